def matmul_kernel(
    a_ptr,
    b_ptr,
    c_ptr,
    M,
    N,
    K,
    stride_am,
    stride_ak,
    stride_bk,
    stride_bn,
    stride_cm,
    stride_cn,
    BLOCK_M: tl.constexpr,
    BLOCK_N: tl.constexpr,
    BLOCK_K: tl.constexpr,
    GROUP_M: tl.constexpr,
):
    pid = tl.program_id(axis=0)
    num_pid_m = tl.cdiv(M, BLOCK_M)
    num_pid_n = tl.cdiv(N, BLOCK_N)
    num_pid_in_group = GROUP_M * num_pid_n
    group_id = pid // num_pid_in_group
    first_pid_m = group_id * GROUP_M
    group_size_m = min(num_pid_m - first_pid_m, GROUP_M)
    pid_m = first_pid_m + ((pid % num_pid_in_group) % group_size_m)
    pid_n = (pid % num_pid_in_group) // group_size_m

    offs_am = (pid_m * BLOCK_M + tl.arange(0, BLOCK_M)) % M
    offs_bn = (pid_n * BLOCK_N + tl.arange(0, BLOCK_N)) % N
    offs_k = tl.arange(0, BLOCK_K)
    a_ptrs = a_ptr + offs_am[:, None] * stride_am + offs_k[None, :] * stride_ak
    b_ptrs = b_ptr + offs_k[:, None] * stride_bk + offs_bn[None, :] * stride_bn

    acc = tl.zeros((BLOCK_M, BLOCK_N), dtype=tl.float32)
    for kk in range(0, tl.cdiv(K, BLOCK_K)):
        a = tl.load(a_ptrs, mask=offs_k[None, :] < K - kk * BLOCK_K, other=0.0)
        b = tl.load(b_ptrs, mask=offs_k[:, None] < K - kk * BLOCK_K, other=0.0)
        acc = tl.dot(a, b, acc)
        a_ptrs += BLOCK_K * stride_ak
        b_ptrs += BLOCK_K * stride_bk

    c = acc.to(c_ptr.dtype.element_ty)
    offs_cm = pid_m * BLOCK_M + tl.arange(0, BLOCK_M)
    offs_cn = pid_n * BLOCK_N + tl.arange(0, BLOCK_N)
    c_ptrs = c_ptr + offs_cm[:, None] * stride_cm + offs_cn[None, :] * stride_cn
    mask = (offs_cm[:, None] < M) & (offs_cn[None, :] < N)
    tl.store(c_ptrs, c, mask=mask)

# config = {"BLOCK_K": 128, "BLOCK_M": 256, "BLOCK_N": 64, "GROUP_M": 8, "arch": "sm_100", "dtype": "fp32", "num_ctas": 4, "num_stages": 3, "num_warps": 4}
# arch = sm_100


// ===== COMPILED SASS (sm_100a) =====

	.target	sm_100a

	.elftype	@"ET_EXEC"


//--------------------- .note.nv.tkinfo           --------------------------
	.section	.note.nv.tkinfo,"",@"SHT_NOTE"
	.sectionflags	@"SHF_NOTE_NV_TKINFO"
	.tkinfo
        /*0018*/ 	.word	0x00000081
        /*0030*/ 	.string	""
        /*0030*/ 	.string	"ptxas-blackwell"
        /*0030*/ 	.string	"Cuda compilation tools, release 12.9, V12.9.86"
        /*0030*/ 	.string	"Build cuda_12.9.r12.9/compiler.36037853_0"
        /*0030*/ 	.string	"-v  -suppress-debug-info  -lineinfo  -arch sm_100a "



//--------------------- .note.nv.cuver            --------------------------
	.section	.note.nv.cuver,"",@"SHT_NOTE"
	.sectionflags	@"SHF_NOTE_NV_CUVER"
        /*0018*/ 	.short	0x0001
        /*001a*/ 	.short	0x0064
        /*001c*/ 	.short	0x0001
        /*001e*/ 	.short	0x0000
        /*0020*/ 	.short	0x0001
        /*0022*/ 	.short	0x0000


//--------------------- .nv.info                  --------------------------
	.section	.nv.info,"",@"SHT_CUDA_INFO"
	.align	4


	//----- nvinfo : EIATTR_REGCOUNT
	.align		4
        /*0000*/ 	.byte	0x04, 0x2f
        /*0002*/ 	.short	(.L_4 - .L_3)
	.align		4
.L_3:
        /*0004*/ 	.word	index@(matmul_kernel)
        /*0008*/ 	.word	0x000000ff


	//----- nvinfo : EIATTR_FRAME_SIZE
	.align		4
.L_4:
        /*000c*/ 	.byte	0x04, 0x11
        /*000e*/ 	.short	(.L_6 - .L_5)
	.align		4
.L_5:
        /*0010*/ 	.word	index@($__internal_2_$__cuda_sm10x_tcgen05_guardrail_trap_unallocated_columns_being_dealloced)
        /*0014*/ 	.word	0x00000390


	//----- nvinfo : EIATTR_FRAME_SIZE
	.align		4
.L_6:
        /*0018*/ 	.byte	0x04, 0x11
        /*001a*/ 	.short	(.L_8 - .L_7)
	.align		4
.L_7:
        /*001c*/ 	.word	index@($__internal_1_$__cuda_sm10x_tcgen05_guardrail_trap_phase_invalid_during_alloc)
        /*0020*/ 	.word	0x00000390


	//----- nvinfo : EIATTR_FRAME_SIZE
	.align		4
.L_8:
        /*0024*/ 	.byte	0x04, 0x11
        /*0026*/ 	.short	(.L_10 - .L_9)
	.align		4
.L_9:
        /*0028*/ 	.word	index@($__internal_0_$__cuda_sm10x_tcgen05_guardrail_trap_col_being_dealloced_not_returned_by_alloc)
        /*002c*/ 	.word	0x00000390


	//----- nvinfo : EIATTR_FRAME_SIZE
	.align		4
.L_10:
        /*0030*/ 	.byte	0x04, 0x11
        /*0032*/ 	.short	(.L_12 - .L_11)
	.align		4
.L_11:
        /*0034*/ 	.word	index@(matmul_kernel)
        /*0038*/ 	.word	0x00000390


	//----- nvinfo : EIATTR_MIN_STACK_SIZE
	.align		4
.L_12:
        /*003c*/ 	.byte	0x04, 0x12
        /*003e*/ 	.short	(.L_14 - .L_13)
	.align		4
.L_13:
        /*0040*/ 	.word	index@(matmul_kernel)
        /*0044*/ 	.word	0x00000390
.L_14:


//--------------------- .nv.info.matmul_kernel    --------------------------
	.section	.nv.info.matmul_kernel,"",@"SHT_CUDA_INFO"
	.sectionflags	@""
	.align	4


	//----- nvinfo : EIATTR_CUDA_API_VERSION
	.align		4
        /*0000*/ 	.byte	0x04, 0x37
        /*0002*/ 	.short	(.L_16 - .L_15)
.L_15:
        /*0004*/ 	.word	0x00000081


	//----- nvinfo : EIATTR_KPARAM_INFO
	.align		4
.L_16:
        /*0008*/ 	.byte	0x04, 0x17
        /*000a*/ 	.short	(.L_18 - .L_17)
.L_17:
        /*000c*/ 	.word	0x00000000
        /*0010*/ 	.short	0x000d
        /*0012*/ 	.short	0x0048
        /*0014*/ 	.byte	0x00, 0xf4, 0x21, 0x00


	//----- nvinfo : EIATTR_KPARAM_INFO
	.align		4
.L_18:
        /*0018*/ 	.byte	0x04, 0x17
        /*001a*/ 	.short	(.L_20 - .L_19)
.L_19:
        /*001c*/ 	.word	0x00000000
        /*0020*/ 	.short	0x000c
        /*0022*/ 	.short	0x0040
        /*0024*/ 	.byte	0x00, 0xf4, 0x21, 0x00


	//----- nvinfo : EIATTR_KPARAM_INFO
	.align		4
.L_20:
        /*0028*/ 	.byte	0x04, 0x17
        /*002a*/ 	.short	(.L_22 - .L_21)
.L_21:
        /*002c*/ 	.word	0x00000000
        /*0030*/ 	.short	0x000b
        /*0032*/ 	.short	0x0038
        /*0034*/ 	.byte	0x00, 0xf0, 0x11, 0x00


	//----- nvinfo : EIATTR_KPARAM_INFO
	.align		4
.L_22:
        /*0038*/ 	.byte	0x04, 0x17
        /*003a*/ 	.short	(.L_24 - .L_23)
.L_23:
        /*003c*/ 	.word	0x00000000
        /*0040*/ 	.short	0x000a
        /*0042*/ 	.short	0x0034
        /*0044*/ 	.byte	0x00, 0xf0, 0x11, 0x00


	//----- nvinfo : EIATTR_KPARAM_INFO
	.align		4
.L_24:
        /*0048*/ 	.byte	0x04, 0x17
        /*004a*/ 	.short	(.L_26 - .L_25)
.L_25:
        /*004c*/ 	.word	0x00000000
        /*0050*/ 	.short	0x0009
        /*0052*/ 	.short	0x0030
        /*0054*/ 	.byte	0x00, 0xf0, 0x11, 0x00


	//----- nvinfo : EIATTR_KPARAM_INFO
	.align		4
.L_26:
        /*0058*/ 	.byte	0x04, 0x17
        /*005a*/ 	.short	(.L_28 - .L_27)
.L_27:
        /*005c*/ 	.word	0x00000000
        /*0060*/ 	.short	0x0008
        /*0062*/ 	.short	0x002c
        /*0064*/ 	.byte	0x00, 0xf0, 0x11, 0x00


	//----- nvinfo : EIATTR_KPARAM_INFO
	.align		4
.L_28:
        /*0068*/ 	.byte	0x04, 0x17
        /*006a*/ 	.short	(.L_30 - .L_29)
.L_29:
        /*006c*/ 	.word	0x00000000
        /*0070*/ 	.short	0x0007
        /*0072*/ 	.short	0x0028
        /*0074*/ 	.byte	0x00, 0xf0, 0x11, 0x00


	//----- nvinfo : EIATTR_KPARAM_INFO
	.align		4
.L_30:
        /*0078*/ 	.byte	0x04, 0x17
        /*007a*/ 	.short	(.L_32 - .L_31)
.L_31:
        /*007c*/ 	.word	0x00000000
        /*0080*/ 	.short	0x0006
        /*0082*/ 	.short	0x0024
        /*0084*/ 	.byte	0x00, 0xf0, 0x11, 0x00


	//----- nvinfo : EIATTR_KPARAM_INFO
	.align		4
.L_32:
        /*0088*/ 	.byte	0x04, 0x17
        /*008a*/ 	.short	(.L_34 - .L_33)
.L_33:
        /*008c*/ 	.word	0x00000000
        /*0090*/ 	.short	0x0005
        /*0092*/ 	.short	0x0020
        /*0094*/ 	.byte	0x00, 0xf0, 0x11, 0x00


	//----- nvinfo : EIATTR_KPARAM_INFO
	.align		4
.L_34:
        /*0098*/ 	.byte	0x04, 0x17
        /*009a*/ 	.short	(.L_36 - .L_35)
.L_35:
        /*009c*/ 	.word	0x00000000
        /*00a0*/ 	.short	0x0004
        /*00a2*/ 	.short	0x001c
        /*00a4*/ 	.byte	0x00, 0xf0, 0x11, 0x00


	//----- nvinfo : EIATTR_KPARAM_INFO
	.align		4
.L_36:
        /*00a8*/ 	.byte	0x04, 0x17
        /*00aa*/ 	.short	(.L_38 - .L_37)
.L_37:
        /*00ac*/ 	.word	0x00000000
        /*00b0*/ 	.short	0x0003
        /*00b2*/ 	.short	0x0018
        /*00b4*/ 	.byte	0x00, 0xf0, 0x11, 0x00


	//----- nvinfo : EIATTR_KPARAM_INFO
	.align		4
.L_38:
        /*00b8*/ 	.byte	0x04, 0x17
        /*00ba*/ 	.short	(.L_40 - .L_39)
.L_39:
        /*00bc*/ 	.word	0x00000000
        /*00c0*/ 	.short	0x0002
        /*00c2*/ 	.short	0x0010
        /*00c4*/ 	.byte	0x00, 0xf4, 0x21, 0x00


	//----- nvinfo : EIATTR_KPARAM_INFO
	.align		4
.L_40:
        /*00c8*/ 	.byte	0x04, 0x17
        /*00ca*/ 	.short	(.L_42 - .L_41)
.L_41:
        /*00cc*/ 	.word	0x00000000
        /*00d0*/ 	.short	0x0001
        /*00d2*/ 	.short	0x0008
        /*00d4*/ 	.byte	0x00, 0xf4, 0x21, 0x00


	//----- nvinfo : EIATTR_KPARAM_INFO
	.align		4
.L_42:
        /*00d8*/ 	.byte	0x04, 0x17
        /*00da*/ 	.short	(.L_44 - .L_43)
.L_43:
        /*00dc*/ 	.word	0x00000000
        /*00e0*/ 	.short	0x0000
        /*00e2*/ 	.short	0x0000
        /*00e4*/ 	.byte	0x00, 0xf4, 0x21, 0x00


	//----- nvinfo : EIATTR_EXPLICIT_CLUSTER
	.align		4
.L_44:
        /*00e8*/ 	.byte	0x01, 0x3e
	.zero		2


	//----- nvinfo : EIATTR_CTA_PER_CLUSTER
	.align		4
        /*00ec*/ 	.byte	0x04, 0x3d
        /*00ee*/ 	.short	(.L_46 - .L_45)
.L_45:
        /*00f0*/ 	.word	0x00000004
        /*00f4*/ 	.word	0x00000001
        /*00f8*/ 	.word	0x00000001


	//----- nvinfo : EIATTR_AT_ENTRY_FRAGMENTS
	.align		4
.L_46:
        /*00fc*/ 	.byte	0x04, 0x4f
        /*00fe*/ 	.short	(.L_48 - .L_47)


	//   ....[0]....
.L_47:
        /*0100*/ 	.word	0x00000004


	//----- nvinfo : EIATTR_RESERVED_SMEM_USED
	.align		4
.L_48:
        /*0104*/ 	.byte	0x01, 0x41
	.zero		2


	//----- nvinfo : EIATTR_SPARSE_MMA_MASK
	.align		4
        /*0108*/ 	.byte	0x03, 0x50
        /*010a*/ 	.short	0x0000


	//----- nvinfo : EIATTR_TCGEN05_1CTA_USED
	.align		4
        /*010c*/ 	.byte	0x01, 0x51
	.zero		2


	//----- nvinfo : EIATTR_MAXREG_COUNT
	.align		4
        /*0110*/ 	.byte	0x03, 0x1b
        /*0112*/ 	.short	0x00ff


	//----- nvinfo : EIATTR_NUM_BARRIERS
	.align		4
        /*0114*/ 	.byte	0x02, 0x4c
        /*0116*/ 	.byte	0x01
	.zero		1


	//----- nvinfo : EIATTR_ANNOTATIONS
	.align		4
        /*0118*/ 	.byte	0x04, 0x55
        /*011a*/ 	.short	(.L_50 - .L_49)


	//   ....[0]....
.L_49:
        /*011c*/ 	.word	0x00000001
        /*0120*/ 	.byte	0xd0, 0x0b, 0x00, 0x00, 0x01, 0x00, 0x00, 0x00, 0xf0, 0x38, 0x00, 0x00, 0x01, 0x00, 0x00, 0x00
        /* <DEDUP_REMOVED lines=175> */
        /*0c20*/ 	.byte	0xc0, 0x4d, 0x01, 0x00


	//----- nvinfo : EIATTR_INT_WARP_WIDE_INSTR_OFFSETS
	.align		4
.L_50:
        /*0c24*/ 	.byte	0x04, 0x31
        /*0c26*/ 	.short	(.L_52 - .L_51)


	//   ....[0]....
.L_51:
        /*0c28*/ 	.word	0x00005d70


	//   ....[1]....
        /*0c2c*/ 	.word	0x00005ef0


	//   ....[2]....
        /*0c30*/ 	.word	0x00006020


	//   ....[3]....
        /*0c34*/ 	.word	0x000160e0


	//   ....[4]....
        /*0c38*/ 	.word	0x00016130


	//----- nvinfo : EIATTR_COOP_GROUP_MASK_REGIDS
	.align		4
.L_52:
        /*0c3c*/ 	.byte	0x04, 0x29
        /*0c3e*/ 	.short	(.L_54 - .L_53)


	//   ....[0]....
.L_53:
        /*0c40*/ 	.word	0xffffffff


	//   ....[1]....
        /*0c44*/ 	.word	0xffffffff


	//   ....[2]....
        /*0c48*/ 	.word	0xffffffff


	//   ....[3]....
        /*0c4c*/ 	.word	0xffffffff


	//----- nvinfo : EIATTR_COOP_GROUP_INSTR_OFFSETS
	.align		4
.L_54:
        /*0c50*/ 	.byte	0x04, 0x28
        /*0c52*/ 	.short	(.L_56 - .L_55)


	//   ....[0]....
.L_55:
        /*0c54*/ 	.word	0x00000070


	//   ....[1]....
        /*0c58*/ 	.word	0x00000330


	//   ....[2]....
        /*0c5c*/ 	.word	0x00015f70


	//   ....[3]....
        /*0c60*/ 	.word	0x000161e0


	//----- nvinfo : EIATTR_VRC_CTA_INIT_COUNT
	.align		4
.L_56:
        /*0c64*/ 	.byte	0x02, 0x4a
        /*0c66*/ 	.byte	0x80
	.zero		1


	//----- nvinfo : EIATTR_MBARRIER_INSTR_OFFSETS
	.align		4
        /*0c68*/ 	.byte	0x04, 0x39
        /*0c6a*/ 	.short	(.L_58 - .L_57)


	//   ....[0]....
.L_57:
        /*0c6c*/ 	.word	0x00005f30
        /*0c70*/ 	.word	0x000000ff
        /*0c74*/ 	.word	0x00000000
        /*0c78*/ 	.short	0x0100
        /*0c7a*/ 	.byte	0x09
	.zero		1


	//   ....[1]....
        /*0c7c*/ 	.word	0x000060b0
        /*0c80*/ 	.word	0x000000ff
        /*0c84*/ 	.word	0x00030008
        /*0c88*/ 	.short	0x0100
        /*0c8a*/ 	.byte	0x07
	.zero		1


	//   ....[2]....
        /*0c8c*/ 	.word	0x00011bc0
        /*0c90*/ 	.word	0x000000ff
        /*0c94*/ 	.word	0x00000000
        /*0c98*/ 	.short	0x010a
        /*0c9a*/ 	.byte	0x0e
	.zero		1


	//   ....[3]....
        /*0c9c*/ 	.word	0x00014d80
        /*0ca0*/ 	.word	0x000000ff
        /*0ca4*/ 	.word	0x00000000
        /*0ca8*/ 	.short	0x010a
        /*0caa*/ 	.byte	0x09
	.zero		1


	//   ....[4]....
        /*0cac*/ 	.word	0x00014e10
        /*0cb0*/ 	.word	0x000000ff
        /*0cb4*/ 	.word	0x00030000
        /*0cb8*/ 	.short	0x0108
        /*0cba*/ 	.byte	0x07
	.zero		1


	//   ....[5]....
        /*0cbc*/ 	.word	0x00014e80
        /*0cc0*/ 	.word	0x000000ff
        /*0cc4*/ 	.word	0x00030008
        /*0cc8*/ 	.short	0x0108
        /*0cca*/ 	.byte	0x07
	.zero		1


	//   ....[6]....
        /*0ccc*/ 	.word	0x00016200
        /*0cd0*/ 	.word	0x000000ff
        /*0cd4*/ 	.word	0x00000000
        /*0cd8*/ 	.short	0x010a
        /*0cda*/ 	.byte	0x0e
	.zero		1


	//   ....[7]....
        /*0cdc*/ 	.word	0x00016230
        /*0ce0*/ 	.word	0x000000ff
        /*0ce4*/ 	.word	0x00000000
        /*0ce8*/ 	.short	0x010a
        /*0cea*/ 	.byte	0x09
	.zero		1


	//----- nvinfo : EIATTR_NUM_MBARRIERS
	.align		4
.L_58:
        /*0cec*/ 	.byte	0x03, 0x38
        /*0cee*/ 	.short	0x0002


	//----- nvinfo : EIATTR_EXIT_INSTR_OFFSETS
	.align		4
        /*0cf0*/ 	.byte	0x04, 0x1c
        /*0cf2*/ 	.short	(.L_60 - .L_59)


	//   ....[0]....
.L_59:
        /*0cf4*/ 	.word	0x000161f0


	//----- nvinfo : EIATTR_REQNTID
	.align		4
.L_60:
        /*0cf8*/ 	.byte	0x04, 0x10
        /*0cfa*/ 	.short	(.L_62 - .L_61)
.L_61:
        /*0cfc*/ 	.word	0x00000080
        /*0d00*/ 	.word	0x00000001
        /*0d04*/ 	.word	0x00000001


	//----- nvinfo : EIATTR_CRS_STACK_SIZE
	.align		4
.L_62:
        /*0d08*/ 	.byte	0x04, 0x1e
        /*0d0a*/ 	.short	(.L_64 - .L_63)
.L_63:
        /*0d0c*/ 	.word	0x00000000


	//----- nvinfo : EIATTR_CBANK_PARAM_SIZE
	.align		4
.L_64:
        /*0d10*/ 	.byte	0x03, 0x19
        /*0d12*/ 	.short	0x0050


	//----- nvinfo : EIATTR_PARAM_CBANK
	.align		4
        /*0d14*/ 	.byte	0x04, 0x0a
        /*0d16*/ 	.short	(.L_66 - .L_65)
	.align		4
.L_65:
        /*0d18*/ 	.word	index@(.nv.constant0.matmul_kernel)
        /*0d1c*/ 	.short	0x0380
        /*0d1e*/ 	.short	0x0050


	//----- nvinfo : EIATTR_SW_WAR
	.align		4
.L_66:
        /*0d20*/ 	.byte	0x04, 0x36
        /*0d22*/ 	.short	(.L_68 - .L_67)
.L_67:
        /*0d24*/ 	.word	0x00000008
.L_68:


//--------------------- .nv.compat                --------------------------
	.section	.nv.compat,"",@"SHT_CUDA_COMPAT_INFO"
	.align	4
        /*0000*/ 	.byte	0x02, 0x02, 0x02, 0x00, 0x02, 0x05, 0x05, 0x00, 0x02, 0x03, 0x00, 0x00, 0x02, 0x06, 0x01, 0x00


//--------------------- .nv.callgraph             --------------------------
	.section	.nv.callgraph,"",@"SHT_CUDA_CALLGRAPH"
	.align	4
	.sectionentsize	8
	.align		4
        /*0000*/ 	.word	0x00000000
	.align		4
        /*0004*/ 	.word	0xffffffff
	.align		4
        /*0008*/ 	.word	0x00000000
	.align		4
        /*000c*/ 	.word	0xfffffffe
	.align		4
        /*0010*/ 	.word	0x00000000
	.align		4
        /*0014*/ 	.word	0xfffffffd
	.align		4
        /*0018*/ 	.word	0x00000000
	.align		4
        /*001c*/ 	.word	0xfffffffc


//--------------------- .text.matmul_kernel       --------------------------
	.section	.text.matmul_kernel,"ax",@progbits
	.align	128
        .global         matmul_kernel
        .type           matmul_kernel,@function
        .size           matmul_kernel,(.L_x_20 - matmul_kernel)
        .other          matmul_kernel,@"STO_CUDA_ENTRY STV_DEFAULT"
matmul_kernel:
.text.matmul_kernel:
[----:B------:R-:W1:Y:S01]  /*0000*/  LDC R1, c[0x0][0x37c] ;  /* 0x0000df00ff017b82 */ /* 0x000e620000000800 */
[----:B------:R-:W2:Y:S01]  /*0010*/  S2R R0, SR_TID.X ;  /* 0x0000000000007919 */ /* 0x000ea20000002100 */
[----:B-1----:R-:W-:Y:S01]  /*0020*/  VIADD R1, R1, 0xfffffc70 ;  /* 0xfffffc7001017836 */ /* 0x002fe20000000000 */
[----:B--2---:R-:W-:-:S13]  /*0030*/  ISETP.GE.U32.AND P0, PT, R0, 0x20, PT ;  /* 0x000000200000780c */ /* 0x004fda0003f06070 */
[----:B------:R-:W-:Y:S02]  /*0040*/  VOTEU.ANY UP0, P0 ;  /* 0x0000000000ff7886 */ /* 0x000fe40000000100 */
[----:B------:R-:W-:Y:S05]  /*0050*/  BRA.U UP0, `(.L_x_0) ;  /* 0x0000000100b87547 */ /* 0x000fea000b800000 */
[----:B------:R-:W1:Y:S01]  /*0060*/  S2UR UR6, SR_CgaCtaId ;  /* 0x00000000000679c3 */ /* 0x000e620000008800 */
[----:B------:R-:W-:Y:S01]  /*0070*/  NOP ;  /* 0x0000000000007918 */ /* 0x000fe20000000000 */
[----:B------:R-:W-:Y:S02]  /*0080*/  UMOV UR4, 0x40 ;  /* 0x0000004000047882 */ /* 0x000fe40000000000 */
[----:B-1----:R-:W-:-:S09]  /*0090*/  ULEA UR4, UR6, UR4, 0x18 ;  /* 0x0000000406047291 */ /* 0x002fd2000f8ec0ff */
[----:B------:R-:W1:Y:S01]  /*00a0*/  LDS.U8 R0, [UR4] ;  /* 0x00000004ff007984 */ /* 0x000e620008000000 */
[----:B------:R-:W-:Y:S02]  /*00b0*/  UMOV UR4, 0x400 ;  /* 0x0000040000047882 */ /* 0x000fe40000000000 */
[----:B------:R-:W-:Y:S01]  /*00c0*/  ULEA UR4, UR6, UR4, 0x18 ;  /* 0x0000000406047291 */ /* 0x000fe2000f8ec0ff */
[----:B-1----:R-:W-:-:S13]  /*00d0*/  ISETP.NE.AND P0, PT, R0, RZ, PT ;  /* 0x000000ff0000720c */ /* 0x002fda0003f05270 */
[----:B------:R-:W-:Y:S05]  /*00e0*/  @P0 BRA `(.L_x_1) ;  /* 0x00000000007c0947 */ /* 0x000fea0003800000 */
[----:B------:R-:W-:-:S13]  /*00f0*/  ELECT P0, URZ, PT ;  /* 0x0000000000ff782f */ /* 0x000fda0003800000 */
[----:B------:R-:W-:Y:S05]  /*0100*/  @!P0 BRA `(.L_x_2) ;  /* 0x0000000000848947 */ /* 0x000fea0003800000 */
[----:B------:R-:W-:Y:S01]  /*0110*/  UMOV UR5, 0x2 ;  /* 0x0000000200057882 */ /* 0x000fe20000000000 */
[----:B------:R-:W-:Y:S02]  /*0120*/  IMAD.MOV.U32 R4, RZ, RZ, 0x1 ;  /* 0x00000001ff047424 */ /* 0x000fe400078e00ff */
[----:B------:R-:W-:Y:S02]  /*0130*/  IMAD.MOV.U32 R5, RZ, RZ, 0x3 ;  /* 0x00000003ff057424 */ /* 0x000fe400078e00ff */
[----:B------:R-:W-:Y:S04]  /*0140*/  DEPBAR.LE SB1, 0x36 ;  /* 0x00009d800000791a */ /* 0x000fe80000000000 */
[----:B------:R-:W1:Y:S02]  /*0150*/  UTCATOMSWS.FIND_AND_SET.ALIGN UP1, UR5, UR5 ;  /* 0x00000005000575e3 */ /* 0x000e640008020800 */
[----:B-1----:R-:W-:-:S04]  /*0160*/  PLOP3.LUT P0, PT, PT, PT, UP1, 0x80, 0x8 ;  /* 0x000000000008781c */ /* 0x002fc80003f0f018 */
[----:B------:R-:W-:-:S04]  /*0170*/  SEL R0, RZ, 0xffffffff, !P0 ;  /* 0xffffffffff007807 */ /* 0x000fc80004000000 */
[----:B------:R-:W-:Y:S01]  /*0180*/  ISETP.NE.AND P0, PT, R0, RZ, PT ;  /* 0x000000ff0000720c */ /* 0x000fe20003f05270 */
[----:B------:R-:W-:-:S12]  /*0190*/  IMAD.U32 R0, RZ, RZ, UR5 ;  /* 0x00000005ff007e24 */ /* 0x000fd8000f8e00ff */
[----:B------:R-:W-:Y:S05]  /*01a0*/  @P0 BRA `(.L_x_3) ;  /* 0x0000000000240947 */ /* 0x000fea0003800000 */
.L_x_4:
[----:B------:R-:W-:Y:S05]  /*01b0*/  NANOSLEEP 0x64 ;  /* 0x000000640000795d */ /* 0x000fea0003800000 */
[----:B------:R-:W-:-:S05]  /*01c0*/  UMOV UR5, 0x2 ;  /* 0x0000000200057882 */ /* 0x000fca0000000000 */
[----:B------:R-:W-:Y:S04]  /*01d0*/  DEPBAR.LE SB1, 0x36 ;  /* 0x00009d800000791a */ /* 0x000fe80000000000 */
[----:B------:R-:W1:Y:S02]  /*01e0*/  UTCATOMSWS.FIND_AND_SET.ALIGN UP1, UR5, UR5 ;  /* 0x00000005000575e3 */ /* 0x000e640008020800 */
[----:B-1----:R-:W-:-:S04]  /*01f0*/  PLOP3.LUT P0, PT, PT, PT, UP1, 0x80, 0x8 ;  /* 0x000000000008781c */ /* 0x002fc80003f0f018 */
[----:B------:R-:W-:-:S04]  /*0200*/  SEL R0, RZ, 0xffffffff, !P0 ;  /* 0xffffffffff007807 */ /* 0x000fc80004000000 */
[----:B------:R-:W-:Y:S01]  /*0210*/  ISETP.NE.AND P0, PT, R0, RZ, PT ;  /* 0x000000ff0000720c */ /* 0x000fe20003f05270 */
[----:B------:R-:W-:-:S12]  /*0220*/  IMAD.U32 R0, RZ, RZ, UR5 ;  /* 0x00000005ff007e24 */ /* 0x000fd8000f8e00ff */
[----:B------:R-:W-:Y:S05]  /*0230*/  @!P0 BRA `(.L_x_4) ;  /* 0xfffffffc00dc8947 */ /* 0x000fea000383ffff */
.L_x_3:
[C---:B------:R-:W-:Y:S01]  /*0240*/  VIADD R3, R0.reuse, 0x10 ;  /* 0x0000001000037836 */ /* 0x040fe20000000000 */
[----:B------:R-:W-:Y:S01]  /*0250*/  UMOV UR5, 0x50 ;  /* 0x0000005000057882 */ /* 0x000fe20000000000 */
[----:B------:R-:W-:Y:S01]  /*0260*/  SHF.L.U32 R2, R5, R0, RZ ;  /* 0x0000000005027219 */ /* 0x000fe200000006ff */
[----:B------:R-:W-:Y:S01]  /*0270*/  ULEA UR5, UR6, UR5, 0x18 ;  /* 0x0000000506057291 */ /* 0x000fe2000f8ec0ff */
[----:B------:R-:W-:Y:S01]  /*0280*/  IMAD.SHL.U32 R0, R0, 0x20, RZ ;  /* 0x0000002000007824 */ /* 0x000fe200078e00ff */
[----:B------:R-:W-:-:S04]  /*0290*/  SHF.L.U32 R3, R4, R3, RZ ;  /* 0x0000000304037219 */ /* 0x000fc800000006ff */
[----:B------:R-:W-:-:S05]  /*02a0*/  LOP3.LUT R2, R3, R2, RZ, 0xfc, !PT ;  /* 0x0000000203027212 */ /* 0x000fca00078efcff */
[----:B------:R1:W-:Y:S04]  /*02b0*/  ATOMS.OR RZ, [UR5], R2 ;  /* 0x00000002ffff798c */ /* 0x0003e8000b000005 */
[----:B------:R1:W-:Y:S01]  /*02c0*/  STS [UR4], R0 ;  /* 0x00000000ff007988 */ /* 0x0003e20008000804 */
[----:B------:R-:W-:Y:S05]  /*02d0*/  BRA `(.L_x_2) ;  /* 0x0000000000107947 */ /* 0x000fea0003800000 */
.L_x_1:
[----:B------:R-:W-:Y:S01]  /*02e0*/  IMAD.MOV.U32 R0, RZ, RZ, -0x1 ;  /* 0xffffffffff007424 */ /* 0x000fe200078e00ff */
[----:B------:R-:W-:-:S04]  /*02f0*/  MOV R2, 0x320 ;  /* 0x0000032000027802 */ /* 0x000fc80000000f00 */
[----:B------:R1:W-:Y:S03]  /*0300*/  STS [UR4], R0 ;  /* 0x00000000ff007988 */ /* 0x0003e60008000804 */
[----:B-1----:R-:W-:Y:S05]  /*0310*/  CALL.REL.NOINC `($__internal_1_$__cuda_sm10x_tcgen05_guardrail_trap_phase_invalid_during_alloc) ;  /* 0x0000015c00dc7944 */ /* 0x002fea0003c00000 */
.L_x_2:
[----:B------:R-:W-:Y:S05]  /*0320*/  WARPSYNC.ALL ;  /* 0x0000000000007948 */ /* 0x000fea0003800000 */
[----:B------:R-:W-:Y:S01]  /*0330*/  NOP ;  /* 0x0000000000007918 */ /* 0x000fe20000000000 */
.L_x_0:
[----:B------:R-:W2:Y:S08]  /*0340*/  LDC.64 R6, c[0x0][0x398] ;  /* 0x0000e600ff067b82 */ /* 0x000eb00000000a00 */
[----:B------:R-:W3:Y:S02]  /*0350*/  S2UR UR5, SR_CgaSize ;  /* 0x00000000000579c3 */ /* 0x000ee40000008a00 */
[----:B---3--:R-:W-:-:S12]  /*0360*/  UIMAD UR5, UR5, -0xa0, URZ ;  /* 0xffffff60050578a4 */ /* 0x008fd8000f8e02ff */
[----:B------:R-:W3:Y:S01]  /*0370*/  LDCU UR5, c[0x0][UR5+0x2b0] ;  /* 0x00005600050577ac */ /* 0x000ee20008000800 */
[----:B------:R-:W4:Y:S01]  /*0380*/  S2R R181, SR_TID.X ;  /* 0x0000000000b57919 */ /* 0x000f220000002100 */
[----:B------:R-:W-:Y:S01]  /*0390*/  UMOV UR7, 0x400 ;  /* 0x0000040000077882 */ /* 0x000fe20000000000 */
[----:B------:R-:W5:Y:S01]  /*03a0*/  LDCU.64 UR16, c[0x0][0x3a8] ;  /* 0x00007500ff1077ac */ /* 0x000f620008000a00 */
[----:B------:R-:W1:Y:S01]  /*03b0*/  S2UR UR4, SR_CTAID.X ;  /* 0x00000000000479c3 */ /* 0x000e620000002500 */
[----:B------:R-:W1:Y:S01]  /*03c0*/  LDCU.128 UR20, c[0x0][0x380] ;  /* 0x00007000ff1477ac */ /* 0x000e620008000c00 */
[----:B------:R-:W1:Y:S06]  /*03d0*/  LDCU UR11, c[0x0][0x3b0] ;  /* 0x00007600ff0b77ac */ /* 0x000e6c0008000800 */
[----:B------:R-:W3:Y:S01]  /*03e0*/  LDC R246, c[0x0][0x3a0] ;  /* 0x0000e800fff67b82 */ /* 0x000ee20000000800 */
[----:B------:R-:W-:Y:S01]  /*03f0*/  UMOV UR10, 0x1 ;  /* 0x00000001000a7882 */ /* 0x000fe20000000000 */
[----:B-12---:R-:W-:Y:S01]  /*0400*/  VIADD R0, R7, 0x3f ;  /* 0x0000003f07007836 */ /* 0x006fe20000000000 */
[----:B------:R-:W-:Y:S01]  /*0410*/  IABS R13, R6 ;  /* 0x00000006000d7213 */ /* 0x000fe20000000000 */
[----:B-----5:R-:W-:-:S02]  /*0420*/  IMAD.U32 R46, RZ, RZ, UR16 ;  /* 0x00000010ff2e7e24 */ /* 0x020fc4000f8e00ff */
[----:B------:R-:W-:Y:S01]  /*0430*/  IMAD.U32 R158, RZ, RZ, UR16 ;  /* 0x00000010ff9e7e24 */ /* 0x000fe2000f8e00ff */
[----:B------:R-:W-:Y:S01]  /*0440*/  SHF.R.S32.HI R3, RZ, 0x1f, R0 ;  /* 0x0000001fff037819 */ /* 0x000fe20000011400 */
[----:B------:R-:W-:Y:S01]  /*0450*/  IMAD.U32 R160, RZ, RZ, UR16 ;  /* 0x00000010ffa07e24 */ /* 0x000fe2000f8e00ff */
[----:B------:R-:W-:Y:S01]  /*0460*/  I2FP.F32.U32 R5, UR4 ;  /* 0x0000000400057c45 */ /* 0x000fe20008201000 */
[----:B------:R-:W-:Y:S01]  /*0470*/  IMAD.U32 R162, RZ, RZ, UR16 ;  /* 0x00000010ffa27e24 */ /* 0x000fe2000f8e00ff */
[----:B------:R-:W-:Y:S02]  /*0480*/  LEA.HI R3, R3, R0, RZ, 0x6 ;  /* 0x0000000003037211 */ /* 0x000fe400078f30ff */
[----:B----4-:R-:W-:Y:S01]  /*0490*/  SHF.R.U32.HI R19, RZ, 0x5, R181 ;  /* 0x00000005ff137819 */ /* 0x010fe200000116b5 */
[----:B---3--:R-:W-:Y:S01]  /*04a0*/  FMUL R5, R5, UR5 ;  /* 0x0000000505057c20 */ /* 0x008fe20008400000 */
[----:B------:R-:W-:Y:S01]  /*04b0*/  SHF.R.S32.HI R3, RZ, 0x6, R3 ;  /* 0x00000006ff037819 */ /* 0x000fe20000011403 */
[----:B------:R-:W1:Y:S01]  /*04c0*/  S2UR UR5, SR_CgaCtaId ;  /* 0x00000000000579c3 */ /* 0x000e620000008800 */
[----:B------:R-:W-:-:S02]  /*04d0*/  R2UR UR12, R19 ;  /* 0x00000000130c72ca */ /* 0x000fc400000e0000 */
[----:B------:R-:W-:Y:S01]  /*04e0*/  LOP3.LUT R252, R181, 0x7f, RZ, 0xc0, !PT ;  /* 0x0000007fb5fc7812 */ /* 0x000fe200078ec0ff */
[----:B------:R-:W-:Y:S01]  /*04f0*/  IMAD.SHL.U32 R4, R3, 0x8, RZ ;  /* 0x0000000803047824 */ /* 0x000fe200078e00ff */
[----:B------:R-:W-:Y:S01]  /*0500*/  F2I.U32.TRUNC.NTZ R5, R5 ;  /* 0x0000000500057305 */ /* 0x000fe2000020f000 */
[C---:B------:R-:W-:Y:S02]  /*0510*/  LEA.HI R177, R181.reuse, 0xe, RZ, 0x1a ;  /* 0x0000000eb5b17811 */ /* 0x040fe400078fd0ff */
[----:B------:R-:W-:Y:S01]  /*0520*/  IMAD R245, R252, UR17, RZ ;  /* 0x00000011fcf57c24 */ /* 0x000fe2000f8e02ff */
[----:B------:R-:W-:Y:S02]  /*0530*/  IABS R9, R4 ;  /* 0x0000000400097213 */ /* 0x000fe40000000000 */
[C---:B------:R-:W-:Y:S02]  /*0540*/  LEA.HI R164, R181.reuse, 0x1e, RZ, 0x1a ;  /* 0x0000001eb5a47811 */ /* 0x040fe400078fd0ff */
[----:B------:R-:W2:Y:S01]  /*0550*/  I2F.RP R0, R9 ;  /* 0x0000000900007306 */ /* 0x000ea20000209400 */
[----:B------:R-:W-:-:S02]  /*0560*/  LEA.HI R170, R181, 0x2e, RZ, 0x1a ;  /* 0x0000002eb5aa7811 */ /* 0x000fc400078fd0ff */
[C---:B------:R-:W-:Y:S01]  /*0570*/  LEA.HI R174, R181.reuse, 0x3e, RZ, 0x1a ;  /* 0x0000003eb5ae7811 */ /* 0x040fe200078fd0ff */
[----:B------:R-:W-:Y:S01]  /*0580*/  IMAD R164, R164, UR16, RZ ;  /* 0x00000010a4a47c24 */ /* 0x000fe2000f8e02ff */
[C---:B------:R-:W-:Y:S01]  /*0590*/  LEA.HI R172, R181.reuse, 0x4e, RZ, 0x1a ;  /* 0x0000004eb5ac7811 */ /* 0x040fe200078fd0ff */
[----:B------:R-:W-:Y:S01]  /*05a0*/  IMAD R170, R170, UR16, RZ ;  /* 0x00000010aaaa7c24 */ /* 0x000fe2000f8e02ff */
[C---:B------:R-:W-:Y:S02]  /*05b0*/  LEA.HI R169, R181.reuse, 0x5e, RZ, 0x1a ;  /* 0x0000005eb5a97811 */ /* 0x040fe400078fd0ff */
[----:B------:R-:W-:Y:S01]  /*05c0*/  LEA.HI R247, R181, 0x6e, RZ, 0x1a ;  /* 0x0000006eb5f77811 */ /* 0x000fe200078fd0ff */
[----:B-1----:R-:W-:Y:S02]  /*05d0*/  USHF.L.U32 UR4, UR5, 0x6, URZ ;  /* 0x0000000605047899 */ /* 0x002fe400080006ff */
[----:B------:R-:W-:Y:S01]  /*05e0*/  IMAD R188, R169, UR16, RZ ;  /* 0x00000010a9bc7c24 */ /* 0x000fe2000f8e02ff */
[----:B------:R-:W-:Y:S01]  /*05f0*/  ULEA UR7, UR5, UR7, 0x18 ;  /* 0x0000000705077291 */ /* 0x000fe2000f8ec0ff */
[----:B------:R-:W-:Y:S01]  /*0600*/  BAR.SYNC.DEFER_BLOCKING 0x0 ;  /* 0x0000000000007b1d */ /* 0x000fe20000010000 */
[----:B------:R-:W-:Y:S01]  /*0610*/  ULOP3.LUT UR4, UR4, 0xc0, URZ, 0xc0, !UPT ;  /* 0x000000c004047892 */ /* 0x000fe2000f8ec0ff */
[----:B------:R-:W-:Y:S01]  /*0620*/  IMAD R189, R247, UR16, RZ ;  /* 0x00000010f7bd7c24 */ /* 0x000fe2000f8e02ff */
[----:B------:R-:W-:-:S03]  /*0630*/  UIADD3 UR14, UPT, UPT, UR7, 0x30000, URZ ;  /* 0x00030000070e7890 */ /* 0x000fc6000fffe0ff */
[----:B--2---:R-:W1:Y:S04]  /*0640*/  MUFU.RCP R0, R0 ;  /* 0x0000000000007308 */ /* 0x004e680000001000 */
[----:B------:R-:W-:Y:S01]  /*0650*/  UMOV UR9, UR14 ;  /* 0x0000000e00097c82 */ /* 0x000fe20008000000 */
[----:B-1----:R-:W-:Y:S01]  /*0660*/  VIADD R2, R0, 0xffffffe ;  /* 0x0ffffffe00027836 */ /* 0x002fe20000000000 */
[----:B------:R-:W-:Y:S01]  /*0670*/  IABS R0, R5 ;  /* 0x0000000500007213 */ /* 0x000fe20000000000 */
[----:B------:R-:W1:Y:S02]  /*0680*/  LDS R17, [UR7] ;  /* 0x00000007ff117984 */ /* 0x000e640008000800 */
[----:B------:R2:W3:Y:S02]  /*0690*/  F2I.FTZ.U32.TRUNC.NTZ R3, R2 ;  /* 0x0000000200037305 */ /* 0x0004e4000021f000 */
[----:B--2---:R-:W-:-:S02]  /*06a0*/  IMAD.MOV.U32 R2, RZ, RZ, RZ ;  /* 0x000000ffff027224 */ /* 0x004fc400078e00ff */
[----:B---3--:R-:W-:-:S04]  /*06b0*/  IMAD.MOV R8, RZ, RZ, -R3 ;  /* 0x000000ffff087224 */ /* 0x008fc800078e0a03 */
[----:B------:R-:W-:Y:S01]  /*06c0*/  IMAD R11, R8, R9, RZ ;  /* 0x00000009080b7224 */ /* 0x000fe200078e02ff */
[----:B------:R-:W-:-:S03]  /*06d0*/  IABS R8, R4 ;  /* 0x0000000400087213 */ /* 0x000fc60000000000 */
[----:B------:R-:W-:-:S04]  /*06e0*/  IMAD.HI.U32 R3, R3, R11, R2 ;  /* 0x0000000b03037227 */ /* 0x000fc800078e0002 */
[----:B------:R-:W-:Y:S02]  /*06f0*/  IMAD.MOV R2, RZ, RZ, -R8 ;  /* 0x000000ffff027224 */ /* 0x000fe400078e0a08 */
[----:B------:R-:W-:-:S04]  /*0700*/  IMAD.HI.U32 R3, R3, R0, RZ ;  /* 0x0000000003037227 */ /* 0x000fc800078e00ff */
[----:B------:R-:W-:Y:S01]  /*0710*/  IMAD R0, R3, R2, R0 ;  /* 0x0000000203007224 */ /* 0x000fe200078e0200 */
[----:B------:R-:W-:Y:S04]  /*0720*/  BAR.SYNC.DEFER_BLOCKING 0x0 ;  /* 0x0000000000007b1d */ /* 0x000fe80000010000 */
[----:B------:R-:W-:Y:S02]  /*0730*/  ISETP.GT.U32.AND P1, PT, R9, R0, PT ;  /* 0x000000000900720c */ /* 0x000fe40003f24070 */
[----:B-1----:R-:W-:-:S11]  /*0740*/  R2UR UR8, R17 ;  /* 0x00000000110872ca */ /* 0x002fd600000e0000 */
[----:B------:R-:W-:Y:S02]  /*0750*/  @!P1 IMAD.IADD R0, R0, 0x1, -R9 ;  /* 0x0000000100009824 */ /* 0x000fe400078e0a09 */
[----:B------:R-:W-:Y:S01]  /*0760*/  @!P1 VIADD R3, R3, 0x1 ;  /* 0x0000000103039836 */ /* 0x000fe20000000000 */
[----:B------:R-:W-:Y:S02]  /*0770*/  ISETP.NE.AND P1, PT, R4, RZ, PT ;  /* 0x000000ff0400720c */ /* 0x000fe40003f25270 */
[----:B------:R-:W-:Y:S02]  /*0780*/  ISETP.GE.U32.AND P0, PT, R0, R9, PT ;  /* 0x000000090000720c */ /* 0x000fe40003f06070 */
[----:B------:R-:W-:-:S04]  /*0790*/  LOP3.LUT R0, R5, R4, RZ, 0x3c, !PT ;  /* 0x0000000405007212 */ /* 0x000fc800078e3cff */
[----:B------:R-:W-:Y:S01]  /*07a0*/  ISETP.GE.AND P2, PT, R0, RZ, PT ;  /* 0x000000ff0000720c */ /* 0x000fe20003f46270 */
[----:B------:R-:W-:-:S06]  /*07b0*/  VIADD R0, R6, 0xff ;  /* 0x000000ff06007836 */ /* 0x000fcc0000000000 */
[----:B------:R-:W-:-:S04]  /*07c0*/  @P0 VIADD R3, R3, 0x1 ;  /* 0x0000000103030836 */ /* 0x000fc80000000000 */
[----:B------:R-:W-:Y:S01]  /*07d0*/  IMAD.MOV.U32 R2, RZ, RZ, R3 ;  /* 0x000000ffff027224 */ /* 0x000fe200078e0003 */
[----:B------:R-:W-:-:S03]  /*07e0*/  SHF.R.S32.HI R3, RZ, 0x1f, R0 ;  /* 0x0000001fff037819 */ /* 0x000fc60000011400 */
[----:B------:R-:W-:Y:S01]  /*07f0*/  @!P2 IMAD.MOV R2, RZ, RZ, -R2 ;  /* 0x000000ffff02a224 */ /* 0x000fe200078e0a02 */
[----:B------:R-:W-:Y:S02]  /*0800*/  @!P1 LOP3.LUT R2, RZ, R4, RZ, 0x33, !PT ;  /* 0x00000004ff029212 */ /* 0x000fe400078e33ff */
[----:B------:R-:W-:-:S03]  /*0810*/  LEA.HI R3, R3, R0, RZ, 0x8 ;  /* 0x0000000003037211 */ /* 0x000fc600078f40ff */
[----:B------:R-:W-:Y:S02]  /*0820*/  IMAD.SHL.U32 R10, R2, 0x8, RZ ;  /* 0x00000008020a7824 */ /* 0x000fe400078e00ff */
[----:B------:R-:W-:-:S03]  /*0830*/  IMAD.MOV R2, RZ, RZ, -R2 ;  /* 0x000000ffff027224 */ /* 0x000fc600078e0a02 */
[----:B------:R-:W-:Y:S01]  /*0840*/  LEA.HI.SX32 R3, R3, -R10, 0x18 ;  /* 0x8000000a03037211 */ /* 0x000fe200078fc2ff */
[----:B------:R-:W-:-:S03]  /*0850*/  IMAD R12, R4, R2, R5 ;  /* 0x00000002040c7224 */ /* 0x000fc600078e0205 */
[----:B------:R-:W-:Y:S02]  /*0860*/  VIMNMX R15, PT, PT, R3, 0x8, PT ;  /* 0x00000008030f7848 */ /* 0x000fe40003fe0100 */
[----:B------:R-:W-:Y:S02]  /*0870*/  IABS R11, R12 ;  /* 0x0000000c000b7213 */ /* 0x000fe40000000000 */
[-C--:B------:R-:W-:Y:S02]  /*0880*/  IABS R9, R15.reuse ;  /* 0x0000000f00097213 */ /* 0x080fe40000000000 */
[----:B------:R-:W-:Y:S02]  /*0890*/  IABS R4, R15 ;  /* 0x0000000f00047213 */ /* 0x000fe40000000000 */
[----:B------:R-:W1:Y:S08]  /*08a0*/  I2F.RP R0, R9 ;  /* 0x0000000900007306 */ /* 0x000e700000209400 */
[----:B-1----:R-:W1:Y:S02]  /*08b0*/  MUFU.RCP R0, R0 ;  /* 0x0000000000007308 */ /* 0x002e640000001000 */
[----:B-1----:R-:W-:-:S02]  /*08c0*/  VIADD R3, R0, 0xffffffe ;  /* 0x0ffffffe00037836 */ /* 0x002fc40000000000 */
[----:B------:R-:W-:-:S04]  /*08d0*/  IMAD.MOV R0, RZ, RZ, -R4 ;  /* 0x000000ffff007224 */ /* 0x000fc800078e0a04 */
[----:B------:R-:W1:Y:S02]  /*08e0*/  F2I.FTZ.U32.TRUNC.NTZ R3, R3 ;  /* 0x0000000300037305 */ /* 0x000e64000021f000 */
[----:B-1----:R-:W-:-:S04]  /*08f0*/  IMAD.MOV R8, RZ, RZ, -R3 ;  /* 0x000000ffff087224 */ /* 0x002fc800078e0a03 */
[----:B------:R-:W-:-:S04]  /*0900*/  IMAD.MOV.U32 R2, RZ, RZ, R8 ;  /* 0x000000ffff027224 */ /* 0x000fc800078e0008 */
[----:B------:R-:W-:Y:S02]  /*0910*/  IMAD R5, R2, R9, RZ ;  /* 0x0000000902057224 */ /* 0x000fe400078e02ff */
[----:B------:R-:W-:-:S04]  /*0920*/  IMAD.MOV.U32 R2, RZ, RZ, RZ ;  /* 0x000000ffff027224 */ /* 0x000fc800078e00ff */
[----:B------:R-:W-:Y:S01]  /*0930*/  IMAD.HI.U32 R2, R3, R5, R2 ;  /* 0x0000000503027227 */ /* 0x000fe200078e0002 */
[----:B------:R-:W-:Y:S01]  /*0940*/  IABS R5, R7 ;  /* 0x0000000700057213 */ /* 0x000fe20000000000 */
[----:B------:R-:W1:Y:S04]  /*0950*/  I2F.RP R3, R13 ;  /* 0x0000000d00037306 */ /* 0x000e680000209400 */
[----:B------:R-:W-:-:S04]  /*0960*/  IMAD.HI.U32 R2, R2, R11, RZ ;  /* 0x0000000b02027227 */ /* 0x000fc800078e00ff */
[----:B------:R-:W-:Y:S01]  /*0970*/  IMAD R0, R2, R0, R11 ;  /* 0x0000000002007224 */ /* 0x000fe200078e020b */
[----:B------:R-:W2:Y:S04]  /*0980*/  I2F.RP R8, R5 ;  /* 0x0000000500087306 */ /* 0x000ea80000209400 */
[----:B------:R-:W-:-:S04]  /*0990*/  ISETP.GT.U32.AND P1, PT, R9, R0, PT ;  /* 0x000000000900720c */ /* 0x000fc80003f24070 */
[----:B-1----:R-:W1:Y:S08]  /*09a0*/  MUFU.RCP R3, R3 ;  /* 0x0000000300037308 */ /* 0x002e700000001000 */
[----:B--2---:R-:W2:Y:S01]  /*09b0*/  MUFU.RCP R8, R8 ;  /* 0x0000000800087308 */ /* 0x004ea20000001000 */
[----:B------:R-:W-:Y:S02]  /*09c0*/  @!P1 IMAD.IADD R0, R0, 0x1, -R9 ;  /* 0x0000000100009824 */ /* 0x000fe400078e0a09 */
[----:B------:R-:W-:Y:S01]  /*09d0*/  @!P1 VIADD R2, R2, 0x1 ;  /* 0x0000000102029836 */ /* 0x000fe20000000000 */
[----:B------:R-:W-:-:S02]  /*09e0*/  ISETP.NE.AND P1, PT, R15, RZ, PT ;  /* 0x000000ff0f00720c */ /* 0x000fc40003f25270 */
[----:B------:R-:W-:Y:S02]  /*09f0*/  ISETP.GE.U32.AND P0, PT, R0, R9, PT ;  /* 0x000000090000720c */ /* 0x000fe40003f06070 */
[----:B------:R-:W-:Y:S01]  /*0a00*/  LOP3.LUT R0, R12, R15, RZ, 0x3c, !PT ;  /* 0x0000000f0c007212 */ /* 0x000fe200078e3cff */
[----:B-1----:R-:W-:-:S03]  /*0a10*/  VIADD R4, R3, 0xffffffe ;  /* 0x0ffffffe03047836 */ /* 0x002fc60000000000 */
[----:B------:R-:W-:Y:S01]  /*0a20*/  ISETP.GE.AND P2, PT, R0, RZ, PT ;  /* 0x000000ff0000720c */ /* 0x000fe20003f46270 */
[----:B------:R-:W1:Y:S01]  /*0a30*/  F2I.FTZ.U32.TRUNC.NTZ R3, R4 ;  /* 0x0000000400037305 */ /* 0x000e62000021f000 */
[----:B--2---:R-:W-:-:S05]  /*0a40*/  VIADD R9, R8, 0xffffffe ;  /* 0x0ffffffe08097836 */ /* 0x004fca0000000000 */
[----:B------:R-:W-:Y:S02]  /*0a50*/  @P0 VIADD R2, R2, 0x1 ;  /* 0x0000000102020836 */ /* 0x000fe40000000000 */
[----:B------:R-:W-:Y:S02]  /*0a60*/  IMAD.MOV.U32 R8, RZ, RZ, RZ ;  /* 0x000000ffff087224 */ /* 0x000fe400078e00ff */
[----:B------:R-:W-:Y:S01]  /*0a70*/  IMAD.MOV.U32 R14, RZ, RZ, R2 ;  /* 0x000000ffff0e7224 */ /* 0x000fe200078e0002 */
[----:B------:R-:W2:Y:S03]  /*0a80*/  F2I.FTZ.U32.TRUNC.NTZ R9, R9 ;  /* 0x0000000900097305 */ /* 0x000ea6000021f000 */
[----:B------:R-:W-:Y:S01]  /*0a90*/  @!P2 IMAD.MOV R14, RZ, RZ, -R14 ;  /* 0x000000ffff0ea224 */ /* 0x000fe200078e0a0e */
[----:B------:R-:W-:Y:S01]  /*0aa0*/  @!P1 LOP3.LUT R14, RZ, R15, RZ, 0x33, !PT ;  /* 0x0000000fff0e9212 */ /* 0x000fe200078e33ff */
[----:B-1----:R-:W-:-:S04]  /*0ab0*/  IMAD.MOV R2, RZ, RZ, -R3 ;  /* 0x000000ffff027224 */ /* 0x002fc800078e0a03 */
[----:B------:R-:W-:-:S04]  /*0ac0*/  IMAD.MOV R0, RZ, RZ, -R14 ;  /* 0x000000ffff007224 */ /* 0x000fc800078e0a0e */
[----:B------:R-:W-:Y:S02]  /*0ad0*/  IMAD R0, R15, R0, R12 ;  /* 0x000000000f007224 */ /* 0x000fe400078e020c */
[----:B--2---:R-:W-:Y:S02]  /*0ae0*/  IMAD.MOV R4, RZ, RZ, -R9 ;  /* 0x000000ffff047224 */ /* 0x004fe400078e0a09 */
[----:B------:R-:W-:Y:S01]  /*0af0*/  IMAD.IADD R0, R10, 0x1, R0 ;  /* 0x000000010a007824 */ /* 0x000fe200078e0200 */
[----:B------:R-:W-:Y:S01]  /*0b00*/  LOP3.LUT R10, R181, 0x3f, RZ, 0xc0, !PT ;  /* 0x0000003fb50a7812 */ /* 0x000fe200078ec0ff */
[----:B------:R-:W-:Y:S02]  /*0b10*/  IMAD R15, R2, R13, RZ ;  /* 0x0000000d020f7224 */ /* 0x000fe400078e02ff */
[----:B------:R-:W-:Y:S01]  /*0b20*/  IMAD.MOV.U32 R2, RZ, RZ, RZ ;  /* 0x000000ffff027224 */ /* 0x000fe200078e00ff */
[----:B------:R-:W-:Y:S01]  /*0b30*/  LEA R11, R0, UR4, 0x8 ;  /* 0x00000004000b7c11 */ /* 0x000fe2000f8e40ff */
[----:B------:R-:W-:Y:S01]  /*0b40*/  IMAD.SHL.U32 R0, R14, 0x40, RZ ;  /* 0x000000400e007824 */ /* 0x000fe200078e00ff */
[----:B------:R-:W1:Y:S01]  /*0b50*/  LDCU UR4, c[0x0][0x3a4] ;  /* 0x00007480ff0477ac */ /* 0x000e620008000800 */
[----:B------:R-:W-:-:S04]  /*0b60*/  IMAD.HI.U32 R3, R3, R15, R2 ;  /* 0x0000000f03037227 */ /* 0x000fc800078e0002 */
[----:B------:R-:W-:Y:S02]  /*0b70*/  IMAD.IADD R35, R10, 0x1, R11 ;  /* 0x000000010a237824 */ /* 0x000fe400078e020b */
[----:B------:R-:W-:Y:S02]  /*0b80*/  IMAD R11, R4, R5, RZ ;  /* 0x00000005040b7224 */ /* 0x000fe400078e02ff */
[----:B------:R-:W-:Y:S01]  /*0b90*/  VIADD R18, R0, 0x3f ;  /* 0x0000003f00127836 */ /* 0x000fe20000000000 */
[----:B------:R-:W-:Y:S01]  /*0ba0*/  IABS R4, R35 ;  /* 0x0000002300047213 */ /* 0x000fe20000000000 */
[----:B------:R-:W-:Y:S01]  /*0bb0*/  IMAD.HI.U32 R2, R9, R11, R8 ;  /* 0x0000000b09027227 */ /* 0x000fe200078e0008 */
[----:B------:R-:W-:Y:S01]  /*0bc0*/  LOP3.LUT R9, R181, 0x40, RZ, 0xc0, !PT ;  /* 0x00000040b5097812 */ /* 0x000fe200078ec0ff */
[----:B------:R2:W-:Y:S01]  /*0bd0*/  STL [R1+0x2d4], R35 ;  /* 0x0002d42301007387 */ /* 0x0005e20000100800 */
[----:B------:R-:W-:Y:S01]  /*0be0*/  IABS R14, R18 ;  /* 0x00000012000e7213 */ /* 0x000fe20000000000 */
[----:B------:R-:W-:-:S02]  /*0bf0*/  IMAD.MOV.U32 R8, RZ, RZ, R4 ;  /* 0x000000ffff087224 */ /* 0x000fc400078e0004 */
[----:B------:R-:W-:Y:S02]  /*0c00*/  IMAD.SHL.U32 R4, R181, 0x10, RZ ;  /* 0x00000010b5047824 */ /* 0x000fe400078e00ff */
[----:B------:R-:W-:-:S03]  /*0c10*/  IMAD.HI.U32 R3, R3, R8, RZ ;  /* 0x0000000803037227 */ /* 0x000fc600078e00ff */
[----:B------:R-:W-:Y:S01]  /*0c20*/  LOP3.LUT R4, R4, 0x70, RZ, 0xc0, !PT ;  /* 0x0000007004047812 */ /* 0x000fe200078ec0ff */
[----:B------:R-:W-:Y:S02]  /*0c30*/  IMAD.MOV R11, RZ, RZ, -R3 ;  /* 0x000000ffff0b7224 */ /* 0x000fe400078e0a03 */
[----:B------:R-:W-:Y:S01]  /*0c40*/  IMAD.HI.U32 R3, R2, R14, RZ ;  /* 0x0000000e02037227 */ /* 0x000fe200078e00ff */
[----:B------:R-:W-:-:S03]  /*0c50*/  LEA.HI R9, R9, R4, RZ, 0x1c ;  /* 0x0000000409097211 */ /* 0x000fc600078fe0ff */
[----:B------:R-:W-:Y:S02]  /*0c60*/  VIADD R15, R0, 0x1 ;  /* 0x00000001000f7836 */ /* 0x000fe40000000000 */
[C---:B------:R-:W-:Y:S02]  /*0c70*/  IMAD R4, R13.reuse, R11, R8 ;  /* 0x0000000b0d047224 */ /* 0x040fe400078e0208 */
[----:B------:R-:W-:Y:S01]  /*0c80*/  IMAD.MOV R11, RZ, RZ, -R3 ;  /* 0x000000ffff0b7224 */ /* 0x000fe200078e0a03 */
[----:B------:R-:W-:Y:S01]  /*0c90*/  IABS R12, R15 ;  /* 0x0000000f000c7213 */ /* 0x000fe20000000000 */
[----:B------:R-:W-:Y:S01]  /*0ca0*/  IMAD R3, R10, 0x80, R9 ;  /* 0x000000800a037824 */ /* 0x000fe200078e0209 */
[----:B------:R-:W-:Y:S01]  /*0cb0*/  ISETP.GT.U32.AND P0, PT, R13, R4, PT ;  /* 0x000000040d00720c */ /* 0x000fe20003f04070 */
[----:B------:R-:W-:Y:S01]  /*0cc0*/  IMAD R10, R5, R11, R14 ;  /* 0x0000000b050a7224 */ /* 0x000fe200078e020e */
[----:B------:R-:W-:Y:S01]  /*0cd0*/  ISETP.GE.AND P1, PT, R15, RZ, PT ;  /* 0x000000ff0f00720c */ /* 0x000fe20003f26270 */
[----:B------:R-:W-:-:S02]  /*0ce0*/  VIADD R16, R0, 0x2 ;  /* 0x0000000200107836 */ /* 0x000fc40000000000 */
[----:B------:R-:W-:Y:S01]  /*0cf0*/  IMAD.HI.U32 R8, R2, R12, RZ ;  /* 0x0000000c02087227 */ /* 0x000fe200078e00ff */
[C---:B------:R-:W-:Y:S02]  /*0d00*/  ISETP.GT.U32.AND P2, PT, R5.reuse, R10, PT ;  /* 0x0000000a0500720c */ /* 0x040fe40003f44070 */
[----:B------:R-:W-:Y:S01]  /*0d10*/  IABS R156, R16 ;  /* 0x00000010009c7213 */ /* 0x000fe20000000000 */
[----:B------:R-:W-:Y:S01]  /*0d20*/  IMAD.MOV R8, RZ, RZ, -R8 ;  /* 0x000000ffff087224 */ /* 0x000fe200078e0a08 */
[----:B------:R-:W-:Y:S01]  /*0d30*/  ISETP.GE.AND P5, PT, R16, RZ, PT ;  /* 0x000000ff1000720c */ /* 0x000fe20003fa6270 */
[----:B------:R-:W-:Y:S02]  /*0d40*/  VIADD R14, R0, 0x3 ;  /* 0x00000003000e7836 */ /* 0x000fe40000000000 */
[----:B------:R-:W-:Y:S02]  /*0d50*/  IMAD R11, R5, R8, R12 ;  /* 0x00000008050b7224 */ /* 0x000fe400078e020c */
[----:B------:R-:W-:Y:S01]  /*0d60*/  IMAD.HI.U32 R9, R2, R156, RZ ;  /* 0x0000009c02097227 */ /* 0x000fe200078e00ff */
[----:B------:R-:W-:-:S02]  /*0d70*/  IABS R118, R14 ;  /* 0x0000000e00767213 */ /* 0x000fc40000000000 */
[C---:B------:R-:W-:Y:S01]  /*0d80*/  ISETP.GT.U32.AND P6, PT, R5.reuse, R11, PT ;  /* 0x0000000b0500720c */ /* 0x040fe20003fc4070 */
[----:B------:R-:W-:Y:S02]  /*0d90*/  IMAD.MOV R9, RZ, RZ, -R9 ;  /* 0x000000ffff097224 */ /* 0x000fe400078e0a09 */
[----:B------:R-:W-:Y:S02]  /*0da0*/  @!P2 IMAD.IADD R10, R10, 0x1, -R5 ;  /* 0x000000010a0aa824 */ /* 0x000fe400078e0a05 */
[----:B------:R-:W-:Y:S02]  /*0db0*/  VIADD R17, R0, 0x4 ;  /* 0x0000000400117836 */ /* 0x000fe40000000000 */
[C---:B------:R-:W-:Y:S01]  /*0dc0*/  IMAD R156, R5.reuse, R9, R156 ;  /* 0x00000009059c7224 */ /* 0x040fe200078e029c */
[----:B------:R-:W-:Y:S01]  /*0dd0*/  ISETP.GT.U32.AND P3, PT, R5, R10, PT ;  /* 0x0000000a0500720c */ /* 0x000fe20003f64070 */
[----:B------:R-:W-:Y:S01]  /*0de0*/  IMAD.HI.U32 R8, R2, R118, RZ ;  /* 0x0000007602087227 */ /* 0x000fe200078e00ff */
[----:B------:R-:W-:-:S02]  /*0df0*/  IABS R117, R17 ;  /* 0x0000001100757213 */ /* 0x000fc40000000000 */
[----:B------:R-:W-:Y:S01]  /*0e00*/  ISETP.GT.U32.AND P2, PT, R5, R156, PT ;  /* 0x0000009c0500720c */ /* 0x000fe20003f44070 */
[----:B------:R-:W-:Y:S01]  /*0e10*/  @!P6 IMAD.IADD R11, R11, 0x1, -R5 ;  /* 0x000000010b0be824 */ /* 0x000fe200078e0a05 */
[----:B------:R-:W-:Y:S01]  /*0e20*/  ISETP.GE.AND P6, PT, R18, RZ, PT ;  /* 0x000000ff1200720c */ /* 0x000fe20003fc6270 */
[----:B------:R-:W-:-:S04]  /*0e30*/  IMAD.HI.U32 R9, R2, R117, RZ ;  /* 0x0000007502097227 */ /* 0x000fc800078e00ff */
[----:B------:R-:W-:Y:S02]  /*0e40*/  IMAD.MOV R8, RZ, RZ, -R8 ;  /* 0x000000ffff087224 */ /* 0x000fe400078e0a08 */
[----:B------:R-:W-:Y:S01]  /*0e50*/  @!P0 IMAD.IADD R4, R4, 0x1, -R13 ;  /* 0x0000000104048824 */ /* 0x000fe200078e0a0d */
[----:B------:R-:W-:Y:S01]  /*0e60*/  ISETP.GE.AND P0, PT, R14, RZ, PT ;  /* 0x000000ff0e00720c */ /* 0x000fe20003f06270 */
[----:B------:R-:W-:Y:S02]  /*0e70*/  IMAD.MOV R12, RZ, RZ, -R9 ;  /* 0x000000ffff0c7224 */ /* 0x000fe400078e0a09 */
[----:B------:R-:W-:Y:S01]  /*0e80*/  IMAD R118, R5, R8, R118 ;  /* 0x0000000805767224 */ /* 0x000fe200078e0276 */
[----:B------:R-:W-:Y:S01]  /*0e90*/  ISETP.GT.U32.AND P4, PT, R13, R4, PT ;  /* 0x000000040d00720c */ /* 0x000fe20003f84070 */
[----:B------:R-:W-:Y:S02]  /*0ea0*/  @!P3 IMAD.IADD R10, R10, 0x1, -R5 ;  /* 0x000000010a0ab824 */ /* 0x000fe400078e0a05 */
[----:B------:R-:W-:-:S02]  /*0eb0*/  IMAD R117, R5, R12, R117 ;  /* 0x0000000c05757224 */ /* 0x000fc400078e0275 */
[----:B------:R-:W-:Y:S01]  /*0ec0*/  @!P2 IMAD.IADD R156, R156, 0x1, -R5 ;  /* 0x000000019c9ca824 */ /* 0x000fe200078e0a05 */
[C---:B------:R-:W-:Y:S01]  /*0ed0*/  ISETP.GT.U32.AND P2, PT, R5.reuse, R118, PT ;  /* 0x000000760500720c */ /* 0x040fe20003f44070 */
[----:B------:R-:W-:Y:S02]  /*0ee0*/  IMAD.MOV.U32 R9, RZ, RZ, R10 ;  /* 0x000000ffff097224 */ /* 0x000fe400078e000a */
[----:B------:R-:W-:Y:S01]  /*0ef0*/  VIADD R12, R0, 0x5 ;  /* 0x00000005000c7836 */ /* 0x000fe20000000000 */
[C---:B------:R-:W-:Y:S01]  /*0f00*/  ISETP.GT.U32.AND P3, PT, R5.reuse, R156, PT ;  /* 0x0000009c0500720c */ /* 0x040fe20003f64070 */
[----:B------:R-:W-:Y:S01]  /*0f10*/  @!P6 IMAD.MOV R9, RZ, RZ, -R9 ;  /* 0x000000ffff09e224 */ /* 0x000fe200078e0a09 */
[C---:B------:R-:W-:Y:S01]  /*0f20*/  ISETP.GT.U32.AND P6, PT, R5.reuse, R117, PT ;  /* 0x000000750500720c */ /* 0x040fe20003fc4070 */
[----:B------:R-:W-:Y:S01]  /*0f30*/  @!P4 IMAD.IADD R4, R4, 0x1, -R13 ;  /* 0x000000010404c824 */ /* 0x000fe200078e0a0d */
[----:B------:R-:W-:Y:S01]  /*0f40*/  IABS R154, R12 ;  /* 0x0000000c009a7213 */ /* 0x000fe20000000000 */
[C---:B------:R-:W-:Y:S01]  /*0f50*/  VIADD R13, R0.reuse, 0x6 ;  /* 0x00000006000d7836 */ /* 0x040fe20000000000 */
[----:B------:R-:W-:Y:S01]  /*0f60*/  ISETP.GT.U32.AND P4, PT, R5, R11, PT ;  /* 0x0000000b0500720c */ /* 0x000fe20003f84070 */
[----:B------:R-:W-:-:S02]  /*0f70*/  VIADD R14, R0, 0x7 ;  /* 0x00000007000e7836 */ /* 0x000fc40000000000 */
[--C-:B------:R-:W-:Y:S01]  /*0f80*/  @!P2 IMAD.IADD R118, R118, 0x1, -R5.reuse ;  /* 0x000000017676a824 */ /* 0x100fe200078e0a05 */
[----:B------:R-:W-:Y:S01]  /*0f90*/  IABS R120, R13 ;  /* 0x0000000d00787213 */ /* 0x000fe20000000000 */
[C---:B------:R-:W-:Y:S01]  /*0fa0*/  IMAD.HI.U32 R8, R2.reuse, R154, RZ ;  /* 0x0000009a02087227 */ /* 0x040fe200078e00ff */
[----:B------:R-:W-:Y:S02]  /*0fb0*/  IABS R119, R14 ;  /* 0x0000000e00777213 */ /* 0x000fe40000000000 */
[----:B------:R-:W-:Y:S01]  /*0fc0*/  ISETP.GT.U32.AND P2, PT, R5, R118, PT ;  /* 0x000000760500720c */ /* 0x000fe20003f44070 */
[----:B------:R-:W-:Y:S02]  /*0fd0*/  @!P6 IMAD.IADD R117, R117, 0x1, -R5 ;  /* 0x000000017575e824 */ /* 0x000fe400078e0a05 */
[----:B------:R-:W-:-:S03]  /*0fe0*/  IMAD.HI.U32 R10, R2, R120, RZ ;  /* 0x00000078020a7227 */ /* 0x000fc600078e00ff */
[C---:B------:R-:W-:Y:S01]  /*0ff0*/  ISETP.GT.U32.AND P6, PT, R5.reuse, R117, PT ;  /* 0x000000750500720c */ /* 0x040fe20003fc4070 */
[----:B------:R-:W-:Y:S02]  /*1000*/  IMAD.MOV R8, RZ, RZ, -R8 ;  /* 0x000000ffff087224 */ /* 0x000fe400078e0a08 */
[----:B------:R-:W-:Y:S02]  /*1010*/  IMAD.MOV R10, RZ, RZ, -R10 ;  /* 0x000000ffff0a7224 */ /* 0x000fe400078e0a0a */
[C---:B------:R-:W-:Y:S02]  /*1020*/  IMAD R154, R5.reuse, R8, R154 ;  /* 0x00000008059a7224 */ /* 0x040fe400078e029a */
[C---:B------:R-:W-:Y:S02]  /*1030*/  IMAD R120, R5.reuse, R10, R120 ;  /* 0x0000000a05787224 */ /* 0x040fe400078e0278 */
[--C-:B------:R-:W-:Y:S01]  /*1040*/  @!P2 IMAD.IADD R118, R118, 0x1, -R5.reuse ;  /* 0x000000017676a824 */ /* 0x100fe200078e0a05 */
[----:B------:R-:W-:Y:S01]  /*1050*/  ISETP.GT.U32.AND P2, PT, R5, R154, PT ;  /* 0x0000009a0500720c */ /* 0x000fe20003f44070 */
[--C-:B------:R-:W-:Y:S01]  /*1060*/  @!P3 IMAD.IADD R156, R156, 0x1, -R5.reuse ;  /* 0x000000019c9cb824 */ /* 0x100fe200078e0a05 */
[----:B------:R-:W-:Y:S01]  /*1070*/  ISETP.GE.AND P3, PT, R12, RZ, PT ;  /* 0x000000ff0c00720c */ /* 0x000fe20003f66270 */
[----:B------:R-:W-:Y:S01]  /*1080*/  @!P6 IMAD.IADD R117, R117, 0x1, -R5 ;  /* 0x000000017575e824 */ /* 0x000fe200078e0a05 */
[----:B------:R-:W-:Y:S01]  /*1090*/  ISETP.GT.U32.AND P6, PT, R5, R120, PT ;  /* 0x000000780500720c */ /* 0x000fe20003fc4070 */
[----:B------:R-:W-:-:S02]  /*10a0*/  VIADD R12, R0, 0x8 ;  /* 0x00000008000c7836 */ /* 0x000fc40000000000 */
[----:B------:R-:W-:-:S03]  /*10b0*/  IMAD.HI.U32 R8, R2, R119, RZ ;  /* 0x0000007702087227 */ /* 0x000fc600078e00ff */
[----:B------:R-:W-:Y:S01]  /*10c0*/  IABS R153, R12 ;  /* 0x0000000c00997213 */ /* 0x000fe20000000000 */
[----:B------:R-:W-:Y:S02]  /*10d0*/  IMAD.MOV R8, RZ, RZ, -R8 ;  /* 0x000000ffff087224 */ /* 0x000fe400078e0a08 */
[----:B------:R-:W-:Y:S02]  /*10e0*/  @!P2 IMAD.IADD R154, R154, 0x1, -R5 ;  /* 0x000000019a9aa824 */ /* 0x000fe400078e0a05 */
[C---:B------:R-:W-:Y:S02]  /*10f0*/  IMAD R119, R5.reuse, R8, R119 ;  /* 0x0000000805777224 */ /* 0x040fe400078e0277 */
[----:B------:R-:W-:Y:S01]  /*1100*/  @!P6 IMAD.IADD R120, R120, 0x1, -R5 ;  /* 0x000000017878e824 */ /* 0x000fe200078e0a05 */
[C---:B------:R-:W-:Y:S01]  /*1110*/  ISETP.GT.U32.AND P6, PT, R5.reuse, R154, PT ;  /* 0x0000009a0500720c */ /* 0x040fe20003fc4070 */
[----:B------:R-:W-:Y:S01]  /*1120*/  IMAD.HI.U32 R8, R2, R153, RZ ;  /* 0x0000009902087227 */ /* 0x000fe200078e00ff */
[----:B------:R-:W-:-:S03]  /*1130*/  ISETP.GT.U32.AND P2, PT, R5, R119, PT ;  /* 0x000000770500720c */ /* 0x000fc60003f44070 */
[----:B------:R-:W-:Y:S02]  /*1140*/  VIADD R15, R0, 0xa ;  /* 0x0000000a000f7836 */ /* 0x000fe40000000000 */
[----:B------:R-:W-:Y:S02]  /*1150*/  IMAD.MOV R8, RZ, RZ, -R8 ;  /* 0x000000ffff087224 */ /* 0x000fe400078e0a08 */
[----:B------:R-:W-:Y:S01]  /*1160*/  @!P4 IMAD.IADD R11, R11, 0x1, -R5 ;  /* 0x000000010b0bc824 */ /* 0x000fe200078e0a05 */
[----:B------:R-:W-:Y:S01]  /*1170*/  IABS R121, R15 ;  /* 0x0000000f00797213 */ /* 0x000fe20000000000 */
[----:B------:R-:W-:Y:S01]  /*1180*/  IMAD R153, R5, R8, R153 ;  /* 0x0000000805997224 */ /* 0x000fe200078e0299 */
[----:B------:R-:W-:Y:S01]  /*1190*/  ISETP.GE.AND P4, PT, R17, RZ, PT ;  /* 0x000000ff1100720c */ /* 0x000fe20003f86270 */
[----:B------:R-:W-:Y:S02]  /*11a0*/  @!P6 IMAD.IADD R154, R154, 0x1, -R5 ;  /* 0x000000019a9ae824 */ /* 0x000fe400078e0a05 */
[----:B------:R-:W-:Y:S01]  /*11b0*/  IMAD.HI.U32 R8, R2, R121, RZ ;  /* 0x0000007902087227 */ /* 0x000fe200078e00ff */
[----:B------:R-:W-:-:S03]  /*11c0*/  ISETP.GT.U32.AND P6, PT, R5, R153, PT ;  /* 0x000000990500720c */ /* 0x000fc60003fc4070 */
[----:B------:R-:W-:Y:S02]  /*11d0*/  IMAD.MOV R8, RZ, RZ, -R8 ;  /* 0x000000ffff087224 */ /* 0x000fe400078e0a08 */
[----:B------:R-:W-:Y:S01]  /*11e0*/  @!P1 IMAD.MOV R11, RZ, RZ, -R11 ;  /* 0x000000ffff0b9224 */ /* 0x000fe200078e0a0b */
[----:B------:R-:W-:Y:S01]  /*11f0*/  ISETP.GE.AND P1, PT, R13, RZ, PT ;  /* 0x000000ff0d00720c */ /* 0x000fe20003f26270 */
[----:B------:R-:W-:Y:S01]  /*1200*/  @!P2 IMAD.IADD R119, R119, 0x1, -R5 ;  /* 0x000000017777a824 */ /* 0x000fe200078e0a05 */
[C---:B------:R-:W-:Y:S01]  /*1210*/  ISETP.GT.U32.AND P2, PT, R5.reuse, R120, PT ;  /* 0x000000780500720c */ /* 0x040fe20003f44070 */
[C---:B------:R-:W-:Y:S02]  /*1220*/  VIADD R13, R0.reuse, 0x9 ;  /* 0x00000009000d7836 */ /* 0x040fe40000000000 */
[----:B------:R-:W-:Y:S02]  /*1230*/  IMAD R121, R5, R8, R121 ;  /* 0x0000000805797224 */ /* 0x000fe400078e0279 */
[----:B------:R-:W-:Y:S01]  /*1240*/  @!P6 IMAD.IADD R153, R153, 0x1, -R5 ;  /* 0x000000019999e824 */ /* 0x000fe200078e0a05 */
[----:B------:R-:W-:Y:S01]  /*1250*/  IABS R122, R13 ;  /* 0x0000000d007a7213 */ /* 0x000fe20000000000 */
[----:B------:R-:W-:Y:S01]  /*1260*/  VIADD R16, R0, 0xb ;  /* 0x0000000b00107836 */ /* 0x000fe20000000000 */
[C---:B------:R-:W-:Y:S01]  /*1270*/  ISETP.GT.U32.AND P6, PT, R5.reuse, R121, PT ;  /* 0x000000790500720c */ /* 0x040fe20003fc4070 */
[----:B------:R-:W-:Y:S01]  /*1280*/  @!P0 IMAD.MOV R118, RZ, RZ, -R118 ;  /* 0x000000ffff768224 */ /* 0x000fe200078e0a76 */
[----:B------:R-:W-:Y:S01]  /*1290*/  ISETP.GT.U32.AND P0, PT, R5, R119, PT ;  /* 0x000000770500720c */ /* 0x000fe20003f04070 */
[----:B------:R-:W-:Y:S01]  /*12a0*/  IMAD.HI.U32 R10, R2, R122, RZ ;  /* 0x0000007a020a7227 */ /* 0x000fe200078e00ff */
[----:B------:R-:W-:-:S03]  /*12b0*/  IABS R152, R16 ;  /* 0x0000001000987213 */ /* 0x000fc60000000000 */
[--C-:B------:R-:W-:Y:S01]  /*12c0*/  @!P2 IMAD.IADD R120, R120, 0x1, -R5.reuse ;  /* 0x000000017878a824 */ /* 0x100fe200078e0a05 */
[----:B------:R-:W-:Y:S01]  /*12d0*/  ISETP.GE.AND P2, PT, R13, RZ, PT ;  /* 0x000000ff0d00720c */ /* 0x000fe20003f46270 */
[----:B------:R-:W-:Y:S02]  /*12e0*/  IMAD.MOV R10, RZ, RZ, -R10 ;  /* 0x000000ffff0a7224 */ /* 0x000fe400078e0a0a */
[----:B------:R-:W-:Y:S02]  /*12f0*/  VIADD R13, R0, 0xc ;  /* 0x0000000c000d7836 */ /* 0x000fe40000000000 */
[----:B------:R-:W-:Y:S02]  /*1300*/  IMAD R122, R5, R10, R122 ;  /* 0x0000000a057a7224 */ /* 0x000fe400078e027a */
[----:B------:R-:W-:Y:S01]  /*1310*/  @!P6 IMAD.IADD R121, R121, 0x1, -R5 ;  /* 0x000000017979e824 */ /* 0x000fe200078e0a05 */
[----:B------:R-:W-:Y:S01]  /*1320*/  IABS R124, R13 ;  /* 0x0000000d007c7213 */ /* 0x000fe20000000000 */
[----:B------:R-:W-:Y:S01]  /*1330*/  @!P1 IMAD.MOV R120, RZ, RZ, -R120 ;  /* 0x000000ffff789224 */ /* 0x000fe200078e0a78 */
[C---:B------:R-:W-:Y:S01]  /*1340*/  ISETP.GT.U32.AND P1, PT, R5.reuse, R153, PT ;  /* 0x000000990500720c */ /* 0x040fe20003f24070 */
[----:B------:R-:W-:Y:S01]  /*1350*/  IMAD.HI.U32 R10, R2, R152, RZ ;  /* 0x00000098020a7227 */ /* 0x000fe200078e00ff */
[----:B------:R-:W-:-:S03]  /*1360*/  ISETP.GT.U32.AND P6, PT, R5, R121, PT ;  /* 0x000000790500720c */ /* 0x000fc60003fc4070 */
[----:B------:R-:W-:Y:S01]  /*1370*/  @!P3 IMAD.MOV R154, RZ, RZ, -R154 ;  /* 0x000000ffff9ab224 */ /* 0x000fe200078e0a9a */
[----:B------:R-:W-:Y:S01]  /*1380*/  ISETP.GT.U32.AND P3, PT, R5, R122, PT ;  /* 0x0000007a0500720c */ /* 0x000fe20003f64070 */
[----:B------:R-:W-:-:S04]  /*1390*/  IMAD.HI.U32 R8, R2, R124, RZ ;  /* 0x0000007c02087227 */ /* 0x000fc800078e00ff */
[----:B------:R-:W-:Y:S02]  /*13a0*/  IMAD.MOV R10, RZ, RZ, -R10 ;  /* 0x000000ffff0a7224 */ /* 0x000fe400078e0a0a */
[----:B------:R-:W-:Y:S02]  /*13b0*/  IMAD.MOV R8, RZ, RZ, -R8 ;  /* 0x000000ffff087224 */ /* 0x000fe400078e0a08 */
[C---:B------:R-:W-:Y:S02]  /*13c0*/  IMAD R152, R5.reuse, R10, R152 ;  /* 0x0000000a05987224 */ /* 0x040fe400078e0298 */
[----:B------:R-:W-:Y:S01]  /*13d0*/  @!P5 IMAD.MOV R156, RZ, RZ, -R156 ;  /* 0x000000ffff9cd224 */ /* 0x000fe200078e0a9c */
[----:B------:R-:W-:Y:S01]  /*13e0*/  ISETP.GE.AND P5, PT, R14, RZ, PT ;  /* 0x000000ff0e00720c */ /* 0x000fe20003fa6270 */
[----:B------:R-:W-:Y:S02]  /*13f0*/  VIADD R14, R0, 0xd ;  /* 0x0000000d000e7836 */ /* 0x000fe40000000000 */
[----:B------:R-:W-:-:S02]  /*1400*/  IMAD R124, R5, R8, R124 ;  /* 0x00000008057c7224 */ /* 0x000fc400078e027c */
[--C-:B------:R-:W-:Y:S01]  /*1410*/  @!P1 IMAD.IADD R153, R153, 0x1, -R5.reuse ;  /* 0x0000000199999824 */ /* 0x100fe200078e0a05 */
[----:B------:R-:W-:Y:S01]  /*1420*/  ISETP.GT.U32.AND P1, PT, R5, R152, PT ;  /* 0x000000980500720c */ /* 0x000fe20003f24070 */
[--C-:B------:R-:W-:Y:S01]  /*1430*/  @!P0 IMAD.IADD R119, R119, 0x1, -R5.reuse ;  /* 0x0000000177778824 */ /* 0x100fe200078e0a05 */
[----:B------:R-:W-:Y:S01]  /*1440*/  ISETP.GE.AND P0, PT, R15, RZ, PT ;  /* 0x000000ff0f00720c */ /* 0x000fe20003f06270 */
[----:B------:R-:W-:Y:S01]  /*1450*/  VIADD R15, R0, 0xe ;  /* 0x0000000e000f7836 */ /* 0x000fe20000000000 */
[----:B------:R-:W-:Y:S01]  /*1460*/  IABS R123, R14 ;  /* 0x0000000e007b7213 */ /* 0x000fe20000000000 */
[--C-:B------:R-:W-:Y:S02]  /*1470*/  @!P3 IMAD.IADD R122, R122, 0x1, -R5.reuse ;  /* 0x000000017a7ab824 */ /* 0x100fe400078e0a05 */
[----:B------:R-:W-:Y:S01]  /*1480*/  @!P6 IMAD.IADD R121, R121, 0x1, -R5 ;  /* 0x000000017979e824 */ /* 0x000fe200078e0a05 */
[C---:B------:R-:W-:Y:S01]  /*1490*/  ISETP.GT.U32.AND P6, PT, R5.reuse, R124, PT ;  /* 0x0000007c0500720c */ /* 0x040fe20003fc4070 */
[----:B------:R-:W-:Y:S01]  /*14a0*/  @!P4 IMAD.MOV R117, RZ, RZ, -R117 ;  /* 0x000000ffff75c224 */ /* 0x000fe200078e0a75 */
[----:B------:R-:W-:Y:S01]  /*14b0*/  ISETP.GE.AND P4, PT, R12, RZ, PT ;  /* 0x000000ff0c00720c */ /* 0x000fe20003f86270 */
[----:B------:R-:W-:Y:S01]  /*14c0*/  IMAD.HI.U32 R8, R2, R123, RZ ;  /* 0x0000007b02087227 */ /* 0x000fe200078e00ff */
[----:B------:R-:W-:-:S02]  /*14d0*/  ISETP.GT.U32.AND P3, PT, R5, R122, PT ;  /* 0x0000007a0500720c */ /* 0x000fc40003f64070 */
[----:B------:R-:W-:Y:S01]  /*14e0*/  IABS R150, R15 ;  /* 0x0000000f00967213 */ /* 0x000fe20000000000 */
[----:B------:R-:W-:Y:S02]  /*14f0*/  VIADD R17, R0, 0xf ;  /* 0x0000000f00117836 */ /* 0x000fe40000000000 */
[----:B------:R-:W-:Y:S02]  /*1500*/  IMAD.MOV R8, RZ, RZ, -R8 ;  /* 0x000000ffff087224 */ /* 0x000fe400078e0a08 */
[----:B------:R-:W-:Y:S01]  /*1510*/  IMAD.HI.U32 R10, R2, R150, RZ ;  /* 0x00000096020a7227 */ /* 0x000fe200078e00ff */
[----:B------:R-:W-:-:S03]  /*1520*/  IABS R126, R17 ;  /* 0x00000011007e7213 */ /* 0x000fc60000000000 */
[----:B------:R-:W-:Y:S01]  /*1530*/  @!P1 IMAD.IADD R152, R152, 0x1, -R5 ;  /* 0x0000000198989824 */ /* 0x000fe200078e0a05 */
[----:B------:R-:W-:Y:S01]  /*1540*/  ISETP.GE.AND P1, PT, R13, RZ, PT ;  /* 0x000000ff0d00720c */ /* 0x000fe20003f26270 */
[----:B------:R-:W-:Y:S02]  /*1550*/  IMAD.MOV R10, RZ, RZ, -R10 ;  /* 0x000000ffff0a7224 */ /* 0x000fe400078e0a0a */
[C---:B------:R-:W-:Y:S02]  /*1560*/  IMAD R123, R5.reuse, R8, R123 ;  /* 0x00000008057b7224 */ /* 0x040fe400078e027b */
[----:B------:R-:W-:Y:S02]  /*1570*/  VIADD R13, R0, 0x10 ;  /* 0x00000010000d7836 */ /* 0x000fe40000000000 */
[----:B------:R-:W-:Y:S01]  /*1580*/  @!P6 IMAD.IADD R124, R124, 0x1, -R5 ;  /* 0x000000017c7ce824 */ /* 0x000fe200078e0a05 */
[----:B------:R-:W-:Y:S01]  /*1590*/  ISETP.GT.U32.AND P6, PT, R5, R152, PT ;  /* 0x000000980500720c */ /* 0x000fe20003fc4070 */
[----:B------:R-:W-:Y:S01]  /*15a0*/  IMAD.HI.U32 R12, R2, R126, RZ ;  /* 0x0000007e020c7227 */ /* 0x000fe200078e00ff */
[----:B------:R-:W-:-:S03]  /*15b0*/  IABS R125, R13 ;  /* 0x0000000d007d7213 */ /* 0x000fc60000000000 */
[----:B------:R-:W-:Y:S01]  /*15c0*/  @!P3 IMAD.IADD R122, R122, 0x1, -R5 ;  /* 0x000000017a7ab824 */ /* 0x000fe200078e0a05 */
[----:B------:R-:W-:Y:S01]  /*15d0*/  ISETP.GE.AND P3, PT, R16, RZ, PT ;  /* 0x000000ff1000720c */ /* 0x000fe20003f66270 */
[C---:B------:R-:W-:Y:S02]  /*15e0*/  IMAD R150, R5.reuse, R10, R150 ;  /* 0x0000000a05967224 */ /* 0x040fe400078e0296 */
[----:B------:R-:W-:Y:S01]  /*15f0*/  @!P5 IMAD.MOV R119, RZ, RZ, -R119 ;  /* 0x000000ffff77d224 */ /* 0x000fe200078e0a77 */
[C---:B------:R-:W-:Y:S01]  /*1600*/  ISETP.GT.U32.AND P5, PT, R5.reuse, R124, PT ;  /* 0x0000007c0500720c */ /* 0x040fe20003fa4070 */
[----:B------:R-:W-:Y:S01]  /*1610*/  @!P4 IMAD.MOV R153, RZ, RZ, -R153 ;  /* 0x000000ffff99c224 */ /* 0x000fe200078e0a99 */
[C---:B------:R-:W-:Y:S01]  /*1620*/  ISETP.GT.U32.AND P4, PT, R5.reuse, R123, PT ;  /* 0x0000007b0500720c */ /* 0x040fe20003f84070 */
[----:B------:R-:W-:Y:S02]  /*1630*/  IMAD.MOV R12, RZ, RZ, -R12 ;  /* 0x000000ffff0c7224 */ /* 0x000fe400078e0a0c */
[----:B------:R-:W-:Y:S01]  /*1640*/  @!P2 IMAD.MOV R122, RZ, RZ, -R122 ;  /* 0x000000ffff7aa224 */ /* 0x000fe200078e0a7a */
[----:B------:R-:W-:Y:S01]  /*1650*/  ISETP.GT.U32.AND P2, PT, R5, R150, PT ;  /* 0x000000960500720c */ /* 0x000fe20003f44070 */
[----:B------:R-:W-:-:S04]  /*1660*/  IMAD.HI.U32 R8, R2, R125, RZ ;  /* 0x0000007d02087227 */ /* 0x000fc800078e00ff */
[C---:B------:R-:W-:Y:S02]  /*1670*/  IMAD R126, R5.reuse, R12, R126 ;  /* 0x0000000c057e7224 */ /* 0x040fe400078e027e */
[----:B------:R-:W-:Y:S02]  /*1680*/  IMAD.MOV R10, RZ, RZ, -R8 ;  /* 0x000000ffff0a7224 */ /* 0x000fe400078e0a08 */
[--C-:B------:R-:W-:Y:S01]  /*1690*/  @!P6 IMAD.IADD R152, R152, 0x1, -R5.reuse ;  /* 0x000000019898e824 */ /* 0x100fe200078e0a05 */
[----:B------:R-:W-:Y:S01]  /*16a0*/  ISETP.GT.U32.AND P6, PT, R5, R126, PT ;  /* 0x0000007e0500720c */ /* 0x000fe20003fc4070 */
[--C-:B------:R-:W-:Y:S01]  /*16b0*/  @!P5 IMAD.IADD R124, R124, 0x1, -R5.reuse ;  /* 0x000000017c7cd824 */ /* 0x100fe200078e0a05 */
[----:B------:R-:W-:Y:S01]  /*16c0*/  ISETP.GE.AND P5, PT, R15, RZ, PT ;  /* 0x000000ff0f00720c */ /* 0x000fe20003fa6270 */
[----:B------:R-:W-:Y:S01]  /*16d0*/  @!P4 IMAD.IADD R123, R123, 0x1, -R5 ;  /* 0x000000017b7bc824 */ /* 0x000fe200078e0a05 */
[----:B------:R-:W-:Y:S01]  /*16e0*/  ISETP.GE.AND P4, PT, R17, RZ, PT ;  /* 0x000000ff1100720c */ /* 0x000fe20003f86270 */
[----:B------:R-:W-:-:S02]  /*16f0*/  IMAD R125, R5, R10, R125 ;  /* 0x0000000a057d7224 */ /* 0x000fc400078e027d */
[----:B------:R-:W-:Y:S01]  /*1700*/  @!P2 IMAD.IADD R150, R150, 0x1, -R5 ;  /* 0x000000019696a824 */ /* 0x000fe200078e0a05 */
[C---:B------:R-:W-:Y:S01]  /*1710*/  ISETP.GT.U32.AND P2, PT, R5.reuse, R123, PT ;  /* 0x0000007b0500720c */ /* 0x040fe20003f44070 */
[----:B------:R-:W-:Y:S01]  /*1720*/  @!P1 IMAD.MOV R124, RZ, RZ, -R124 ;  /* 0x000000ffff7c9224 */ /* 0x000fe200078e0a7c */
[C---:B------:R-:W-:Y:S01]  /*1730*/  ISETP.GT.U32.AND P1, PT, R5.reuse, R125, PT ;  /* 0x0000007d0500720c */ /* 0x040fe20003f24070 */
[----:B------:R-:W-:Y:S02]  /*1740*/  VIADD R12, R0, 0x11 ;  /* 0x00000011000c7836 */ /* 0x000fe40000000000 */
[----:B------:R-:W-:Y:S01]  /*1750*/  @!P0 IMAD.MOV R121, RZ, RZ, -R121 ;  /* 0x000000ffff798224 */ /* 0x000fe200078e0a79 */
[----:B------:R-:W-:Y:S01]  /*1760*/  ISETP.GE.AND P0, PT, R14, RZ, PT ;  /* 0x000000ff0e00720c */ /* 0x000fe20003f06270 */
        /* <DEDUP_REMOVED lines=10> */
[----:B------:R-:W-:Y:S02]  /*1810*/  @!P1 IMAD.IADD R125, R125, 0x1, -R5 ;  /* 0x000000017d7d9824 */ /* 0x000fe400078e0a05 */
[----:B------:R-:W-:Y:S02]  /*1820*/  IMAD.MOV R8, RZ, RZ, -R8 ;  /* 0x000000ffff087224 */ /* 0x000fe400078e0a08 */
[----:B------:R-:W-:Y:S02]  /*1830*/  VIADD R14, R0, 0x12 ;  /* 0x00000012000e7836 */ /* 0x000fe40000000000 */
[----:B------:R-:W-:Y:S01]  /*1840*/  @!P0 IMAD.MOV R123, RZ, RZ, -R123 ;  /* 0x000000ffff7b8224 */ /* 0x000fe200078e0a7b */
[C---:B------:R-:W-:Y:S01]  /*1850*/  ISETP.GT.U32.AND P0, PT, R5.reuse, R125, PT ;  /* 0x0000007d0500720c */ /* 0x040fe20003f04070 */
[----:B------:R-:W-:Y:S01]  /*1860*/  IMAD R149, R5, R8, R149 ;  /* 0x0000000805957224 */ /* 0x000fe200078e0295 */
[----:B------:R-:W-:Y:S01]  /*1870*/  IABS R128, R14 ;  /* 0x0000000e00807213 */ /* 0x000fe20000000000 */
[----:B------:R-:W-:Y:S01]  /*1880*/  IMAD.HI.U32 R10, R2, R127, RZ ;  /* 0x0000007f020a7227 */ /* 0x000fe200078e00ff */
[----:B------:R-:W-:-:S03]  /*1890*/  ISETP.GE.AND P1, PT, R14, RZ, PT ;  /* 0x000000ff0e00720c */ /* 0x000fc60003f26270 */
[--C-:B------:R-:W-:Y:S01]  /*18a0*/  @!P6 IMAD.IADD R150, R150, 0x1, -R5.reuse ;  /* 0x000000019696e824 */ /* 0x100fe200078e0a05 */
[----:B------:R-:W-:Y:S01]  /*18b0*/  ISETP.GT.U32.AND P6, PT, R5, R149, PT ;  /* 0x000000950500720c */ /* 0x000fe20003fc4070 */
[----:B------:R-:W-:Y:S02]  /*18c0*/  IMAD.MOV R10, RZ, RZ, -R10 ;  /* 0x000000ffff0a7224 */ /* 0x000fe400078e0a0a */
[----:B------:R-:W-:Y:S01]  /*18d0*/  @!P3 IMAD.IADD R126, R126, 0x1, -R5 ;  /* 0x000000017e7eb824 */ /* 0x000fe200078e0a05 */
[----:B------:R-:W-:Y:S01]  /*18e0*/  ISETP.GE.AND P3, PT, R12, RZ, PT ;  /* 0x000000ff0c00720c */ /* 0x000fe20003f66270 */
[----:B------:R-:W-:Y:S02]  /*18f0*/  VIADD R12, R0, 0x14 ;  /* 0x00000014000c7836 */ /* 0x000fe40000000000 */
[----:B------:R-:W-:-:S03]  /*1900*/  IMAD.HI.U32 R8, R2, R128, RZ ;  /* 0x0000008002087227 */ /* 0x000fc600078e00ff */
[----:B------:R-:W-:Y:S01]  /*1910*/  IABS R148, R12 ;  /* 0x0000000c00947213 */ /* 0x000fe20000000000 */
[----:B------:R-:W-:Y:S02]  /*1920*/  IMAD R127, R5, R10, R127 ;  /* 0x0000000a057f7224 */ /* 0x000fe400078e027f */
[----:B------:R-:W-:Y:S02]  /*1930*/  IMAD.MOV R8, RZ, RZ, -R8 ;  /* 0x000000ffff087224 */ /* 0x000fe400078e0a08 */
[----:B------:R-:W-:Y:S01]  /*1940*/  @!P0 IMAD.IADD R125, R125, 0x1, -R5 ;  /* 0x000000017d7d8824 */ /* 0x000fe200078e0a05 */
[C---:B------:R-:W-:Y:S01]  /*1950*/  ISETP.GT.U32.AND P0, PT, R5.reuse, R127, PT ;  /* 0x0000007f0500720c */ /* 0x040fe20003f04070 */
[----:B------:R-:W-:Y:S02]  /*1960*/  IMAD R128, R5, R8, R128 ;  /* 0x0000000805807224 */ /* 0x000fe400078e0280 */
[----:B------:R-:W-:-:S04]  /*1970*/  IMAD.HI.U32 R8, R2, R148, RZ ;  /* 0x0000009402087227 */ /* 0x000fc800078e00ff */
[--C-:B------:R-:W-:Y:S02]  /*1980*/  @!P6 IMAD.IADD R149, R149, 0x1, -R5.reuse ;  /* 0x000000019595e824 */ /* 0x100fe400078e0a05 */
[----:B------:R-:W-:Y:S01]  /*1990*/  @!P5 IMAD.MOV R150, RZ, RZ, -R150 ;  /* 0x000000ffff96d224 */ /* 0x000fe200078e0a96 */
[C---:B------:R-:W-:Y:S01]  /*19a0*/  ISETP.GT.U32.AND P5, PT, R5.reuse, R128, PT ;  /* 0x000000800500720c */ /* 0x040fe20003fa4070 */
[----:B------:R-:W-:Y:S01]  /*19b0*/  IMAD.MOV R8, RZ, RZ, -R8 ;  /* 0x000000ffff087224 */ /* 0x000fe200078e0a08 */
[----:B------:R-:W-:Y:S01]  /*19c0*/  ISETP.GT.U32.AND P6, PT, R5, R149, PT ;  /* 0x000000950500720c */ /* 0x000fe20003fc4070 */
[----:B------:R-:W-:Y:S02]  /*19d0*/  @!P0 IMAD.IADD R127, R127, 0x1, -R5 ;  /* 0x000000017f7f8824 */ /* 0x000fe400078e0a05 */
[C---:B------:R-:W-:Y:S02]  /*19e0*/  IMAD R148, R5.reuse, R8, R148 ;  /* 0x0000000805947224 */ /* 0x040fe400078e0294 */
[----:B------:R-:W-:Y:S01]  /*19f0*/  VIADD R8, R0, 0x15 ;  /* 0x0000001500087836 */ /* 0x000fe20000000000 */
[----:B------:R-:W-:Y:S01]  /*1a00*/  ISETP.GT.U32.AND P0, PT, R5, R127, PT ;  /* 0x0000007f0500720c */ /* 0x000fe20003f04070 */
[----:B------:R-:W-:Y:S01]  /*1a10*/  @!P4 IMAD.MOV R126, RZ, RZ, -R126 ;  /* 0x000000ffff7ec224 */ /* 0x000fe200078e0a7e */
[----:B------:R-:W-:Y:S01]  /*1a20*/  ISETP.GE.AND P4, PT, R15, RZ, PT ;  /* 0x000000ff0f00720c */ /* 0x000fe20003f86270 */
[----:B------:R-:W-:Y:S01]  /*1a30*/  @!P2 IMAD.MOV R125, RZ, RZ, -R125 ;  /* 0x000000ffff7da224 */ /* 0x000fe200078e0a7d */
[----:B------:R-:W-:Y:S01]  /*1a40*/  IABS R146, R8 ;  /* 0x0000000800927213 */ /* 0x000fe20000000000 */
[--C-:B------:R-:W-:Y:S01]  /*1a50*/  @!P5 IMAD.IADD R128, R128, 0x1, -R5.reuse ;  /* 0x000000018080d824 */ /* 0x100fe200078e0a05 */
[----:B------:R-:W-:Y:S01]  /*1a60*/  ISETP.GE.AND P5, PT, R8, RZ, PT ;  /* 0x000000ff0800720c */ /* 0x000fe20003fa6270 */
[----:B------:R-:W-:Y:S01]  /*1a70*/  @!P6 IMAD.IADD R149, R149, 0x1, -R5 ;  /* 0x000000019595e824 */ /* 0x000fe200078e0a05 */
[----:B------:R-:W-:Y:S01]  /*1a80*/  ISETP.GE.AND P6, PT, R12, RZ, PT ;  /* 0x000000ff0c00720c */ /* 0x000fe20003fc6270 */
[----:B------:R-:W-:Y:S01]  /*1a90*/  IMAD.HI.U32 R8, R2, R146, RZ ;  /* 0x0000009202087227 */ /* 0x000fe200078e00ff */
[----:B------:R-:W-:-:S03]  /*1aa0*/  ISETP.GT.U32.AND P2, PT, R5, R128, PT ;  /* 0x000000800500720c */ /* 0x000fc60003f44070 */
[----:B------:R-:W-:Y:S01]  /*1ab0*/  @!P3 IMAD.MOV R149, RZ, RZ, -R149 ;  /* 0x000000ffff95b224 */ /* 0x000fe200078e0a95 */
[----:B------:R-:W-:Y:S01]  /*1ac0*/  ISETP.GT.U32.AND P3, PT, R5, R148, PT ;  /* 0x000000940500720c */ /* 0x000fe20003f64070 */
[----:B------:R-:W-:Y:S02]  /*1ad0*/  IMAD.MOV R8, RZ, RZ, -R8 ;  /* 0x000000ffff087224 */ /* 0x000fe400078e0a08 */
[----:B------:R-:W-:Y:S02]  /*1ae0*/  @!P0 IMAD.IADD R127, R127, 0x1, -R5 ;  /* 0x000000017f7f8824 */ /* 0x000fe400078e0a05 */
[C---:B------:R-:W-:Y:S02]  /*1af0*/  IMAD R146, R5.reuse, R8, R146 ;  /* 0x0000000805927224 */ /* 0x040fe400078e0292 */
[----:B------:R-:W-:Y:S02]  /*1b00*/  @!P4 IMAD.MOV R127, RZ, RZ, -R127 ;  /* 0x000000ffff7fc224 */ /* 0x000fe400078e0a7f */
[C---:B------:R-:W-:Y:S01]  /*1b10*/  VIADD R14, R0.reuse, 0x17 ;  /* 0x00000017000e7836 */ /* 0x040fe20000000000 */
[----:B------:R-:W-:Y:S01]  /*1b20*/  ISETP.GT.U32.AND P4, PT, R5, R146, PT ;  /* 0x000000920500720c */ /* 0x000fe20003f84070 */
[----:B------:R-:W-:-:S02]  /*1b30*/  VIADD R13, R0, 0x16 ;  /* 0x00000016000d7836 */ /* 0x000fc40000000000 */
[--C-:B------:R-:W-:Y:S01]  /*1b40*/  @!P3 IMAD.IADD R148, R148, 0x1, -R5.reuse ;  /* 0x000000019494b824 */ /* 0x100fe200078e0a05 */
[----:B------:R-:W-:Y:S01]  /*1b50*/  IABS R145, R14 ;  /* 0x0000000e00917213 */ /* 0x000fe20000000000 */
[----:B------:R-:W-:Y:S01]  /*1b60*/  VIADD R8, R0, 0x18 ;  /* 0x0000001800087836 */ /* 0x000fe20000000000 */
[----:B------:R-:W-:Y:S01]  /*1b70*/  IABS R129, R13 ;  /* 0x0000000d00817213 */ /* 0x000fe20000000000 */
[--C-:B------:R-:W-:Y:S01]  /*1b80*/  @!P2 IMAD.IADD R128, R128, 0x1, -R5.reuse ;  /* 0x000000018080a824 */ /* 0x100fe200078e0a05 */
[----:B------:R-:W-:Y:S01]  /*1b90*/  ISETP.GT.U32.AND P3, PT, R5, R148, PT ;  /* 0x000000940500720c */ /* 0x000fe20003f64070 */
[----:B------:R-:W-:Y:S01]  /*1ba0*/  IMAD.HI.U32 R12, R2, R145, RZ ;  /* 0x00000091020c7227 */ /* 0x000fe200078e00ff */
[----:B------:R-:W-:Y:S02]  /*1bb0*/  IABS R144, R8 ;  /* 0x0000000800907213 */ /* 0x000fe40000000000 */
[----:B------:R-:W-:Y:S01]  /*1bc0*/  ISETP.GE.AND P0, PT, R14, RZ, PT ;  /* 0x000000ff0e00720c */ /* 0x000fe20003f06270 */
[----:B------:R-:W-:Y:S01]  /*1bd0*/  @!P4 IMAD.IADD R146, R146, 0x1, -R5 ;  /* 0x000000019292c824 */ /* 0x000fe200078e0a05 */
[----:B------:R-:W-:Y:S01]  /*1be0*/  ISETP.GE.AND P2, PT, R13, RZ, PT ;  /* 0x000000ff0d00720c */ /* 0x000fe20003f46270 */
[----:B------:R-:W-:Y:S01]  /*1bf0*/  @!P1 IMAD.MOV R128, RZ, RZ, -R128 ;  /* 0x000000ffff809224 */ /* 0x000fe200078e0a80 */
[----:B------:R-:W-:Y:S01]  /*1c00*/  ISETP.GE.AND P1, PT, R8, RZ, PT ;  /* 0x000000ff0800720c */ /* 0x000fe20003f26270 */
[----:B------:R-:W-:Y:S01]  /*1c10*/  IMAD.HI.U32 R10, R2, R129, RZ ;  /* 0x00000081020a7227 */ /* 0x000fe200078e00ff */
[----:B------:R-:W-:-:S03]  /*1c20*/  ISETP.GT.U32.AND P4, PT, R5, R146, PT ;  /* 0x000000920500720c */ /* 0x000fc60003f84070 */
[----:B------:R-:W-:Y:S02]  /*1c30*/  IMAD.MOV R12, RZ, RZ, -R12 ;  /* 0x000000ffff0c7224 */ /* 0x000fe400078e0a0c */
[----:B------:R-:W-:-:S04]  /*1c40*/  IMAD.HI.U32 R8, R2, R144, RZ ;  /* 0x0000009002087227 */ /* 0x000fc800078e00ff */
[----:B------:R-:W-:Y:S02]  /*1c50*/  IMAD.MOV R10, RZ, RZ, -R10 ;  /* 0x000000ffff0a7224 */ /* 0x000fe400078e0a0a */
[C---:B------:R-:W-:Y:S02]  /*1c60*/  IMAD R145, R5.reuse, R12, R145 ;  /* 0x0000000c05917224 */ /* 0x040fe400078e0291 */
[----:B------:R-:W-:Y:S02]  /*1c70*/  @!P3 IMAD.IADD R148, R148, 0x1, -R5 ;  /* 0x000000019494b824 */ /* 0x000fe400078e0a05 */
[----:B------:R-:W-:Y:S02]  /*1c80*/  IMAD.MOV R8, RZ, RZ, -R8 ;  /* 0x000000ffff087224 */ /* 0x000fe400078e0a08 */
[----:B------:R-:W-:Y:S02]  /*1c90*/  IMAD R129, R5, R10, R129 ;  /* 0x0000000a05817224 */ /* 0x000fe400078e0281 */
[----:B------:R-:W-:-:S02]  /*1ca0*/  VIADD R14, R0, 0x1a ;  /* 0x0000001a000e7836 */ /* 0x000fc40000000000 */
[----:B------:R-:W-:Y:S01]  /*1cb0*/  @!P6 IMAD.MOV R148, RZ, RZ, -R148 ;  /* 0x000000ffff94e224 */ /* 0x000fe200078e0a94 */
[C---:B------:R-:W-:Y:S01]  /*1cc0*/  ISETP.GT.U32.AND P6, PT, R5.reuse, R145, PT ;  /* 0x000000910500720c */ /* 0x040fe20003fc4070 */
[C---:B------:R-:W-:Y:S01]  /*1cd0*/  IMAD R144, R5.reuse, R8, R144 ;  /* 0x0000000805907224 */ /* 0x040fe200078e0290 */
[----:B------:R-:W-:Y:S01]  /*1ce0*/  IABS R142, R14 ;  /* 0x0000000e008e7213 */ /* 0x000fe20000000000 */
[----:B------:R-:W-:Y:S01]  /*1cf0*/  @!P4 IMAD.IADD R146, R146, 0x1, -R5 ;  /* 0x000000019292c824 */ /* 0x000fe200078e0a05 */
[C---:B------:R-:W-:Y:S01]  /*1d00*/  ISETP.GT.U32.AND P3, PT, R5.reuse, R129, PT ;  /* 0x000000810500720c */ /* 0x040fe20003f64070 */
[----:B------:R-:W-:Y:S01]  /*1d10*/  VIADD R15, R0, 0x1b ;  /* 0x0000001b000f7836 */ /* 0x000fe20000000000 */
[----:B------:R-:W-:Y:S01]  /*1d20*/  ISETP.GT.U32.AND P4, PT, R5, R144, PT ;  /* 0x000000900500720c */ /* 0x000fe20003f84070 */
[----:B------:R-:W-:-:S03]  /*1d30*/  IMAD.HI.U32 R12, R2, R142, RZ ;  /* 0x0000008e020c7227 */ /* 0x000fc600078e00ff */
[----:B------:R-:W-:Y:S01]  /*1d40*/  IABS R141, R15 ;  /* 0x0000000f008d7213 */ /* 0x000fe20000000000 */
[----:B------:R-:W-:Y:S02]  /*1d50*/  VIADD R13, R0, 0x19 ;  /* 0x00000019000d7836 */ /* 0x000fe40000000000 */
[----:B------:R-:W-:Y:S02]  /*1d60*/  IMAD.MOV R12, RZ, RZ, -R12 ;  /* 0x000000ffff0c7224 */ /* 0x000fe400078e0a0c */
[--C-:B------:R-:W-:Y:S01]  /*1d70*/  @!P6 IMAD.IADD R145, R145, 0x1, -R5.reuse ;  /* 0x000000019191e824 */ /* 0x100fe200078e0a05 */
[----:B------:R-:W-:Y:S01]  /*1d80*/  IABS R130, R13 ;  /* 0x0000000d00827213 */ /* 0x000fe20000000000 */
[--C-:B------:R-:W-:Y:S02]  /*1d90*/  @!P3 IMAD.IADD R129, R129, 0x1, -R5.reuse ;  /* 0x000000018181b824 */ /* 0x100fe400078e0a05 */
[C---:B------:R-:W-:Y:S02]  /*1da0*/  IMAD R142, R5.reuse, R12, R142 ;  /* 0x0000000c058e7224 */ /* 0x040fe400078e028e */
[----:B------:R-:W-:Y:S01]  /*1db0*/  @!P4 IMAD.IADD R144, R144, 0x1, -R5 ;  /* 0x000000019090c824 */ /* 0x000fe200078e0a05 */
[C---:B------:R-:W-:Y:S01]  /*1dc0*/  ISETP.GT.U32.AND P4, PT, R5.reuse, R145, PT ;  /* 0x000000910500720c */ /* 0x040fe20003f84070 */
[----:B------:R-:W-:Y:S01]  /*1dd0*/  IMAD.HI.U32 R8, R2, R141, RZ ;  /* 0x0000008d02087227 */ /* 0x000fe200078e00ff */
[----:B------:R-:W-:-:S02]  /*1de0*/  ISETP.GT.U32.AND P3, PT, R5, R129, PT ;  /* 0x000000810500720c */ /* 0x000fc40003f64070 */
[----:B------:R-:W-:Y:S01]  /*1df0*/  ISETP.GT.U32.AND P6, PT, R5, R142, PT ;  /* 0x0000008e0500720c */ /* 0x000fe20003fc4070 */
[----:B------:R-:W-:-:S04]  /*1e00*/  IMAD.HI.U32 R10, R2, R130, RZ ;  /* 0x00000082020a7227 */ /* 0x000fc800078e00ff */
[----:B------:R-:W-:Y:S02]  /*1e10*/  IMAD.MOV R8, RZ, RZ, -R8 ;  /* 0x000000ffff087224 */ /* 0x000fe400078e0a08 */
[----:B------:R-:W-:Y:S02]  /*1e20*/  IMAD.MOV R10, RZ, RZ, -R10 ;  /* 0x000000ffff0a7224 */ /* 0x000fe400078e0a0a */
[C---:B------:R-:W-:Y:S02]  /*1e30*/  IMAD R141, R5.reuse, R8, R141 ;  /* 0x00000008058d7224 */ /* 0x040fe400078e028d */
[C---:B------:R-:W-:Y:S02]  /*1e40*/  VIADD R16, R0.reuse, 0x1c ;  /* 0x0000001c00107836 */ /* 0x040fe40000000000 */
[----:B------:R-:W-:Y:S02]  /*1e50*/  IMAD R130, R5, R10, R130 ;  /* 0x0000000a05827224 */ /* 0x000fe400078e0282 */
[----:B------:R-:W-:Y:S01]  /*1e60*/  VIADD R12, R0, 0x1d ;  /* 0x0000001d000c7836 */ /* 0x000fe20000000000 */
[----:B------:R-:W-:Y:S01]  /*1e70*/  IABS R131, R16 ;  /* 0x0000001000837213 */ /* 0x000fe20000000000 */
[--C-:B------:R-:W-:Y:S01]  /*1e80*/  @!P4 IMAD.IADD R145, R145, 0x1, -R5.reuse ;  /* 0x000000019191c824 */ /* 0x100fe200078e0a05 */
[----:B------:R-:W-:Y:S01]  /*1e90*/  ISETP.GT.U32.AND P4, PT, R5, R141, PT ;  /* 0x0000008d0500720c */ /* 0x000fe20003f84070 */
[--C-:B------:R-:W-:Y:S01]  /*1ea0*/  @!P3 IMAD.IADD R129, R129, 0x1, -R5.reuse ;  /* 0x000000018181b824 */ /* 0x100fe200078e0a05 */
[----:B------:R-:W-:Y:S01]  /*1eb0*/  ISETP.GT.U32.AND P3, PT, R5, R130, PT ;  /* 0x000000820500720c */ /* 0x000fe20003f64070 */
[----:B------:R-:W-:Y:S01]  /*1ec0*/  @!P6 IMAD.IADD R142, R142, 0x1, -R5 ;  /* 0x000000018e8ee824 */ /* 0x000fe200078e0a05 */
[----:B------:R-:W-:Y:S01]  /*1ed0*/  IABS R138, R12 ;  /* 0x0000000c008a7213 */ /* 0x000fe20000000000 */
[----:B------:R-:W-:-:S02]  /*1ee0*/  VIADD R18, R0, 0x1f ;  /* 0x0000001f00127836 */ /* 0x000fc40000000000 */
[C---:B------:R-:W-:Y:S01]  /*1ef0*/  IMAD.HI.U32 R10, R2.reuse, R131, RZ ;  /* 0x00000083020a7227 */ /* 0x040fe200078e00ff */
[----:B------:R-:W-:Y:S02]  /*1f00*/  ISETP.GT.U32.AND P6, PT, R5, R142, PT ;  /* 0x0000008e0500720c */ /* 0x000fe40003fc4070 */
[----:B------:R-:W-:Y:S01]  /*1f10*/  IABS R136, R18 ;  /* 0x0000001200887213 */ /* 0x000fe20000000000 */
[----:B------:R-:W-:-:S04]  /*1f20*/  IMAD.HI.U32 R8, R2, R138, RZ ;  /* 0x0000008a02087227 */ /* 0x000fc800078e00ff */
[----:B------:R-:W-:Y:S02]  /*1f30*/  IMAD.MOV R10, RZ, RZ, -R10 ;  /* 0x000000ffff0a7224 */ /* 0x000fe400078e0a0a */
[----:B------:R-:W-:Y:S02]  /*1f40*/  IMAD.MOV R8, RZ, RZ, -R8 ;  /* 0x000000ffff087224 */ /* 0x000fe400078e0a08 */
[----:B------:R-:W-:Y:S01]  /*1f50*/  @!P4 IMAD.IADD R141, R141, 0x1, -R5 ;  /* 0x000000018d8dc824 */ /* 0x000fe200078e0a05 */
[----:B------:R-:W-:Y:S01]  /*1f60*/  ISETP.GE.AND P4, PT, R14, RZ, PT ;  /* 0x000000ff0e00720c */ /* 0x000fe20003f86270 */
[----:B------:R-:W-:Y:S02]  /*1f70*/  IMAD R131, R5, R10, R131 ;  /* 0x0000000a05837224 */ /* 0x000fe400078e0283 */
[----:B------:R-:W-:-:S04]  /*1f80*/  IMAD.HI.U32 R10, R2, R136, RZ ;  /* 0x00000088020a7227 */ /* 0x000fc800078e00ff */
[--C-:B------:R-:W-:Y:S01]  /*1f90*/  @!P3 IMAD.IADD R130, R130, 0x1, -R5.reuse ;  /* 0x000000018282b824 */ /* 0x100fe200078e0a05 */
[C---:B------:R-:W-:Y:S01]  /*1fa0*/  ISETP.GT.U32.AND P3, PT, R5.reuse, R144, PT ;  /* 0x000000900500720c */ /* 0x040fe20003f64070 */
[C---:B------:R-:W-:Y:S02]  /*1fb0*/  IMAD R138, R5.reuse, R8, R138 ;  /* 0x00000008058a7224 */ /* 0x040fe400078e028a */
[----:B------:R-:W-:Y:S02]  /*1fc0*/  IMAD.MOV R10, RZ, RZ, -R10 ;  /* 0x000000ffff0a7224 */ /* 0x000fe400078e0a0a */
[----:B------:R-:W-:Y:S01]  /*1fd0*/  @!P5 IMAD.MOV R146, RZ, RZ, -R146 ;  /* 0x000000ffff92d224 */ /* 0x000fe200078e0a92 */
[C---:B------:R-:W-:Y:S01]  /*1fe0*/  ISETP.GT.U32.AND P5, PT, R5.reuse, R130, PT ;  /* 0x000000820500720c */ /* 0x040fe20003fa4070 */
[----:B------:R-:W-:Y:S01]  /*1ff0*/  @!P6 IMAD.IADD R142, R142, 0x1, -R5 ;  /* 0x000000018e8ee824 */ /* 0x000fe200078e0a05 */
[C---:B------:R-:W-:Y:S01]  /*2000*/  ISETP.GT.U32.AND P6, PT, R5.reuse, R138, PT ;  /* 0x0000008a0500720c */ /* 0x040fe20003fc4070 */
[----:B------:R-:W-:-:S02]  /*2010*/  IMAD R136, R5, R10, R136 ;  /* 0x0000000a05887224 */ /* 0x000fc400078e0288 */
[----:B------:R-:W-:Y:S02]  /*2020*/  VIADD R17, R0, 0x1e ;  /* 0x0000001e00117836 */ /* 0x000fe40000000000 */
[----:B------:R-:W-:Y:S01]  /*2030*/  @!P4 IMAD.MOV R142, RZ, RZ, -R142 ;  /* 0x000000ffff8ec224 */ /* 0x000fe200078e0a8e */
[C---:B------:R-:W-:Y:S01]  /*2040*/  ISETP.GT.U32.AND P4, PT, R5.reuse, R136, PT ;  /* 0x000000880500720c */ /* 0x040fe20003f84070 */
[----:B------:R-:W-:Y:S01]  /*2050*/  @!P3 IMAD.IADD R144, R144, 0x1, -R5 ;  /* 0x000000019090b824 */ /* 0x000fe200078e0a05 */
[----:B------:R-:W-:Y:S01]  /*2060*/  IABS R137, R17 ;  /* 0x0000001100897213 */ /* 0x000fe20000000000 */
[----:B------:R-:W-:Y:S01]  /*2070*/  @!P2 IMAD.MOV R129, RZ, RZ, -R129 ;  /* 0x000000ffff81a224 */ /* 0x000fe200078e0a81 */
[----:B------:R-:W-:Y:S01]  /*2080*/  ISETP.GT.U32.AND P3, PT, R5, R131, PT ;  /* 0x000000830500720c */ /* 0x000fe20003f64070 */
[--C-:B------:R-:W-:Y:S01]  /*2090*/  @!P5 IMAD.IADD R130, R130, 0x1, -R5.reuse ;  /* 0x000000018282d824 */ /* 0x100fe200078e0a05 */
[----:B------:R-:W-:Y:S01]  /*20a0*/  ISETP.GE.AND P5, PT, R13, RZ, PT ;  /* 0x000000ff0d00720c */ /* 0x000fe20003fa6270 */
[----:B------:R-:W-:Y:S01]  /*20b0*/  @!P6 IMAD.IADD R138, R138, 0x1, -R5 ;  /* 0x000000018a8ae824 */ /* 0x000fe200078e0a05 */
[----:B------:R-:W-:Y:S01]  /*20c0*/  ISETP.GT.U32.AND P6, PT, R5, R141, PT ;  /* 0x0000008d0500720c */ /* 0x000fe20003fc4070 */
[----:B------:R-:W-:-:S04]  /*20d0*/  IMAD.HI.U32 R8, R2, R137, RZ ;  /* 0x0000008902087227 */ /* 0x000fc800078e00ff */
[----:B------:R-:W-:Y:S02]  /*20e0*/  VIADD R13, R0, 0x20 ;  /* 0x00000020000d7836 */ /* 0x000fe40000000000 */
[----:B------:R-:W-:Y:S02]  /*20f0*/  IMAD.MOV R8, RZ, RZ, -R8 ;  /* 0x000000ffff087224 */ /* 0x000fe400078e0a08 */
[----:B------:R-:W-:Y:S01]  /*2100*/  @!P4 IMAD.IADD R136, R136, 0x1, -R5 ;  /* 0x000000018888c824 */ /* 0x000fe200078e0a05 */
[----:B------:R-:W-:Y:S01]  /*2110*/  IABS R134, R13 ;  /* 0x0000000d00867213 */ /* 0x000fe20000000000 */
[C---:B------:R-:W-:Y:S02]  /*2120*/  IMAD R137, R5.reuse, R8, R137 ;  /* 0x0000000805897224 */ /* 0x040fe400078e0289 */
[----:B------:R-:W-:Y:S01]  /*2130*/  @!P1 IMAD.MOV R144, RZ, RZ, -R144 ;  /* 0x000000ffff909224 */ /* 0x000fe200078e0a90 */
[C---:B------:R-:W-:Y:S01]  /*2140*/  ISETP.GT.U32.AND P1, PT, R5.reuse, R138, PT ;  /* 0x0000008a0500720c */ /* 0x040fe20003f24070 */
[----:B------:R-:W-:Y:S01]  /*2150*/  IMAD.HI.U32 R8, R2, R134, RZ ;  /* 0x0000008602087227 */ /* 0x000fe200078e00ff */
[----:B------:R-:W-:-:S02]  /*2160*/  ISETP.GT.U32.AND P4, PT, R5, R136, PT ;  /* 0x000000880500720c */ /* 0x000fc40003f84070 */
[----:B------:R-:W-:Y:S01]  /*2170*/  ISETP.GT.U32.AND P2, PT, R5, R137, PT ;  /* 0x000000890500720c */ /* 0x000fe20003f44070 */
[--C-:B------:R-:W-:Y:S01]  /*2180*/  @!P6 IMAD.IADD R141, R141, 0x1, -R5.reuse ;  /* 0x000000018d8de824 */ /* 0x100fe200078e0a05 */
[----:B------:R-:W-:Y:S01]  /*2190*/  ISETP.GE.AND P6, PT, R12, RZ, PT ;  /* 0x000000ff0c00720c */ /* 0x000fe20003fc6270 */
[----:B------:R-:W-:Y:S02]  /*21a0*/  IMAD.MOV R8, RZ, RZ, -R8 ;  /* 0x000000ffff087224 */ /* 0x000fe400078e0a08 */
[----:B------:R-:W-:Y:S01]  /*21b0*/  @!P3 IMAD.IADD R131, R131, 0x1, -R5 ;  /* 0x000000018383b824 */ /* 0x000fe200078e0a05 */
[----:B------:R-:W-:Y:S01]  /*21c0*/  ISETP.GE.AND P3, PT, R15, RZ, PT ;  /* 0x000000ff0f00720c */ /* 0x000fe20003f66270 */
[C---:B------:R-:W-:Y:S02]  /*21d0*/  IMAD R134, R5.reuse, R8, R134 ;  /* 0x0000000805867224 */ /* 0x040fe400078e0286 */
[----:B------:R-:W-:Y:S02]  /*21e0*/  VIADD R10, R0, 0x22 ;  /* 0x00000022000a7836 */ /* 0x000fe40000000000 */
[----:B------:R-:W-:Y:S01]  /*21f0*/  @!P0 IMAD.MOV R145, RZ, RZ, -R145 ;  /* 0x000000ffff918224 */ /* 0x000fe200078e0a91 */
[C---:B------:R-:W-:Y:S01]  /*2200*/  ISETP.GT.U32.AND P0, PT, R5.reuse, R131, PT ;  /* 0x000000830500720c */ /* 0x040fe20003f04070 */
[--C-:B------:R-:W-:Y:S01]  /*2210*/  @!P1 IMAD.IADD R138, R138, 0x1, -R5.reuse ;  /* 0x000000018a8a9824 */ /* 0x100fe200078e0a05 */
[----:B------:R-:W-:Y:S01]  /*2220*/  IABS R135, R10 ;  /* 0x0000000a00877213 */ /* 0x000fe20000000000 */
[--C-:B------:R-:W-:Y:S01]  /*2230*/  @!P4 IMAD.IADD R136, R136, 0x1, -R5.reuse ;  /* 0x000000018888c824 */ /* 0x100fe200078e0a05 */
[----:B------:R-:W-:Y:S01]  /*2240*/  ISETP.GT.U32.AND P4, PT, R5, R134, PT ;  /* 0x000000860500720c */ /* 0x000fe20003f84070 */
[----:B------:R-:W-:Y:S01]  /*2250*/  @!P5 IMAD.MOV R130, RZ, RZ, -R130 ;  /* 0x000000ffff82d224 */ /* 0x000fe200078e0a82 */
[----:B------:R-:W-:Y:S01]  /*2260*/  ISETP.GE.AND P5, PT, R16, RZ, PT ;  /* 0x000000ff1000720c */ /* 0x000fe20003fa6270 */
[----:B------:R-:W-:Y:S01]  /*2270*/  @!P2 IMAD.IADD R137, R137, 0x1, -R5 ;  /* 0x000000018989a824 */ /* 0x000fe200078e0a05 */
[----:B------:R-:W-:Y:S01]  /*2280*/  ISETP.GE.AND P1, PT, R18, RZ, PT ;  /* 0x000000ff1200720c */ /* 0x000fe20003f26270 */
[----:B------:R-:W-:Y:S01]  /*2290*/  @!P6 IMAD.MOV R138, RZ, RZ, -R138 ;  /* 0x000000ffff8ae224 */ /* 0x000fe200078e0a8a */
[----:B------:R-:W-:Y:S01]  /*22a0*/  ISETP.GE.AND P6, PT, R10, RZ, PT ;  /* 0x000000ff0a00720c */ /* 0x000fe20003fc6270 */
[----:B------:R-:W-:Y:S01]  /*22b0*/  IMAD.HI.U32 R10, R2, R135, RZ ;  /* 0x00000087020a7227 */ /* 0x000fe200078e00ff */
[----:B------:R-:W-:-:S03]  /*22c0*/  ISETP.GE.AND P2, PT, R13, RZ, PT ;  /* 0x000000ff0d00720c */ /* 0x000fc60003f46270 */
[----:B------:R-:W-:Y:S01]  /*22d0*/  @!P3 IMAD.MOV R141, RZ, RZ, -R141 ;  /* 0x000000ffff8db224 */ /* 0x000fe200078e0a8d */
[----:B------:R-:W-:Y:S01]  /*22e0*/  ISETP.GT.U32.AND P3, PT, R5, R137, PT ;  /* 0x000000890500720c */ /* 0x000fe20003f64070 */
[C---:B------:R-:W-:Y:S02]  /*22f0*/  VIADD R8, R0.reuse, 0x21 ;  /* 0x0000002100087836 */ /* 0x040fe40000000000 */
[----:B------:R-:W-:Y:S02]  /*2300*/  IMAD.MOV R10, RZ, RZ, -R10 ;  /* 0x000000ffff0a7224 */ /* 0x000fe400078e0a0a */
[----:B------:R-:W-:Y:S01]  /*2310*/  @!P0 IMAD.IADD R131, R131, 0x1, -R5 ;  /* 0x0000000183838824 */ /* 0x000fe200078e0a05 */
[----:B------:R-:W-:Y:S01]  /*2320*/  IABS R133, R8 ;  /* 0x0000000800857213 */ /* 0x000fe20000000000 */
[----:B------:R-:W-:Y:S01]  /*2330*/  VIADD R12, R0, 0x23 ;  /* 0x00000023000c7836 */ /* 0x000fe20000000000 */
[----:B------:R-:W-:Y:S01]  /*2340*/  ISETP.GE.AND P0, PT, R17, RZ, PT ;  /* 0x000000ff1100720c */ /* 0x000fe20003f06270 */
[----:B------:R-:W-:-:S02]  /*2350*/  IMAD R135, R5, R10, R135 ;  /* 0x0000000a05877224 */ /* 0x000fc400078e0287 */
[----:B------:R-:W-:Y:S01]  /*2360*/  @!P4 IMAD.IADD R134, R134, 0x1, -R5 ;  /* 0x000000018686c824 */ /* 0x000fe200078e0a05 */
[----:B------:R-:W-:Y:S01]  /*2370*/  IABS R139, R12 ;  /* 0x0000000c008b7213 */ /* 0x000fe20000000000 */
[----:B------:R-:W-:Y:S01]  /*2380*/  @!P5 IMAD.MOV R131, RZ, RZ, -R131 ;  /* 0x000000ffff83d224 */ /* 0x000fe200078e0a83 */
[----:B------:R-:W-:Y:S01]  /*2390*/  ISETP.GE.AND P5, PT, R8, RZ, PT ;  /* 0x000000ff0800720c */ /* 0x000fe20003fa6270 */
[----:B------:R-:W-:Y:S01]  /*23a0*/  @!P1 IMAD.MOV R136, RZ, RZ, -R136 ;  /* 0x000000ffff889224 */ /* 0x000fe200078e0a88 */
[C---:B------:R-:W-:Y:S01]  /*23b0*/  ISETP.GT.U32.AND P4, PT, R5.reuse, R134, PT ;  /* 0x000000860500720c */ /* 0x040fe20003f84070 */
[----:B------:R-:W-:Y:S01]  /*23c0*/  VIADD R13, R0, 0x24 ;  /* 0x00000024000d7836 */ /* 0x000fe20000000000 */
[----:B------:R-:W-:Y:S01]  /*23d0*/  ISETP.GT.U32.AND P1, PT, R5, R135, PT ;  /* 0x000000870500720c */ /* 0x000fe20003f24070 */
[----:B------:R-:W-:-:S03]  /*23e0*/  IMAD.HI.U32 R8, R2, R133, RZ ;  /* 0x0000008502087227 */ /* 0x000fc600078e00ff */
[----:B------:R-:W-:Y:S01]  /*23f0*/  IABS R143, R13 ;  /* 0x0000000d008f7213 */ /* 0x000fe20000000000 */
[----:B------:R-:W-:Y:S01]  /*2400*/  @!P3 IMAD.IADD R137, R137, 0x1, -R5 ;  /* 0x000000018989b824 */ /* 0x000fe200078e0a05 */
[----:B------:R-:W-:Y:S01]  /*2410*/  ISETP.GE.AND P3, PT, R12, RZ, PT ;  /* 0x000000ff0c00720c */ /* 0x000fe20003f66270 */
[----:B------:R-:W-:Y:S02]  /*2420*/  IMAD.MOV R12, RZ, RZ, -R8 ;  /* 0x000000ffff0c7224 */ /* 0x000fe400078e0a08 */
[----:B------:R-:W-:-:S04]  /*2430*/  IMAD.HI.U32 R8, R2, R139, RZ ;  /* 0x0000008b02087227 */ /* 0x000fc800078e00ff */
[----:B------:R-:W-:Y:S02]  /*2440*/  IMAD R133, R5, R12, R133 ;  /* 0x0000000c05857224 */ /* 0x000fe400078e0285 */
[----:B------:R-:W-:Y:S02]  /*2450*/  IMAD.MOV R12, RZ, RZ, -R8 ;  /* 0x000000ffff0c7224 */ /* 0x000fe400078e0a08 */
[----:B------:R-:W-:Y:S02]  /*2460*/  VIADD R15, R0, 0x26 ;  /* 0x00000026000f7836 */ /* 0x000fe40000000000 */
[----:B------:R-:W-:-:S03]  /*2470*/  IMAD.HI.U32 R8, R2, R143, RZ ;  /* 0x0000008f02087227 */ /* 0x000fc600078e00ff */
[----:B------:R-:W-:Y:S01]  /*2480*/  IABS R151, R15 ;  /* 0x0000000f00977213 */ /* 0x000fe20000000000 */
[--C-:B------:R-:W-:Y:S02]  /*2490*/  @!P4 IMAD.IADD R134, R134, 0x1, -R5.reuse ;  /* 0x000000018686c824 */ /* 0x100fe400078e0a05 */
[----:B------:R-:W-:Y:S02]  /*24a0*/  @!P1 IMAD.IADD R135, R135, 0x1, -R5 ;  /* 0x0000000187879824 */ /* 0x000fe400078e0a05 */
[----:B------:R-:W-:Y:S02]  /*24b0*/  IMAD.MOV R8, RZ, RZ, -R8 ;  /* 0x000000ffff087224 */ /* 0x000fe400078e0a08 */
[----:B------:R-:W-:Y:S01]  /*24c0*/  @!P0 IMAD.MOV R137, RZ, RZ, -R137 ;  /* 0x000000ffff898224 */ /* 0x000fe200078e0a89 */
[C---:B------:R-:W-:Y:S01]  /*24d0*/  ISETP.GT.U32.AND P0, PT, R5.reuse, R133, PT ;  /* 0x000000850500720c */ /* 0x040fe20003f04070 */
[C---:B------:R-:W-:Y:S02]  /*24e0*/  IMAD R139, R5.reuse, R12, R139 ;  /* 0x0000000c058b7224 */ /* 0x040fe400078e028b */
[----:B------:R-:W-:Y:S01]  /*24f0*/  @!P2 IMAD.MOV R134, RZ, RZ, -R134 ;  /* 0x000000ffff86a224 */ /* 0x000fe200078e0a86 */
[C---:B------:R-:W-:Y:S01]  /*2500*/  ISETP.GT.U32.AND P2, PT, R5.reuse, R135, PT ;  /* 0x000000870500720c */ /* 0x040fe20003f44070 */
[----:B------:R-:W-:Y:S01]  /*2510*/  VIADD R14, R0, 0x25 ;  /* 0x00000025000e7836 */ /* 0x000fe20000000000 */
[C---:B------:R-:W-:Y:S01]  /*2520*/  ISETP.GT.U32.AND P4, PT, R5.reuse, R139, PT ;  /* 0x0000008b0500720c */ /* 0x040fe20003f84070 */
[----:B------:R-:W-:-:S02]  /*2530*/  IMAD R143, R5, R8, R143 ;  /* 0x00000008058f7224 */ /* 0x000fc400078e028f */
[----:B------:R-:W-:Y:S01]  /*2540*/  IMAD.HI.U32 R8, R2, R151, RZ ;  /* 0x0000009702087227 */ /* 0x000fe200078e00ff */
[----:B------:R-:W-:-:S03]  /*2550*/  IABS R147, R14 ;  /* 0x0000000e00937213 */ /* 0x000fc60000000000 */
[----:B------:R-:W-:Y:S02]  /*2560*/  VIADD R16, R0, 0x27 ;  /* 0x0000002700107836 */ /* 0x000fe40000000000 */
[----:B------:R-:W-:Y:S02]  /*2570*/  IMAD.MOV R8, RZ, RZ, -R8 ;  /* 0x000000ffff087224 */ /* 0x000fe400078e0a08 */
[----:B------:R-:W-:Y:S01]  /*2580*/  IMAD.HI.U32 R10, R2, R147, RZ ;  /* 0x00000093020a7227 */ /* 0x000fe200078e00ff */
[----:B------:R-:W-:-:S03]  /*2590*/  IABS R155, R16 ;  /* 0x00000010009b7213 */ /* 0x000fc60000000000 */
[----:B------:R-:W-:Y:S02]  /*25a0*/  IMAD R151, R5, R8, R151 ;  /* 0x0000000805977224 */ /* 0x000fe400078e0297 */
[--C-:B------:R-:W-:Y:S01]  /*25b0*/  @!P0 IMAD.IADD R133, R133, 0x1, -R5.reuse ;  /* 0x0000000185858824 */ /* 0x100fe200078e0a05 */
[----:B------:R-:W-:Y:S01]  /*25c0*/  ISETP.GT.U32.AND P0, PT, R5, R143, PT ;  /* 0x0000008f0500720c */ /* 0x000fe20003f04070 */
[----:B------:R-:W-:Y:S01]  /*25d0*/  @!P2 IMAD.IADD R135, R135, 0x1, -R5 ;  /* 0x000000018787a824 */ /* 0x000fe200078e0a05 */
[C---:B------:R-:W-:Y:S01]  /*25e0*/  ISETP.GT.U32.AND P2, PT, R5.reuse, R151, PT ;  /* 0x000000970500720c */ /* 0x040fe20003f44070 */
[----:B------:R-:W-:Y:S01]  /*25f0*/  IMAD.MOV R10, RZ, RZ, -R10 ;  /* 0x000000ffff0a7224 */ /* 0x000fe200078e0a0a */
[----:B------:R-:W-:Y:S01]  /*2600*/  ISETP.GT.U32.AND P1, PT, R5, R133, PT ;  /* 0x000000850500720c */ /* 0x000fe20003f24070 */
[----:B------:R-:W-:Y:S02]  /*2610*/  VIADD R17, R0, 0x28 ;  /* 0x0000002800117836 */ /* 0x000fe40000000000 */
[----:B------:R-:W-:-:S04]  /*2620*/  IMAD.HI.U32 R8, R2, R155, RZ ;  /* 0x0000009b02087227 */ /* 0x000fc800078e00ff */
[----:B------:R-:W-:Y:S02]  /*2630*/  @!P4 IMAD.IADD R139, R139, 0x1, -R5 ;  /* 0x000000018b8bc824 */ /* 0x000fe400078e0a05 */
[C---:B------:R-:W-:Y:S01]  /*2640*/  IMAD R147, R5.reuse, R10, R147 ;  /* 0x0000000a05937224 */ /* 0x040fe200078e0293 */
[----:B------:R-:W-:Y:S01]  /*2650*/  IABS R10, R17 ;  /* 0x00000011000a7213 */ /* 0x000fe20000000000 */
[----:B------:R-:W-:Y:S01]  /*2660*/  IMAD.MOV R8, RZ, RZ, -R8 ;  /* 0x000000ffff087224 */ /* 0x000fe200078e0a08 */
[C---:B------:R-:W-:Y:S01]  /*2670*/  ISETP.GT.U32.AND P4, PT, R5.reuse, R139, PT ;  /* 0x0000008b0500720c */ /* 0x040fe20003f84070 */
[----:B------:R-:W-:Y:S02]  /*2680*/  VIADD R18, R0, 0x29 ;  /* 0x0000002900127836 */ /* 0x000fe40000000000 */
[----:B------:R-:W-:Y:S02]  /*2690*/  IMAD R155, R5, R8, R155 ;  /* 0x00000008059b7224 */ /* 0x000fe400078e029b */
[----:B------:R-:W-:Y:S01]  /*26a0*/  IMAD.HI.U32 R8, R2, R10, RZ ;  /* 0x0000000a02087227 */ /* 0x000fe200078e00ff */
[----:B------:R-:W-:-:S03]  /*26b0*/  IABS R12, R18 ;  /* 0x00000012000c7213 */ /* 0x000fc60000000000 */
[--C-:B------:R-:W-:Y:S02]  /*26c0*/  @!P0 IMAD.IADD R143, R143, 0x1, -R5.reuse ;  /* 0x000000018f8f8824 */ /* 0x100fe400078e0a05 */
[----:B------:R-:W-:Y:S01]  /*26d0*/  @!P2 IMAD.IADD R151, R151, 0x1, -R5 ;  /* 0x000000019797a824 */ /* 0x000fe200078e0a05 */
[----:B------:R-:W-:Y:S01]  /*26e0*/  ISETP.GE.AND P2, PT, R15, RZ, PT ;  /* 0x000000ff0f00720c */ /* 0x000fe20003f46270 */
[----:B------:R-:W-:Y:S01]  /*26f0*/  IMAD.MOV R8, RZ, RZ, -R8 ;  /* 0x000000ffff087224 */ /* 0x000fe200078e0a08 */
[C---:B------:R-:W-:Y:S01]  /*2700*/  ISETP.GT.U32.AND P0, PT, R5.reuse, R143, PT ;  /* 0x0000008f0500720c */ /* 0x040fe20003f04070 */
[----:B------:R-:W-:Y:S01]  /*2710*/  @!P6 IMAD.MOV R135, RZ, RZ, -R135 ;  /* 0x000000ffff87e224 */ /* 0x000fe200078e0a87 */
[C---:B------:R-:W-:Y:S01]  /*2720*/  ISETP.GT.U32.AND P6, PT, R5.reuse, R151, PT ;  /* 0x000000970500720c */ /* 0x040fe20003fc4070 */
[----:B------:R-:W-:Y:S02]  /*2730*/  IMAD R8, R5, R8, R10 ;  /* 0x0000000805087224 */ /* 0x000fe400078e020a */
[----:B------:R-:W-:-:S04]  /*2740*/  IMAD.HI.U32 R10, R2, R12, RZ ;  /* 0x0000000c020a7227 */ /* 0x000fc800078e00ff */
[--C-:B------:R-:W-:Y:S01]  /*2750*/  @!P4 IMAD.IADD R139, R139, 0x1, -R5.reuse ;  /* 0x000000018b8bc824 */ /* 0x100fe200078e0a05 */
[----:B------:R-:W-:Y:S01]  /*2760*/  ISETP.GE.AND P4, PT, R13, RZ, PT ;  /* 0x000000ff0d00720c */ /* 0x000fe20003f86270 */
[----:B------:R-:W-:Y:S02]  /*2770*/  IMAD.MOV R10, RZ, RZ, -R10 ;  /* 0x000000ffff0a7224 */ /* 0x000fe400078e0a0a */
[----:B------:R-:W-:Y:S01]  /*2780*/  @!P1 IMAD.IADD R133, R133, 0x1, -R5 ;  /* 0x0000000185859824 */ /* 0x000fe200078e0a05 */
[C---:B------:R-:W-:Y:S01]  /*2790*/  ISETP.GT.U32.AND P1, PT, R5.reuse, R147, PT ;  /* 0x000000930500720c */ /* 0x040fe20003f24070 */
[----:B------:R-:W-:Y:S02]  /*27a0*/  VIADD R19, R0, 0x2a ;  /* 0x0000002a00137836 */ /* 0x000fe40000000000 */
[----:B------:R-:W-:Y:S01]  /*27b0*/  @!P3 IMAD.MOV R139, RZ, RZ, -R139 ;  /* 0x000000ffff8bb224 */ /* 0x000fe200078e0a8b */
[C---:B------:R-:W-:Y:S01]  /*27c0*/  ISETP.GT.U32.AND P3, PT, R5.reuse, R8, PT ;  /* 0x000000080500720c */ /* 0x040fe20003f64070 */
[----:B------:R-:W-:Y:S01]  /*27d0*/  IMAD R10, R5, R10, R12 ;  /* 0x0000000a050a7224 */ /* 0x000fe200078e020c */
[----:B------:R-:W-:Y:S01]  /*27e0*/  IABS R13, R19 ;  /* 0x00000013000d7213 */ /* 0x000fe20000000000 */
[--C-:B------:R-:W-:Y:S01]  /*27f0*/  @!P0 IMAD.IADD R143, R143, 0x1, -R5.reuse ;  /* 0x000000018f8f8824 */ /* 0x100fe200078e0a05 */
[----:B------:R-:W-:Y:S01]  /*2800*/  ISETP.GT.U32.AND P0, PT, R5, R155, PT ;  /* 0x0000009b0500720c */ /* 0x000fe20003f04070 */
[----:B------:R-:W-:Y:S01]  /*2810*/  @!P6 IMAD.IADD R151, R151, 0x1, -R5 ;  /* 0x000000019797e824 */ /* 0x000fe200078e0a05 */
[----:B------:R-:W-:Y:S01]  /*2820*/  ISETP.GT.U32.AND P6, PT, R5, R10, PT ;  /* 0x0000000a0500720c */ /* 0x000fe20003fc4070 */
[----:B------:R-:W-:Y:S01]  /*2830*/  @!P4 IMAD.MOV R143, RZ, RZ, -R143 ;  /* 0x000000ffff8fc224 */ /* 0x000fe200078e0a8f */
[----:B------:R-:W-:Y:S01]  /*2840*/  ISETP.GE.AND P4, PT, R16, RZ, PT ;  /* 0x000000ff1000720c */ /* 0x000fe20003f86270 */
[----:B------:R-:W-:-:S04]  /*2850*/  IMAD.HI.U32 R12, R2, R13, RZ ;  /* 0x0000000d020c7227 */ /* 0x000fc800078e00ff */
[----:B------:R-:W-:Y:S02]  /*2860*/  VIADD R16, R0, 0x2b ;  /* 0x0000002b00107836 */ /* 0x000fe40000000000 */
[--C-:B------:R-:W-:Y:S01]  /*2870*/  @!P1 IMAD.IADD R147, R147, 0x1, -R5.reuse ;  /* 0x0000000193939824 */ /* 0x100fe200078e0a05 */
[----:B------:R-:W-:Y:S01]  /*2880*/  ISETP.GE.AND P1, PT, R14, RZ, PT ;  /* 0x000000ff0e00720c */ /* 0x000fe20003f26270 */
[----:B------:R-:W-:Y:S01]  /*2890*/  IMAD.MOV R12, RZ, RZ, -R12 ;  /* 0x000000ffff0c7224 */ /* 0x000fe200078e0a0c */
[----:B------:R-:W-:Y:S01]  /*28a0*/  IABS R14, R16 ;  /* 0x00000010000e7213 */ /* 0x000fe20000000000 */
[--C-:B------:R-:W-:Y:S01]  /*28b0*/  @!P3 IMAD.IADD R8, R8, 0x1, -R5.reuse ;  /* 0x000000010808b824 */ /* 0x100fe200078e0a05 */
[----:B------:R-:W-:Y:S01]  /*28c0*/  ISETP.GE.AND P3, PT, R19, RZ, PT ;  /* 0x000000ff1300720c */ /* 0x000fe20003f66270 */
[----:B------:R-:W-:Y:S01]  /*28d0*/  @!P0 IMAD.IADD R155, R155, 0x1, -R5 ;  /* 0x000000019b9b8824 */ /* 0x000fe200078e0a05 */
[C---:B------:R-:W-:Y:S01]  /*28e0*/  ISETP.GT.U32.AND P0, PT, R5.reuse, R147, PT ;  /* 0x000000930500720c */ /* 0x040fe20003f04070 */
[----:B------:R-:W-:-:S02]  /*28f0*/  IMAD R12, R5, R12, R13 ;  /* 0x0000000c050c7224 */ /* 0x000fc400078e020d */
[----:B------:R-:W-:Y:S01]  /*2900*/  @!P6 IMAD.IADD R10, R10, 0x1, -R5 ;  /* 0x000000010a0ae824 */ /* 0x000fe200078e0a05 */
[----:B------:R-:W-:Y:S01]  /*2910*/  ISETP.GT.U32.AND P6, PT, R5, R8, PT ;  /* 0x000000080500720c */ /* 0x000fe20003fc4070 */
[----:B------:R-:W-:-:S04]  /*2920*/  IMAD.HI.U32 R13, R2, R14, RZ ;  /* 0x0000000e020d7227 */ /* 0x000fc800078e00ff */
[----:B------:R-:W-:Y:S01]  /*2930*/  @!P2 IMAD.MOV R151, RZ, RZ, -R151 ;  /* 0x000000ffff97a224 */ /* 0x000fe200078e0a97 */
[C---:B------:R-:W-:Y:S01]  /*2940*/  ISETP.GT.U32.AND P2, PT, R5.reuse, R12, PT ;  /* 0x0000000c0500720c */ /* 0x040fe20003f44070 */
[----:B------:R-:W-:Y:S02]  /*2950*/  IMAD.MOV R13, RZ, RZ, -R13 ;  /* 0x000000ffff0d7224 */ /* 0x000fe400078e0a0d */
[----:B------:R-:W-:Y:S01]  /*2960*/  @!P5 IMAD.MOV R133, RZ, RZ, -R133 ;  /* 0x000000ffff85d224 */ /* 0x000fe200078e0a85 */
[C---:B------:R-:W-:Y:S01]  /*2970*/  ISETP.GT.U32.AND P5, PT, R5.reuse, R155, PT ;  /* 0x0000009b0500720c */ /* 0x040fe20003fa4070 */
[----:B------:R-:W-:Y:S02]  /*2980*/  IMAD R14, R5, R13, R14 ;  /* 0x0000000d050e7224 */ /* 0x000fe400078e020e */
[----:B------:R-:W-:Y:S01]  /*2990*/  @!P0 IMAD.IADD R147, R147, 0x1, -R5 ;  /* 0x0000000193938824 */ /* 0x000fe200078e0a05 */
[----:B------:R-:W-:Y:S01]  /*29a0*/  ISETP.GE.AND P0, PT, R17, RZ, PT ;  /* 0x000000ff1100720c */ /* 0x000fe20003f06270 */
[----:B------:R-:W-:-:S02]  /*29b0*/  VIADD R17, R0, 0x2c ;  /* 0x0000002c00117836 */ /* 0x000fc40000000000 */
[--C-:B------:R-:W-:Y:S01]  /*29c0*/  @!P6 IMAD.IADD R8, R8, 0x1, -R5.reuse ;  /* 0x000000010808e824 */ /* 0x100fe200078e0a05 */
[C---:B------:R-:W-:Y:S01]  /*29d0*/  ISETP.GT.U32.AND P6, PT, R5.reuse, R14, PT ;  /* 0x0000000e0500720c */ /* 0x040fe20003fc4070 */
[----:B------:R-:W-:Y:S01]  /*29e0*/  @!P2 IMAD.IADD R12, R12, 0x1, -R5 ;  /* 0x000000010c0ca824 */ /* 0x000fe200078e0a05 */
[----:B------:R-:W-:Y:S01]  /*29f0*/  IABS R15, R17 ;  /* 0x00000011000f7213 */ /* 0x000fe20000000000 */
[----:B------:R-:W-:Y:S01]  /*2a00*/  @!P1 IMAD.MOV R147, RZ, RZ, -R147 ;  /* 0x000000ffff939224 */ /* 0x000fe200078e0a93 */
[----:B------:R-:W-:Y:S01]  /*2a10*/  ISETP.GT.U32.AND P1, PT, R5, R10, PT ;  /* 0x0000000a0500720c */ /* 0x000fe20003f24070 */
[----:B------:R-:W-:Y:S01]  /*2a20*/  @!P5 IMAD.IADD R155, R155, 0x1, -R5 ;  /* 0x000000019b9bd824 */ /* 0x000fe200078e0a05 */
[----:B------:R-:W-:Y:S01]  /*2a30*/  ISETP.GE.AND P5, PT, R18, RZ, PT ;  /* 0x000000ff1200720c */ /* 0x000fe20003fa6270 */
[----:B------:R-:W-:Y:S01]  /*2a40*/  VIADD R18, R0, 0x2d ;  /* 0x0000002d00127836 */ /* 0x000fe20000000000 */
[----:B------:R-:W-:Y:S01]  /*2a50*/  ISETP.GT.U32.AND P2, PT, R5, R12, PT ;  /* 0x0000000c0500720c */ /* 0x000fe20003f44070 */
[----:B------:R-:W-:-:S04]  /*2a60*/  IMAD.HI.U32 R13, R2, R15, RZ ;  /* 0x0000000f020d7227 */ /* 0x000fc800078e00ff */
[----:B------:R-:W-:Y:S01]  /*2a70*/  @!P4 IMAD.MOV R155, RZ, RZ, -R155 ;  /* 0x000000ffff9bc224 */ /* 0x000fe200078e0a9b */
[----:B------:R-:W-:Y:S01]  /*2a80*/  ISETP.GE.AND P4, PT, R16, RZ, PT ;  /* 0x000000ff1000720c */ /* 0x000fe20003f86270 */
[----:B------:R-:W-:Y:S01]  /*2a90*/  IMAD.MOV.U32 R159, RZ, RZ, R8 ;  /* 0x000000ffff9f7224 */ /* 0x000fe200078e0008 */
[----:B------:R-:W-:Y:S01]  /*2aa0*/  IABS R16, R18 ;  /* 0x0000001200107213 */ /* 0x000fe20000000000 */
[----:B------:R-:W-:Y:S02]  /*2ab0*/  IMAD.MOV R8, RZ, RZ, -R13 ;  /* 0x000000ffff087224 */ /* 0x000fe400078e0a0d */
[----:B------:R-:W-:Y:S02]  /*2ac0*/  @!P6 IMAD.IADD R14, R14, 0x1, -R5 ;  /* 0x000000010e0ee824 */ /* 0x000fe400078e0a05 */
[C---:B------:R-:W-:Y:S02]  /*2ad0*/  IMAD R8, R5.reuse, R8, R15 ;  /* 0x0000000805087224 */ /* 0x040fe400078e020f */
[----:B------:R-:W-:Y:S01]  /*2ae0*/  IMAD.HI.U32 R13, R2, R16, RZ ;  /* 0x00000010020d7227 */ /* 0x000fe200078e00ff */
[----:B------:R-:W-:-:S03]  /*2af0*/  ISETP.GT.U32.AND P6, PT, R5, R14, PT ;  /* 0x0000000e0500720c */ /* 0x000fc60003fc4070 */
[--C-:B------:R-:W-:Y:S01]  /*2b00*/  @!P2 IMAD.IADD R12, R12, 0x1, -R5.reuse ;  /* 0x000000010c0ca824 */ /* 0x100fe200078e0a05 */
[----:B------:R-:W-:Y:S01]  /*2b10*/  ISETP.GT.U32.AND P2, PT, R5, R8, PT ;  /* 0x000000080500720c */ /* 0x000fe20003f44070 */
[----:B------:R-:W-:Y:S01]  /*2b20*/  @!P1 IMAD.IADD R10, R10, 0x1, -R5 ;  /* 0x000000010a0a9824 */ /* 0x000fe200078e0a05 */
[----:B------:R-:W-:Y:S01]  /*2b30*/  ISETP.GE.AND P1, PT, R17, RZ, PT ;  /* 0x000000ff1100720c */ /* 0x000fe20003f26270 */
[----:B------:R-:W-:Y:S02]  /*2b40*/  IMAD.MOV R13, RZ, RZ, -R13 ;  /* 0x000000ffff0d7224 */ /* 0x000fe400078e0a0d */
[----:B------:R-:W-:Y:S02]  /*2b50*/  VIADD R15, R0, 0x2e ;  /* 0x0000002e000f7836 */ /* 0x000fe40000000000 */
[----:B------:R-:W-:Y:S02]  /*2b60*/  IMAD.MOV.U32 R163, RZ, RZ, R10 ;  /* 0x000000ffffa37224 */ /* 0x000fe400078e000a */
[----:B------:R-:W-:-:S02]  /*2b70*/  IMAD R10, R5, R13, R16 ;  /* 0x0000000d050a7224 */ /* 0x000fc400078e0210 */
[----:B------:R-:W-:Y:S01]  /*2b80*/  @!P5 IMAD.MOV R163, RZ, RZ, -R163 ;  /* 0x000000ffffa3d224 */ /* 0x000fe200078e0aa3 */
[----:B------:R-:W-:Y:S01]  /*2b90*/  ISETP.GE.AND P5, PT, R15, RZ, PT ;  /* 0x000000ff0f00720c */ /* 0x000fe20003fa6270 */
[--C-:B------:R-:W-:Y:S01]  /*2ba0*/  @!P6 IMAD.IADD R14, R14, 0x1, -R5.reuse ;  /* 0x000000010e0ee824 */ /* 0x100fe200078e0a05 */
[----:B------:R-:W-:Y:S01]  /*2bb0*/  IABS R15, R15 ;  /* 0x0000000f000f7213 */ /* 0x000fe20000000000 */
[----:B------:R-:W-:Y:S01]  /*2bc0*/  @!P2 IMAD.IADD R8, R8, 0x1, -R5 ;  /* 0x000000010808a824 */ /* 0x000fe200078e0a05 */
[C---:B------:R-:W-:Y:S01]  /*2bd0*/  ISETP.GT.U32.AND P6, PT, R5.reuse, R10, PT ;  /* 0x0000000a0500720c */ /* 0x040fe20003fc4070 */
[----:B------:R-:W-:Y:S02]  /*2be0*/  @!P4 IMAD.MOV R14, RZ, RZ, -R14 ;  /* 0x000000ffff0ec224 */ /* 0x000fe400078e0a0e */
[----:B------:R-:W-:Y:S01]  /*2bf0*/  IMAD.MOV.U32 R16, RZ, RZ, R15 ;  /* 0x000000ffff107224 */ /* 0x000fe200078e000f */
[----:B------:R-:W-:Y:S01]  /*2c00*/  ISETP.GT.U32.AND P4, PT, R5, R8, PT ;  /* 0x000000080500720c */ /* 0x000fe20003f84070 */
[----:B------:R-:W-:-:S02]  /*2c10*/  VIADD R17, R0, 0x2f ;  /* 0x0000002f00117836 */ /* 0x000fc40000000000 */
[----:B------:R-:W-:-:S04]  /*2c20*/  IMAD.HI.U32 R13, R2, R16, RZ ;  /* 0x00000010020d7227 */ /* 0x000fc800078e00ff */
[----:B------:R-:W-:Y:S02]  /*2c30*/  IMAD.MOV R13, RZ, RZ, -R13 ;  /* 0x000000ffff0d7224 */ /* 0x000fe400078e0a0d */
[----:B------:R-:W-:Y:S02]  /*2c40*/  @!P6 IMAD.IADD R10, R10, 0x1, -R5 ;  /* 0x000000010a0ae824 */ /* 0x000fe400078e0a05 */
[C---:B------:R-:W-:Y:S02]  /*2c50*/  IMAD R16, R5.reuse, R13, R16 ;  /* 0x0000000d05107224 */ /* 0x040fe400078e0210 */
[----:B------:R-:W-:Y:S01]  /*2c60*/  @!P0 IMAD.MOV R159, RZ, RZ, -R159 ;  /* 0x000000ffff9f8224 */ /* 0x000fe200078e0a9f */
[C---:B------:R-:W-:Y:S01]  /*2c70*/  ISETP.GT.U32.AND P6, PT, R5.reuse, R10, PT ;  /* 0x0000000a0500720c */ /* 0x040fe20003fc4070 */
[----:B------:R-:W-:Y:S01]  /*2c80*/  @!P4 IMAD.IADD R8, R8, 0x1, -R5 ;  /* 0x000000010808c824 */ /* 0x000fe200078e0a05 */
[----:B------:R-:W-:Y:S01]  /*2c90*/  ISETP.GE.AND P0, PT, R18, RZ, PT ;  /* 0x000000ff1200720c */ /* 0x000fe20003f06270 */
[C---:B------:R-:W-:Y:S01]  /*2ca0*/  VIADD R19, R0.reuse, 0x30 ;  /* 0x0000003000137836 */ /* 0x040fe20000000000 */
[----:B------:R-:W-:Y:S01]  /*2cb0*/  IABS R18, R17 ;  /* 0x0000001100127213 */ /* 0x000fe20000000000 */
[C---:B------:R-:W-:Y:S01]  /*2cc0*/  VIADD R21, R0.reuse, 0x31 ;  /* 0x0000003100157836 */ /* 0x040fe20000000000 */
[----:B------:R-:W-:Y:S01]  /*2cd0*/  ISETP.GT.U32.AND P4, PT, R5, R16, PT ;  /* 0x000000100500720c */ /* 0x000fe20003f84070 */
[----:B------:R-:W-:Y:S01]  /*2ce0*/  VIADD R23, R0, 0x32 ;  /* 0x0000003200177836 */ /* 0x000fe20000000000 */
[----:B------:R-:W-:Y:S01]  /*2cf0*/  IABS R20, R19 ;  /* 0x0000001300147213 */ /* 0x000fe20000000000 */
[----:B------:R-:W-:Y:S01]  /*2d00*/  IMAD.HI.U32 R15, R2, R18, RZ ;  /* 0x00000012020f7227 */ /* 0x000fe200078e00ff */
[----:B------:R-:W-:-:S03]  /*2d10*/  ISETP.GE.AND P2, PT, R19, RZ, PT ;  /* 0x000000ff1300720c */ /* 0x000fc60003f46270 */
[----:B------:R-:W-:Y:S02]  /*2d20*/  IMAD.MOV R15, RZ, RZ, -R15 ;  /* 0x000000ffff0f7224 */ /* 0x000fe400078e0a0f */
[----:B------:R-:W-:Y:S02]  /*2d30*/  @!P6 IMAD.IADD R10, R10, 0x1, -R5 ;  /* 0x000000010a0ae824 */ /* 0x000fe400078e0a05 */
[----:B------:R-:W-:-:S04]  /*2d40*/  IMAD.HI.U32 R13, R2, R20, RZ ;  /* 0x00000014020d7227 */ /* 0x000fc800078e00ff */
[C---:B------:R-:W-:Y:S01]  /*2d50*/  IMAD R18, R5.reuse, R15, R18 ;  /* 0x0000000f05127224 */ /* 0x040fe200078e0212 */
[----:B------:R-:W-:Y:S01]  /*2d60*/  IABS R15, R21 ;  /* 0x00000015000f7213 */ /* 0x000fe20000000000 */
[----:B------:R-:W-:Y:S02]  /*2d70*/  IMAD.MOV.U32 R179, RZ, RZ, R10 ;  /* 0x000000ffffb37224 */ /* 0x000fe400078e000a */
[----:B------:R-:W-:Y:S01]  /*2d80*/  @!P4 IMAD.IADD R16, R16, 0x1, -R5 ;  /* 0x000000011010c824 */ /* 0x000fe200078e0a05 */
[----:B------:R-:W-:Y:S01]  /*2d90*/  ISETP.GT.U32.AND P6, PT, R5, R18, PT ;  /* 0x000000120500720c */ /* 0x000fe20003fc4070 */
[----:B------:R-:W-:Y:S01]  /*2da0*/  IMAD.MOV R13, RZ, RZ, -R13 ;  /* 0x000000ffff0d7224 */ /* 0x000fe200078e0a0d */
[----:B------:R-:W-:Y:S01]  /*2db0*/  ISETP.GE.AND P4, PT, R21, RZ, PT ;  /* 0x000000ff1500720c */ /* 0x000fe20003f86270 */
[----:B------:R-:W-:Y:S01]  /*2dc0*/  @!P3 IMAD.MOV R12, RZ, RZ, -R12 ;  /* 0x000000ffff0cb224 */ /* 0x000fe200078e0a0c */
[----:B------:R-:W-:Y:S01]  /*2dd0*/  ISETP.GE.AND P3, PT, R17, RZ, PT ;  /* 0x000000ff1100720c */ /* 0x000fe20003f66270 */
[----:B------:R-:W-:Y:S01]  /*2de0*/  @!P0 IMAD.MOV R179, RZ, RZ, -R179 ;  /* 0x000000ffffb38224 */ /* 0x000fe200078e0ab3 */
[----:B------:R-:W-:Y:S01]  /*2df0*/  IABS R17, R23 ;  /* 0x0000001700117213 */ /* 0x000fe20000000000 */
[C---:B------:R-:W-:Y:S01]  /*2e00*/  IMAD R20, R5.reuse, R13, R20 ;  /* 0x0000000d05147224 */ /* 0x040fe200078e0214 */
[----:B------:R-:W-:Y:S01]  /*2e10*/  ISETP.GT.U32.AND P0, PT, R5, R16, PT ;  /* 0x000000100500720c */ /* 0x000fe20003f04070 */
[----:B------:R-:W-:-:S04]  /*2e20*/  IMAD.HI.U32 R13, R2, R15, RZ ;  /* 0x0000000f020d7227 */ /* 0x000fc800078e00ff */
[----:B------:R-:W-:Y:S02]  /*2e30*/  IMAD.MOV.U32 R175, RZ, RZ, R8 ;  /* 0x000000ffffaf7224 */ /* 0x000fe400078e0008 */
[----:B------:R-:W-:-:S04]  /*2e40*/  IMAD.HI.U32 R8, R2, R17, RZ ;  /* 0x0000001102087227 */ /* 0x000fc800078e00ff */
[----:B------:R-:W-:Y:S02]  /*2e50*/  IMAD.MOV R22, RZ, RZ, -R13 ;  /* 0x000000ffff167224 */ /* 0x000fe400078e0a0d */
[----:B------:R-:W-:Y:S02]  /*2e60*/  IMAD.MOV R10, RZ, RZ, -R8 ;  /* 0x000000ffff0a7224 */ /* 0x000fe400078e0a08 */
[C---:B------:R-:W-:Y:S02]  /*2e70*/  IMAD R8, R5.reuse, R22, R15 ;  /* 0x0000001605087224 */ /* 0x040fe400078e020f */
[----:B------:R-:W-:Y:S02]  /*2e80*/  @!P0 IMAD.IADD R16, R16, 0x1, -R5 ;  /* 0x0000000110108824 */ /* 0x000fe400078e0a05 */
[----:B------:R-:W-:Y:S01]  /*2e90*/  VIADD R25, R0, 0x33 ;  /* 0x0000003300197836 */ /* 0x000fe20000000000 */
[C---:B------:R-:W-:Y:S01]  /*2ea0*/  ISETP.GT.U32.AND P0, PT, R5.reuse, R8, PT ;  /* 0x000000080500720c */ /* 0x040fe20003f04070 */
[----:B------:R-:W-:Y:S01]  /*2eb0*/  @!P1 IMAD.MOV R175, RZ, RZ, -R175 ;  /* 0x000000ffffaf9224 */ /* 0x000fe200078e0aaf */
[C---:B------:R-:W-:Y:S01]  /*2ec0*/  ISETP.GT.U32.AND P1, PT, R5.reuse, R20, PT ;  /* 0x000000140500720c */ /* 0x040fe20003f24070 */
[----:B------:R-:W-:Y:S01]  /*2ed0*/  @!P6 IMAD.IADD R18, R18, 0x1, -R5 ;  /* 0x000000011212e824 */ /* 0x000fe200078e0a05 */
[----:B------:R-:W-:Y:S01]  /*2ee0*/  IABS R19, R25 ;  /* 0x0000001900137213 */ /* 0x000fe20000000000 */
[----:B------:R-:W-:-:S02]  /*2ef0*/  IMAD R10, R5, R10, R17 ;  /* 0x0000000a050a7224 */ /* 0x000fc400078e0211 */
[----:B------:R-:W-:Y:S01]  /*2f00*/  VIADD R17, R0, 0x34 ;  /* 0x0000003400117836 */ /* 0x000fe20000000000 */
[----:B------:R-:W-:Y:S01]  /*2f10*/  ISETP.GT.U32.AND P6, PT, R5, R18, PT ;  /* 0x000000120500720c */ /* 0x000fe20003fc4070 */
[----:B------:R-:W-:-:S03]  /*2f20*/  IMAD.HI.U32 R13, R2, R19, RZ ;  /* 0x00000013020d7227 */ /* 0x000fc600078e00ff */
[----:B------:R-:W-:Y:S01]  /*2f30*/  IABS R24, R17 ;  /* 0x0000001100187213 */ /* 0x000fe20000000000 */
[----:B------:R-:W-:Y:S02]  /*2f40*/  @!P0 IMAD.IADD R8, R8, 0x1, -R5 ;  /* 0x0000000108088824 */ /* 0x000fe400078e0a05 */
[----:B------:R-:W-:Y:S02]  /*2f50*/  VIADD R21, R0, 0x35 ;  /* 0x0000003500157836 */ /* 0x000fe40000000000 */
[----:B------:R-:W-:Y:S01]  /*2f60*/  IMAD.MOV R22, RZ, RZ, -R13 ;  /* 0x000000ffff167224 */ /* 0x000fe200078e0a0d */
[----:B------:R-:W-:Y:S01]  /*2f70*/  ISETP.GT.U32.AND P0, PT, R5, R8, PT ;  /* 0x000000080500720c */ /* 0x000fe20003f04070 */
[----:B------:R-:W-:Y:S01]  /*2f80*/  IMAD.HI.U32 R13, R2, R24, RZ ;  /* 0x00000018020d7227 */ /* 0x000fe200078e00ff */
[----:B------:R-:W-:-:S03]  /*2f90*/  IABS R26, R21 ;  /* 0x00000015001a7213 */ /* 0x000fc60000000000 */
[----:B------:R-:W-:Y:S02]  /*2fa0*/  @!P1 IMAD.IADD R20, R20, 0x1, -R5 ;  /* 0x0000000114149824 */ /* 0x000fe400078e0a05 */
[----:B------:R-:W-:Y:S02]  /*2fb0*/  IMAD.MOV R15, RZ, RZ, -R13 ;  /* 0x000000ffff0f7224 */ /* 0x000fe400078e0a0d */
[----:B------:R-:W-:Y:S01]  /*2fc0*/  IMAD.HI.U32 R13, R2, R26, RZ ;  /* 0x0000001a020d7227 */ /* 0x000fe200078e00ff */
[----:B------:R-:W-:-:S03]  /*2fd0*/  ISETP.GT.U32.AND P1, PT, R5, R20, PT ;  /* 0x000000140500720c */ /* 0x000fc60003f24070 */
[----:B------:R-:W-:Y:S01]  /*2fe0*/  @!P6 IMAD.IADD R18, R18, 0x1, -R5 ;  /* 0x000000011212e824 */ /* 0x000fe200078e0a05 */
[C---:B------:R-:W-:Y:S01]  /*2ff0*/  ISETP.GT.U32.AND P6, PT, R5.reuse, R10, PT ;  /* 0x0000000a0500720c */ /* 0x040fe20003fc4070 */
[C---:B------:R-:W-:Y:S02]  /*3000*/  IMAD R24, R5.reuse, R15, R24 ;  /* 0x0000000f05187224 */ /* 0x040fe400078e0218 */
[----:B------:R-:W-:Y:S02]  /*3010*/  IMAD.MOV R15, RZ, RZ, -R13 ;  /* 0x000000ffff0f7224 */ /* 0x000fe400078e0a0d */
[----:B------:R-:W-:Y:S01]  /*3020*/  @!P0 IMAD.IADD R8, R8, 0x1, -R5 ;  /* 0x0000000108088824 */ /* 0x000fe200078e0a05 */
[C---:B------:R-:W-:Y:S01]  /*3030*/  ISETP.GT.U32.AND P0, PT, R5.reuse, R24, PT ;  /* 0x000000180500720c */ /* 0x040fe20003f04070 */
[----:B------:R-:W-:Y:S02]  /*3040*/  IMAD R26, R5, R15, R26 ;  /* 0x0000000f051a7224 */ /* 0x000fe400078e021a */
[----:B------:R-:W-:-:S02]  /*3050*/  IMAD.MOV.U32 R195, RZ, RZ, R8 ;  /* 0x000000ffffc37224 */ /* 0x000fc400078e0008 */
[C---:B------:R-:W-:Y:S02]  /*3060*/  IMAD R22, R5.reuse, R22, R19 ;  /* 0x0000001605167224 */ /* 0x040fe400078e0213 */
[----:B------:R-:W-:Y:S01]  /*3070*/  @!P4 IMAD.MOV R195, RZ, RZ, -R195 ;  /* 0x000000ffffc3c224 */ /* 0x000fe200078e0ac3 */
[C---:B------:R-:W-:Y:S01]  /*3080*/  ISETP.GT.U32.AND P4, PT, R5.reuse, R26, PT ;  /* 0x0000001a0500720c */ /* 0x040fe20003f84070 */
[--C-:B------:R-:W-:Y:S01]  /*3090*/  @!P1 IMAD.IADD R20, R20, 0x1, -R5.reuse ;  /* 0x0000000114149824 */ /* 0x100fe200078e0a05 */
[----:B------:R-:W-:Y:S01]  /*30a0*/  ISETP.GT.U32.AND P1, PT, R5, R22, PT ;  /* 0x000000160500720c */ /* 0x000fe20003f24070 */
[----:B------:R-:W-:Y:S01]  /*30b0*/  @!P6 IMAD.IADD R10, R10, 0x1, -R5 ;  /* 0x000000010a0ae824 */ /* 0x000fe200078e0a05 */
[----:B------:R-:W-:Y:S01]  /*30c0*/  ISETP.GE.AND P6, PT, R25, RZ, PT ;  /* 0x000000ff1900720c */ /* 0x000fe20003fc6270 */
[----:B------:R-:W-:Y:S02]  /*30d0*/  @!P3 IMAD.MOV R18, RZ, RZ, -R18 ;  /* 0x000000ffff12b224 */ /* 0x000fe400078e0a12 */
[----:B------:R-:W-:Y:S01]  /*30e0*/  @!P2 IMAD.MOV R20, RZ, RZ, -R20 ;  /* 0x000000ffff14a224 */ /* 0x000fe200078e0a14 */
[----:B------:R-:W-:Y:S01]  /*30f0*/  ISETP.GT.U32.AND P3, PT, R5, R10, PT ;  /* 0x0000000a0500720c */ /* 0x000fe20003f64070 */
[C---:B------:R-:W-:Y:S01]  /*3100*/  VIADD R27, R0.reuse, 0x36 ;  /* 0x00000036001b7836 */ /* 0x040fe20000000000 */
[----:B------:R-:W-:Y:S01]  /*3110*/  ISETP.GE.AND P2, PT, R17, RZ, PT ;  /* 0x000000ff1100720c */ /* 0x000fe20003f46270 */
[----:B------:R-:W-:-:S02]  /*3120*/  VIADD R17, R0, 0x37 ;  /* 0x0000003700117836 */ /* 0x000fc40000000000 */
[--C-:B------:R-:W-:Y:S01]  /*3130*/  @!P4 IMAD.IADD R26, R26, 0x1, -R5.reuse ;  /* 0x000000011a1ac824 */ /* 0x100fe200078e0a05 */
[----:B------:R-:W-:Y:S01]  /*3140*/  IABS R28, R27 ;  /* 0x0000001b001c7213 */ /* 0x000fe20000000000 */
[----:B------:R-:W-:Y:S01]  /*3150*/  @!P1 IMAD.IADD R22, R22, 0x1, -R5 ;  /* 0x0000000116169824 */ /* 0x000fe200078e0a05 */
[----:B------:R-:W-:Y:S01]  /*3160*/  IABS R30, R17 ;  /* 0x00000011001e7213 */ /* 0x000fe20000000000 */
[----:B------:R-:W-:Y:S01]  /*3170*/  @!P5 IMAD.MOV R16, RZ, RZ, -R16 ;  /* 0x000000ffff10d224 */ /* 0x000fe200078e0a10 */
[C---:B------:R-:W-:Y:S01]  /*3180*/  ISETP.GT.U32.AND P4, PT, R5.reuse, R26, PT ;  /* 0x0000001a0500720c */ /* 0x040fe20003f84070 */
[C---:B------:R-:W-:Y:S01]  /*3190*/  IMAD.HI.U32 R13, R2.reuse, R28, RZ ;  /* 0x0000001c020d7227 */ /* 0x040fe200078e00ff */
[----:B------:R-:W-:Y:S02]  /*31a0*/  ISETP.GT.U32.AND P1, PT, R5, R22, PT ;  /* 0x000000160500720c */ /* 0x000fe40003f24070 */
[----:B------:R-:W-:Y:S01]  /*31b0*/  ISETP.GE.AND P5, PT, R23, RZ, PT ;  /* 0x000000ff1700720c */ /* 0x000fe20003fa6270 */
[----:B------:R-:W-:-:S04]  /*31c0*/  IMAD.HI.U32 R8, R2, R30, RZ ;  /* 0x0000001e02087227 */ /* 0x000fc800078e00ff */
[----:B------:R-:W-:Y:S01]  /*31d0*/  @!P3 IMAD.IADD R10, R10, 0x1, -R5 ;  /* 0x000000010a0ab824 */ /* 0x000fe200078e0a05 */
[----:B------:R-:W-:Y:S01]  /*31e0*/  ISETP.GE.AND P3, PT, R21, RZ, PT ;  /* 0x000000ff1500720c */ /* 0x000fe20003f66270 */
[----:B------:R-:W-:Y:S02]  /*31f0*/  VIADD R21, R0, 0x38 ;  /* 0x0000003800157836 */ /* 0x000fe40000000000 */
[----:B------:R-:W-:Y:S02]  /*3200*/  IMAD.MOV R8, RZ, RZ, -R8 ;  /* 0x000000ffff087224 */ /* 0x000fe400078e0a08 */
[----:B------:R-:W-:Y:S01]  /*3210*/  IMAD.MOV R13, RZ, RZ, -R13 ;  /* 0x000000ffff0d7224 */ /* 0x000fe200078e0a0d */
[----:B------:R-:W-:Y:S01]  /*3220*/  IABS R32, R21 ;  /* 0x0000001500207213 */ /* 0x000fe20000000000 */
[C---:B------:R-:W-:Y:S02]  /*3230*/  IMAD R30, R5.reuse, R8, R30 ;  /* 0x00000008051e7224 */ /* 0x040fe400078e021e */
[----:B------:R-:W-:-:S02]  /*3240*/  IMAD R28, R5, R13, R28 ;  /* 0x0000000d051c7224 */ /* 0x000fc400078e021c */
[----:B------:R-:W-:Y:S01]  /*3250*/  @!P4 IMAD.IADD R26, R26, 0x1, -R5 ;  /* 0x000000011a1ac824 */ /* 0x000fe200078e0a05 */
[----:B------:R-:W-:Y:S01]  /*3260*/  ISETP.GT.U32.AND P4, PT, R5, R30, PT ;  /* 0x0000001e0500720c */ /* 0x000fe20003f84070 */
[----:B------:R-:W-:-:S04]  /*3270*/  IMAD.HI.U32 R8, R2, R32, RZ ;  /* 0x0000002002087227 */ /* 0x000fc800078e00ff */
[--C-:B------:R-:W-:Y:S01]  /*3280*/  @!P1 IMAD.IADD R22, R22, 0x1, -R5.reuse ;  /* 0x0000000116169824 */ /* 0x100fe200078e0a05 */
[C---:B------:R-:W-:Y:S01]  /*3290*/  ISETP.GT.U32.AND P1, PT, R5.reuse, R28, PT ;  /* 0x0000001c0500720c */ /* 0x040fe20003f24070 */
[----:B------:R-:W-:Y:S02]  /*32a0*/  VIADD R23, R0, 0x39 ;  /* 0x0000003900177836 */ /* 0x000fe40000000000 */
[----:B------:R-:W-:Y:S02]  /*32b0*/  IMAD.MOV R8, RZ, RZ, -R8 ;  /* 0x000000ffff087224 */ /* 0x000fe400078e0a08 */
[--C-:B------:R-:W-:Y:S01]  /*32c0*/  @!P0 IMAD.IADD R24, R24, 0x1, -R5.reuse ;  /* 0x0000000118188824 */ /* 0x100fe200078e0a05 */
[----:B------:R-:W-:Y:S01]  /*32d0*/  IABS R34, R23 ;  /* 0x0000001700227213 */ /* 0x000fe20000000000 */
[C---:B------:R-:W-:Y:S02]  /*32e0*/  IMAD R32, R5.reuse, R8, R32 ;  /* 0x0000000805207224 */ /* 0x040fe400078e0220 */
[----:B------:R-:W-:Y:S01]  /*32f0*/  @!P4 IMAD.IADD R30, R30, 0x1, -R5 ;  /* 0x000000011e1ec824 */ /* 0x000fe200078e0a05 */
[C---:B------:R-:W-:Y:S01]  /*3300*/  ISETP.GT.U32.AND P0, PT, R5.reuse, R24, PT ;  /* 0x000000180500720c */ /* 0x040fe20003f04070 */
[----:B------:R-:W-:Y:S01]  /*3310*/  IMAD.HI.U32 R13, R2, R34, RZ ;  /* 0x00000022020d7227 */ /* 0x000fe200078e00ff */
[----:B------:R-:W-:-:S03]  /*3320*/  ISETP.GT.U32.AND P4, PT, R5, R32, PT ;  /* 0x000000200500720c */ /* 0x000fc60003f84070 */
[----:B------:R-:W-:Y:S02]  /*3330*/  @!P1 IMAD.IADD R28, R28, 0x1, -R5 ;  /* 0x000000011c1c9824 */ /* 0x000fe400078e0a05 */
[C---:B------:R-:W-:Y:S02]  /*3340*/  VIADD R25, R0.reuse, 0x3a ;  /* 0x0000003a00197836 */ /* 0x040fe40000000000 */
[----:B------:R-:W-:Y:S01]  /*3350*/  IMAD.MOV R13, RZ, RZ, -R13 ;  /* 0x000000ffff0d7224 */ /* 0x000fe200078e0a0d */
[C---:B------:R-:W-:Y:S01]  /*3360*/  ISETP.GT.U32.AND P1, PT, R5.reuse, R28, PT ;  /* 0x0000001c0500720c */ /* 0x040fe20003f24070 */
[----:B------:R-:W-:Y:S01]  /*3370*/  VIADD R29, R0, 0x3c ;  /* 0x0000003c001d7836 */ /* 0x000fe20000000000 */
[----:B------:R-:W-:Y:S01]  /*3380*/  IABS R36, R25 ;  /* 0x0000001900247213 */ /* 0x000fe20000000000 */
[----:B------:R-:W-:Y:S02]  /*3390*/  IMAD R34, R5, R13, R34 ;  /* 0x0000000d05227224 */ /* 0x000fe400078e0222 */
[--C-:B------:R-:W-:Y:S01]  /*33a0*/  @!P0 IMAD.IADD R24, R24, 0x1, -R5.reuse ;  /* 0x0000000118188824 */ /* 0x100fe200078e0a05 */
[----:B------:R-:W-:Y:S01]  /*33b0*/  ISETP.GE.AND P0, PT, R27, RZ, PT ;  /* 0x000000ff1b00720c */ /* 0x000fe20003f06270 */
[----:B------:R-:W-:Y:S01]  /*33c0*/  VIADD R27, R0, 0x3b ;  /* 0x0000003b001b7836 */ /* 0x000fe20000000000 */
[----:B------:R-:W-:Y:S01]  /*33d0*/  IABS R40, R29 ;  /* 0x0000001d00287213 */ /* 0x000fe20000000000 */
[----:B------:R-:W-:Y:S01]  /*33e0*/  @!P4 IMAD.IADD R32, R32, 0x1, -R5 ;  /* 0x000000012020c824 */ /* 0x000fe200078e0a05 */
[----:B------:R-:W-:Y:S01]  /*33f0*/  ISETP.GT.U32.AND P4, PT, R5, R34, PT ;  /* 0x000000220500720c */ /* 0x000fe20003f84070 */
[----:B------:R-:W-:Y:S01]  /*3400*/  IMAD.HI.U32 R15, R2, R36, RZ ;  /* 0x00000024020f7227 */ /* 0x000fe200078e00ff */
[----:B------:R-:W-:-:S03]  /*3410*/  IABS R38, R27 ;  /* 0x0000001b00267213 */ /* 0x000fc60000000000 */
[C---:B------:R-:W-:Y:S02]  /*3420*/  VIADD R31, R0.reuse, 0x3d ;  /* 0x0000003d001f7836 */ /* 0x040fe40000000000 */
[----:B------:R-:W-:Y:S02]  /*3430*/  IMAD.MOV R15, RZ, RZ, -R15 ;  /* 0x000000ffff0f7224 */ /* 0x000fe400078e0a0f */
[----:B------:R-:W-:Y:S01]  /*3440*/  VIADD R33, R0, 0x3e ;  /* 0x0000003e00217836 */ /* 0x000fe20000000000 */
[----:B------:R-:W-:Y:S01]  /*3450*/  IABS R42, R31 ;  /* 0x0000001f002a7213 */ /* 0x000fe20000000000 */
[----:B------:R-:W-:Y:S01]  /*3460*/  @!P1 IMAD.IADD R28, R28, 0x1, -R5 ;  /* 0x000000011c1c9824 */ /* 0x000fe200078e0a05 */
[----:B------:R-:W-:Y:S01]  /*3470*/  ISETP.GE.AND P1, PT, R17, RZ, PT ;  /* 0x000000ff1100720c */ /* 0x000fe20003f26270 */
[----:B------:R-:W-:Y:S01]  /*3480*/  IMAD R36, R5, R15, R36 ;  /* 0x0000000f05247224 */ /* 0x000fe200078e0224 */
[----:B------:R-:W-:Y:S01]  /*3490*/  IABS R17, R0 ;  /* 0x0000000000117213 */ /* 0x000fe20000000000 */
[----:B------:R-:W-:Y:S01]  /*34a0*/  IMAD.HI.U32 R8, R2, R38, RZ ;  /* 0x0000002602087227 */ /* 0x000fe200078e00ff */
[----:B------:R-:W-:-:S03]  /*34b0*/  IABS R44, R33 ;  /* 0x00000021002c7213 */ /* 0x000fc60000000000 */
[----:B------:R-:W-:Y:S02]  /*34c0*/  IMAD.MOV.U32 R199, RZ, RZ, R10 ;  /* 0x000000ffffc77224 */ /* 0x000fe400078e000a */
[----:B------:R-:W-:Y:S02]  /*34d0*/  IMAD.MOV R19, RZ, RZ, -R8 ;  /* 0x000000ffff137224 */ /* 0x000fe400078e0a08 */
[----:B------:R-:W-:Y:S01]  /*34e0*/  @!P4 IMAD.IADD R34, R34, 0x1, -R5 ;  /* 0x000000012222c824 */ /* 0x000fe200078e0a05 */
[C---:B------:R-:W-:Y:S01]  /*34f0*/  ISETP.GT.U32.AND P4, PT, R5.reuse, R30, PT ;  /* 0x0000001e0500720c */ /* 0x040fe20003f84070 */
[----:B------:R-:W-:Y:S01]  /*3500*/  @!P5 IMAD.MOV R199, RZ, RZ, -R199 ;  /* 0x000000ffffc7d224 */ /* 0x000fe200078e0ac7 */
[C---:B------:R-:W-:Y:S01]  /*3510*/  ISETP.GT.U32.AND P5, PT, R5.reuse, R32, PT ;  /* 0x000000200500720c */ /* 0x040fe20003fa4070 */
[----:B------:R-:W-:Y:S01]  /*3520*/  @!P2 IMAD.MOV R24, RZ, RZ, -R24 ;  /* 0x000000ffff18a224 */ /* 0x000fe200078e0a18 */
[----:B------:R-:W-:Y:S01]  /*3530*/  ISETP.GT.U32.AND P2, PT, R5, R36, PT ;  /* 0x000000240500720c */ /* 0x000fe20003f44070 */
[----:B------:R-:W-:-:S04]  /*3540*/  IMAD.HI.U32 R13, R2, R40, RZ ;  /* 0x00000028020d7227 */ /* 0x000fc800078e00ff */
[----:B------:R-:W-:-:S04]  /*3550*/  IMAD.HI.U32 R15, R2, R42, RZ ;  /* 0x0000002a020f7227 */ /* 0x000fc800078e00ff */
[----:B------:R-:W-:-:S04]  /*3560*/  IMAD.HI.U32 R8, R2, R17, RZ ;  /* 0x0000001102087227 */ /* 0x000fc800078e00ff */
[----:B------:R-:W-:-:S04]  /*3570*/  IMAD.HI.U32 R2, R2, R44, RZ ;  /* 0x0000002c02027227 */ /* 0x000fc800078e00ff */
[----:B------:R-:W-:Y:S01]  /*3580*/  @!P6 IMAD.MOV R22, RZ, RZ, -R22 ;  /* 0x000000ffff16e224 */ /* 0x000fe200078e0a16 */
[C---:B------:R-:W-:Y:S01]  /*3590*/  ISETP.GT.U32.AND P6, PT, R5.reuse, R34, PT ;  /* 0x000000220500720c */ /* 0x040fe20003fc4070 */
[----:B------:R-:W-:Y:S02]  /*35a0*/  IMAD.MOV R13, RZ, RZ, -R13 ;  /* 0x000000ffff0d7224 */ /* 0x000fe400078e0a0d */
[----:B------:R-:W-:Y:S02]  /*35b0*/  IMAD.MOV R15, RZ, RZ, -R15 ;  /* 0x000000ffff0f7224 */ /* 0x000fe400078e0a0f */
[----:B------:R-:W-:Y:S02]  /*35c0*/  IMAD.MOV R8, RZ, RZ, -R8 ;  /* 0x000000ffff087224 */ /* 0x000fe400078e0a08 */
[----:B------:R-:W-:Y:S02]  /*35d0*/  IMAD.MOV R2, RZ, RZ, -R2 ;  /* 0x000000ffff027224 */ /* 0x000fe400078e0a02 */
[----:B------:R-:W-:-:S02]  /*35e0*/  IMAD R38, R5, R19, R38 ;  /* 0x0000001305267224 */ /* 0x000fc400078e0226 */
[C---:B------:R-:W-:Y:S02]  /*35f0*/  IMAD R40, R5.reuse, R13, R40 ;  /* 0x0000000d05287224 */ /* 0x040fe400078e0228 */
[C---:B------:R-:W-:Y:S02]  /*3600*/  IMAD R42, R5.reuse, R15, R42 ;  /* 0x0000000f052a7224 */ /* 0x040fe400078e022a */
[C---:B------:R-:W-:Y:S01]  /*3610*/  IMAD R44, R5.reuse, R2, R44 ;  /* 0x00000002052c7224 */ /* 0x040fe200078e022c */
[----:B------:R-:W-:Y:S01]  /*3620*/  SHF.R.U32.HI R2, RZ, 0x6, R181 ;  /* 0x00000006ff027819 */ /* 0x000fe200000116b5 */
[C---:B------:R-:W-:Y:S02]  /*3630*/  IMAD R8, R5.reuse, R8, R17 ;  /* 0x0000000805087224 */ /* 0x040fe400078e0211 */
[----:B------:R-:W-:Y:S01]  /*3640*/  @!P3 IMAD.MOV R26, RZ, RZ, -R26 ;  /* 0x000000ffff1ab224 */ /* 0x000fe200078e0a1a */
[C---:B------:R-:W-:Y:S01]  /*3650*/  ISETP.GT.U32.AND P3, PT, R5.reuse, R38, PT ;  /* 0x000000260500720c */ /* 0x040fe20003f64070 */
[----:B------:R-:W-:Y:S01]  /*3660*/  @!P0 IMAD.MOV R28, RZ, RZ, -R28 ;  /* 0x000000ffff1c8224 */ /* 0x000fe200078e0a1c */
[C---:B------:R-:W-:Y:S01]  /*3670*/  ISETP.GT.U32.AND P0, PT, R5.reuse, R40, PT ;  /* 0x000000280500720c */ /* 0x040fe20003f04070 */
[--C-:B------:R-:W-:Y:S01]  /*3680*/  @!P4 IMAD.IADD R30, R30, 0x1, -R5.reuse ;  /* 0x000000011e1ec824 */ /* 0x100fe200078e0a05 */
[C---:B------:R-:W-:Y:S01]  /*3690*/  ISETP.GT.U32.AND P4, PT, R5.reuse, R42, PT ;  /* 0x0000002a0500720c */ /* 0x040fe20003f84070 */
[--C-:B------:R-:W-:Y:S01]  /*36a0*/  @!P5 IMAD.IADD R32, R32, 0x1, -R5.reuse ;  /* 0x000000012020d824 */ /* 0x100fe200078e0a05 */
[C---:B------:R-:W-:Y:S01]  /*36b0*/  ISETP.GT.U32.AND P5, PT, R5.reuse, R44, PT ;  /* 0x0000002c0500720c */ /* 0x040fe20003fa4070 */
[--C-:B------:R-:W-:Y:S01]  /*36c0*/  @!P2 IMAD.IADD R36, R36, 0x1, -R5.reuse ;  /* 0x000000012424a824 */ /* 0x100fe200078e0a05 */
[----:B------:R-:W-:Y:S01]  /*36d0*/  ISETP.GT.U32.AND P2, PT, R5, R8, PT ;  /* 0x000000080500720c */ /* 0x000fe20003f44070 */
[--C-:B------:R-:W-:Y:S01]  /*36e0*/  @!P6 IMAD.IADD R34, R34, 0x1, -R5.reuse ;  /* 0x000000012222e824 */ /* 0x100fe200078e0a05 */
[----:B------:R-:W-:Y:S01]  /*36f0*/  ISETP.GE.AND P6, PT, R21, RZ, PT ;  /* 0x000000ff1500720c */ /* 0x000fe20003fc6270 */
[----:B------:R-:W-:Y:S01]  /*3700*/  @!P1 IMAD.MOV R30, RZ, RZ, -R30 ;  /* 0x000000ffff1e9224 */ /* 0x000fe200078e0a1e */
[----:B------:R-:W-:Y:S01]  /*3710*/  SGXT.U32 R2, R2, 0x1 ;  /* 0x000000010202781a */ /* 0x000fe20000000000 */
[--C-:B------:R-:W-:Y:S01]  /*3720*/  @!P3 IMAD.IADD R38, R38, 0x1, -R5.reuse ;  /* 0x000000012626b824 */ /* 0x100fe200078e0a05 */
[----:B------:R-:W-:Y:S01]  /*3730*/  ISETP.GE.AND P3, PT, R23, RZ, PT ;  /* 0x000000ff1700720c */ /* 0x000fe20003f66270 */
[--C-:B------:R-:W-:Y:S01]  /*3740*/  @!P0 IMAD.IADD R40, R40, 0x1, -R5.reuse ;  /* 0x0000000128288824 */ /* 0x100fe200078e0a05 */
[C---:B------:R-:W-:Y:S01]  /*3750*/  ISETP.GT.U32.AND P0, PT, R5.reuse, R36, PT ;  /* 0x000000240500720c */ /* 0x040fe20003f04070 */
[--C-:B------:R-:W-:Y:S01]  /*3760*/  @!P4 IMAD.IADD R42, R42, 0x1, -R5.reuse ;  /* 0x000000012a2ac824 */ /* 0x100fe200078e0a05 */
[C---:B------:R-:W-:Y:S01]  /*3770*/  ISETP.GT.U32.AND P4, PT, R5.reuse, R38, PT ;  /* 0x000000260500720c */ /* 0x040fe20003f84070 */
[--C-:B------:R-:W-:Y:S01]  /*3780*/  @!P5 IMAD.IADD R44, R44, 0x1, -R5.reuse ;  /* 0x000000012c2cd824 */ /* 0x100fe200078e0a05 */
[C---:B------:R-:W-:Y:S01]  /*3790*/  ISETP.GT.U32.AND P1, PT, R5.reuse, R40, PT ;  /* 0x000000280500720c */ /* 0x040fe20003f24070 */
[--C-:B------:R-:W-:Y:S01]  /*37a0*/  @!P2 IMAD.IADD R8, R8, 0x1, -R5.reuse ;  /* 0x000000010808a824 */ /* 0x100fe200078e0a05 */
[C---:B------:R-:W-:Y:S01]  /*37b0*/  ISETP.GT.U32.AND P5, PT, R5.reuse, R42, PT ;  /* 0x0000002a0500720c */ /* 0x040fe20003fa4070 */
[----:B------:R-:W-:Y:S01]  /*37c0*/  @!P6 IMAD.MOV R32, RZ, RZ, -R32 ;  /* 0x000000ffff20e224 */ /* 0x000fe200078e0a20 */
[C---:B------:R-:W-:Y:S01]  /*37d0*/  ISETP.GT.U32.AND P6, PT, R5.reuse, R44, PT ;  /* 0x0000002c0500720c */ /* 0x040fe20003fc4070 */
[----:B------:R-:W-:Y:S01]  /*37e0*/  IMAD.U32 R10, RZ, RZ, UR16 ;  /* 0x00000010ff0a7e24 */ /* 0x000fe2000f8e00ff */
[----:B------:R-:W-:Y:S01]  /*37f0*/  ISETP.GT.U32.AND P2, PT, R5, R8, PT ;  /* 0x000000080500720c */ /* 0x000fe20003f44070 */
[C---:B------:R-:W-:Y:S01]  /*3800*/  IMAD R182, R2.reuse, UR16, RZ ;  /* 0x0000001002b67c24 */ /* 0x040fe2000f8e02ff */
[----:B------:R-:W-:Y:S01]  /*3810*/  LOP3.LUT R243, R2, 0x60, RZ, 0xfc, !PT ;  /* 0x0000006002f37812 */ /* 0x000fe200078efcff */
[--C-:B------:R-:W-:Y:S01]  /*3820*/  @!P0 IMAD.IADD R36, R36, 0x1, -R5.reuse ;  /* 0x0000000124248824 */ /* 0x100fe200078e0a05 */
[----:B------:R-:W-:Y:S01]  /*3830*/  ISETP.GE.AND P0, PT, R25, RZ, PT ;  /* 0x000000ff1900720c */ /* 0x000fe20003f06270 */
        /* <DEDUP_REMOVED lines=8> */
[----:B------:R-:W-:Y:S01]  /*38c0*/  @!P2 IMAD.IADD R8, R8, 0x1, -R5 ;  /* 0x000000010808a824 */ /* 0x000fe200078e0a05 */
[----:B------:R-:W-:Y:S01]  /*38d0*/  ISETP.GE.AND P2, PT, R0, RZ, PT ;  /* 0x000000ff0000720c */ /* 0x000fe20003f46270 */
[----:B------:R-:W-:Y:S01]  /*38e0*/  IMAD.U32 R5, RZ, RZ, UR16 ;  /* 0x00000010ff057e24 */ /* 0x000fe2000f8e00ff */
[----:B------:R-:W-:Y:S01]  /*38f0*/  STL [R1+0x320], R182 ;  /* 0x000320b601007387 */ /* 0x000fe20000100800 */
[----:B------:R-:W-:Y:S01]  /*3900*/  IMAD R180, R10, 0x2, R182 ;  /* 0x000000020ab47824 */ /* 0x000fe200078e02b6 */
[----:B------:R-:W-:Y:S01]  /*3910*/  LOP3.LUT R242, R2, 0x62, RZ, 0xfc, !PT ;  /* 0x0000006202f27812 */ /* 0x000fe200078efcff */
[----:B------:R-:W-:-:S02]  /*3920*/  IMAD.U32 R13, RZ, RZ, UR16 ;  /* 0x00000010ff0d7e24 */ /* 0x000fc4000f8e00ff */
[----:B------:R-:W-:Y:S01]  /*3930*/  IMAD R178, R5, 0x2, R180 ;  /* 0x0000000205b27824 */ /* 0x000fe200078e02b4 */
[----:B------:R-:W-:Y:S01]  /*3940*/  STL [R1+0x1d0], R180 ;  /* 0x0001d0b401007387 */ /* 0x000fe20000100800 */
[----:B------:R-:W-:Y:S01]  /*3950*/  @!P4 IMAD.MOV R38, RZ, RZ, -R38 ;  /* 0x000000ffff26c224 */ /* 0x000fe200078e0a26 */
[----:B------:R-:W-:Y:S01]  /*3960*/  ISETP.GE.AND P4, PT, R35, RZ, PT ;  /* 0x000000ff2300720c */ /* 0x000fe20003f86270 */
[----:B------:R-:W-:Y:S01]  /*3970*/  IMAD R176, R10, 0x2, R178 ;  /* 0x000000020ab07824 */ /* 0x000fe200078e02b2 */
[----:B------:R-:W-:Y:S01]  /*3980*/  LOP3.LUT R10, RZ, R7, RZ, 0x33, !PT ;  /* 0x00000007ff0a7212 */ /* 0x000fe200078e33ff */
[----:B------:R-:W-:Y:S01]  /*3990*/  @!P0 IMAD.MOV R36, RZ, RZ, -R36 ;  /* 0x000000ffff248224 */ /* 0x000fe200078e0a24 */
[----:B------:R-:W-:Y:S01]  /*39a0*/  ISETP.NE.AND P0, PT, R6, RZ, PT ;  /* 0x000000ff0600720c */ /* 0x000fe20003f05270 */
[----:B------:R-:W-:Y:S01]  /*39b0*/  IMAD R173, R5, 0x2, R176 ;  /* 0x0000000205ad7824 */ /* 0x000fe200078e02b0 */
[----:B------:R-:W-:Y:S01]  /*39c0*/  STL [R1+0x1cc], R178 ;  /* 0x0001ccb201007387 */ /* 0x000fe20000100800 */
[----:B------:R-:W-:-:S02]  /*39d0*/  IMAD.U32 R15, RZ, RZ, UR16 ;  /* 0x00000010ff0f7e24 */ /* 0x000fc4000f8e00ff */
[----:B------:R-:W-:Y:S01]  /*39e0*/  IMAD R165, R13, 0x2, R173 ;  /* 0x000000020da57824 */ /* 0x000fe200078e02ad */
[----:B------:R3:W-:Y:S01]  /*39f0*/  STL [R1+0x1c8], R176 ;  /* 0x0001c8b001007387 */ /* 0x0007e20000100800 */
[----:B------:R-:W-:Y:S02]  /*3a00*/  IMAD.U32 R17, RZ, RZ, UR16 ;  /* 0x00000010ff117e24 */ /* 0x000fe4000f8e00ff */
[----:B------:R-:W-:Y:S01]  /*3a10*/  IMAD R157, R15, 0x2, R165 ;  /* 0x000000020f9d7824 */ /* 0x000fe200078e02a5 */
[----:B------:R-:W-:Y:S01]  /*3a20*/  STL [R1+0x1c4], R173 ;  /* 0x0001c4ad01007387 */ /* 0x000fe20000100800 */
[----:B------:R-:W-:Y:S02]  /*3a30*/  @!P4 IMAD.MOV R4, RZ, RZ, -R4 ;  /* 0x000000ffff04c224 */ /* 0x000fe400078e0a04 */
[----:B------:R-:W-:Y:S01]  /*3a40*/  IMAD R161, R17, 0x4, R157 ;  /* 0x0000000411a17824 */ /* 0x000fe200078e029d */
[----:B------:R-:W-:Y:S01]  /*3a50*/  @!P0 LOP3.LUT R4, RZ, R6, RZ, 0x33, !PT ;  /* 0x00000006ff048212 */ /* 0x000fe200078e33ff */
[----:B------:R-:W-:Y:S01]  /*3a60*/  IMAD.U32 R6, RZ, RZ, UR16 ;  /* 0x00000010ff067e24 */ /* 0x000fe2000f8e00ff */
[----:B------:R-:W-:Y:S01]  /*3a70*/  STL [R1+0x1c0], R165 ;  /* 0x0001c0a501007387 */ /* 0x000fe20000100800 */
[----:B------:R-:W-:-:S02]  /*3a80*/  IMAD R168, R5, 0x2, R161 ;  /* 0x0000000205a87824 */ /* 0x000fc400078e02a1 */
[----:B------:R-:W-:Y:S01]  /*3a90*/  @!P3 IMAD.MOV R34, RZ, RZ, -R34 ;  /* 0x000000ffff22b224 */ /* 0x000fe200078e0a22 */
[----:B------:R-:W-:Y:S01]  /*3aa0*/  ISETP.NE.AND P3, PT, R7, RZ, PT ;  /* 0x000000ff0700720c */ /* 0x000fe20003f65270 */
[----:B------:R-:W-:Y:S01]  /*3ab0*/  @!P2 IMAD.MOV R8, RZ, RZ, -R8 ;  /* 0x000000ffff08a224 */ /* 0x000fe200078e0a08 */
[----:B------:R-:W-:Y:S01]  /*3ac0*/  STL [R1+0x1bc], R157 ;  /* 0x0001bc9d01007387 */ /* 0x000fe20000100800 */
[----:B------:R-:W-:Y:S01]  /*3ad0*/  @!P1 IMAD.MOV R40, RZ, RZ, -R40 ;  /* 0x000000ffff289224 */ /* 0x000fe200078e0a28 */
[C---:B------:R-:W-:Y:S01]  /*3ae0*/  SEL R11, R10.reuse, R11, !P3 ;  /* 0x0000000b0a0b7207 */ /* 0x040fe20005800000 */
[----:B------:R-:W-:Y:S01]  /*3af0*/  @!P5 IMAD.MOV R42, RZ, RZ, -R42 ;  /* 0x000000ffff2ad224 */ /* 0x000fe200078e0a2a */
[C---:B------:R-:W-:Y:S01]  /*3b00*/  SEL R116, R10.reuse, R8, !P3 ;  /* 0x000000080a747207 */ /* 0x040fe20005800000 */
[----:B------:R-:W-:Y:S01]  /*3b10*/  @!P6 IMAD.MOV R44, RZ, RZ, -R44 ;  /* 0x000000ffff2ce224 */ /* 0x000fe200078e0a2c */
[----:B------:R-:W-:Y:S01]  /*3b20*/  SEL R156, R10, R156, !P3 ;  /* 0x0000009c0a9c7207 */ /* 0x000fe20005800000 */
[----:B------:R-:W-:Y:S01]  /*3b30*/  IMAD R166, R6, 0x2, R168 ;  /* 0x0000000206a67824 */ /* 0x000fe200078e02a8 */
[----:B------:R-:W-:Y:S01]  /*3b40*/  SEL R118, R10, R118, !P3 ;  /* 0x000000760a767207 */ /* 0x000fe20005800000 */
[----:B------:R-:W-:Y:S01]  /*3b50*/  VIADD R15, R246, 0x7f ;  /* 0x0000007ff60f7836 */ /* 0x000fe20000000000 */
[C---:B------:R-:W-:Y:S01]  /*3b60*/  SEL R117, R10.reuse, R117, !P3 ;  /* 0x000000750a757207 */ /* 0x040fe20005800000 */
[----:B------:R-:W-:Y:S01]  /*3b70*/  IMAD R13, R13, 0x2, R166 ;  /* 0x000000020d0d7824 */ /* 0x000fe200078e02a6 */
[----:B------:R-:W-:Y:S01]  /*3b80*/  SEL R154, R10, R154, !P3 ;  /* 0x0000009a0a9a7207 */ /* 0x000fe20005800000 */
[----:B-1----:R-:W-:Y:S01]  /*3b90*/  IMAD R244, R4, UR4, RZ ;  /* 0x0000000404f47c24 */ /* 0x002fe2000f8e02ff */
[C---:B------:R-:W-:Y:S01]  /*3ba0*/  SEL R120, R10.reuse, R120, !P3 ;  /* 0x000000780a787207 */ /* 0x040fe20005800000 */
[----:B------:R-:W-:Y:S01]  /*3bb0*/  STL [R1+0x1b8], R161 ;  /* 0x0001b8a101007387 */ /* 0x000fe20000100800 */
[C---:B------:R-:W-:Y:S01]  /*3bc0*/  SEL R119, R10.reuse, R119, !P3 ;  /* 0x000000770a777207 */ /* 0x040fe20005800000 */
[----:B------:R-:W-:Y:S01]  /*3bd0*/  USHF.L.U32 UR4, UR12, 0x15, URZ ;  /* 0x000000150c047899 */ /* 0x000fe200080006ff */
[C---:B------:R-:W-:Y:S01]  /*3be0*/  SEL R153, R10.reuse, R153, !P3 ;  /* 0x000000990a997207 */ /* 0x040fe20005800000 */
[----:B------:R-:W-:Y:S01]  /*3bf0*/  STL [R1+0x1b4], R168 ;  /* 0x0001b4a801007387 */ /* 0x000fe20000100800 */
[C---:B------:R-:W-:Y:S01]  /*3c00*/  SEL R122, R10.reuse, R122, !P3 ;  /* 0x0000007a0a7a7207 */ /* 0x040fe20005800000 */
[----:B------:R-:W-:Y:S01]  /*3c10*/  ULOP3.LUT UR4, UR4, 0x600000, URZ, 0xc0, !UPT ;  /* 0x0060000004047892 */ /* 0x000fe2000f8ec0ff */
[C---:B------:R-:W-:Y:S01]  /*3c20*/  SEL R121, R10.reuse, R121, !P3 ;  /* 0x000000790a797207 */ /* 0x040fe20005800000 */
[----:B------:R-:W-:Y:S01]  /*3c30*/  STL [R1+0x1b0], R166 ;  /* 0x0001b0a601007387 */ /* 0x000fe20000100800 */
[----:B------:R-:W-:-:S02]  /*3c40*/  SEL R152, R10, R152, !P3 ;  /* 0x000000980a987207 */ /* 0x000fc40005800000 */
[C---:B------:R-:W-:Y:S02]  /*3c50*/  SEL R124, R10.reuse, R124, !P3 ;  /* 0x0000007c0a7c7207 */ /* 0x040fe40005800000 */
[C---:B------:R-:W-:Y:S02]  /*3c60*/  SEL R123, R10.reuse, R123, !P3 ;  /* 0x0000007b0a7b7207 */ /* 0x040fe40005800000 */
[C---:B------:R-:W-:Y:S02]  /*3c70*/  SEL R150, R10.reuse, R150, !P3 ;  /* 0x000000960a967207 */ /* 0x040fe40005800000 */
[C---:B------:R-:W-:Y:S02]  /*3c80*/  SEL R126, R10.reuse, R126, !P3 ;  /* 0x0000007e0a7e7207 */ /* 0x040fe40005800000 */
[C---:B------:R-:W-:Y:S02]  /*3c90*/  SEL R125, R10.reuse, R125, !P3 ;  /* 0x0000007d0a7d7207 */ /* 0x040fe40005800000 */
        /* <DEDUP_REMOVED lines=25> */
[C---:B------:R-:W-:Y:S01]  /*3e30*/  SEL R167, R10.reuse, R12, !P3 ;  /* 0x0000000c0aa77207 */ /* 0x040fe20005800000 */
[----:B------:R-:W-:Y:S01]  /*3e40*/  IMAD.U32 R12, RZ, RZ, UR16 ;  /* 0x00000010ff0c7e24 */ /* 0x000fe2000f8e00ff */
[C---:B------:R-:W-:Y:S01]  /*3e50*/  SEL R171, R10.reuse, R14, !P3 ;  /* 0x0000000e0aab7207 */ /* 0x040fe20005800000 */
[----:B------:R-:W-:Y:S01]  /*3e60*/  IMAD.U32 R14, RZ, RZ, UR16 ;  /* 0x00000010ff0e7e24 */ /* 0x000fe2000f8e00ff */
[C---:B------:R-:W-:Y:S02]  /*3e70*/  SEL R175, R10.reuse, R175, !P3 ;  /* 0x000000af0aaf7207 */ /* 0x040fe40005800000 */
[C---:B------:R-:W-:Y:S02]  /*3e80*/  SEL R179, R10.reuse, R179, !P3 ;  /* 0x000000b30ab37207 */ /* 0x040fe40005800000 */
[C---:B------:R-:W-:Y:S02]  /*3e90*/  SEL R183, R10.reuse, R16, !P3 ;  /* 0x000000100ab77207 */ /* 0x040fe40005800000 */
[C---:B------:R-:W-:Y:S01]  /*3ea0*/  SEL R187, R10.reuse, R18, !P3 ;  /* 0x000000120abb7207 */ /* 0x040fe20005800000 */
[----:B------:R-:W-:Y:S01]  /*3eb0*/  IMAD.U32 R18, RZ, RZ, UR16 ;  /* 0x00000010ff127e24 */ /* 0x000fe2000f8e00ff */
[C---:B------:R-:W-:Y:S01]  /*3ec0*/  SEL R191, R10.reuse, R20, !P3 ;  /* 0x000000140abf7207 */ /* 0x040fe20005800000 */
[----:B------:R-:W-:Y:S01]  /*3ed0*/  IMAD.U32 R20, RZ, RZ, UR16 ;  /* 0x00000010ff147e24 */ /* 0x000fe2000f8e00ff */
[----:B------:R-:W-:-:S02]  /*3ee0*/  SEL R195, R10, R195, !P3 ;  /* 0x000000c30ac37207 */ /* 0x000fc40005800000 */
[C---:B------:R-:W-:Y:S02]  /*3ef0*/  SEL R199, R10.reuse, R199, !P3 ;  /* 0x000000c70ac77207 */ /* 0x040fe40005800000 */
[C---:B------:R-:W-:Y:S01]  /*3f00*/  SEL R203, R10.reuse, R22, !P3 ;  /* 0x000000160acb7207 */ /* 0x040fe20005800000 */
[----:B------:R-:W-:Y:S01]  /*3f10*/  IMAD.U32 R22, RZ, RZ, UR16 ;  /* 0x00000010ff167e24 */ /* 0x000fe2000f8e00ff */
        /* <DEDUP_REMOVED lines=22> */
[----:B------:R-:W-:Y:S01]  /*4080*/  SEL R9, R10, R9, !P3 ;  /* 0x000000090a097207 */ /* 0x000fe20005800000 */
[----:B------:R-:W-:Y:S01]  /*4090*/  IMAD.U32 R10, RZ, RZ, UR16 ;  /* 0x00000010ff0a7e24 */ /* 0x000fe2000f8e00ff */
[----:B------:R-:W-:-:S02]  /*40a0*/  ISETP.GT.AND P0, PT, R15, 0x7f, PT ;  /* 0x0000007f0f00780c */ /* 0x000fc40003f04270 */
[-C--:B------:R-:W-:Y:S01]  /*40b0*/  ISETP.GE.AND P1, PT, R2, R246.reuse, PT ;  /* 0x000000f60200720c */ /* 0x080fe20003f26270 */
[----:B------:R-:W-:Y:S01]  /*40c0*/  IMAD R15, R10, 0x2, R13 ;  /* 0x000000020a0f7824 */ /* 0x000fe200078e020d */
[----:B------:R-:W-:Y:S02]  /*40d0*/  SEL R4, RZ, 0x4, !P0 ;  /* 0x00000004ff047807 */ /* 0x000fe40004000000 */
[----:B------:R-:W-:Y:S01]  /*40e0*/  LOP3.LUT R16, R2, 0x2, RZ, 0xfc, !PT ;  /* 0x0000000202107812 */ /* 0x000fe200078efcff */
[----:B------:R-:W-:Y:S01]  /*40f0*/  IMAD R17, R12, 0x2, R15 ;  /* 0x000000020c117824 */ /* 0x000fe200078e020f */
[----:B------:R-:W-:Y:S02]  /*4100*/  SEL R12, R4, RZ, !P1 ;  /* 0x000000ff040c7207 */ /* 0x000fe40004800000 */
[----:B------:R-:W-:Y:S01]  /*4110*/  ISETP.GE.AND P0, PT, R16, R246, PT ;  /* 0x000000f61000720c */ /* 0x000fe20003f06270 */
[----:B------:R-:W-:Y:S01]  /*4120*/  IMAD R19, R14, 0x2, R17 ;  /* 0x000000020e137824 */ /* 0x000fe200078e0211 */
[----:B------:R-:W-:Y:S01]  /*4130*/  ISETP.NE.U32.AND P1, PT, R12, RZ, PT ;  /* 0x000000ff0c00720c */ /* 0x000fe20003f25070 */
[----:B------:R-:W-:Y:S01]  /*4140*/  IMAD.U32 R12, RZ, RZ, UR16 ;  /* 0x00000010ff0c7e24 */ /* 0x000fe2000f8e00ff */
[----:B------:R-:W-:Y:S01]  /*4150*/  LOP3.LUT R16, R2, 0x20, RZ, 0xfc, !PT ;  /* 0x0000002002107812 */ /* 0x000fe200078efcff */
[----:B------:R-:W-:Y:S01]  /*4160*/  IMAD R21, R10, 0x4, R19 ;  /* 0x000000040a157824 */ /* 0x000fe200078e0213 */
[----:B------:R-:W-:-:S02]  /*4170*/  LEA R140, P2, R244, UR20, 0x2 ;  /* 0x00000014f48c7c11 */ /* 0x000fc4000f8410ff */
[----:B------:R-:W-:Y:S01]  /*4180*/  SEL R14, R4, RZ, !P0 ;  /* 0x000000ff040e7207 */ /* 0x000fe20004000000 */
[----:B------:R-:W-:Y:S01]  /*4190*/  IMAD R23, R12, 0x2, R21 ;  /* 0x000000020c177824 */ /* 0x000fe200078e0215 */
[----:B------:R-:W-:Y:S02]  /*41a0*/  ISETP.GE.AND P0, PT, R16, R246, PT ;  /* 0x000000f61000720c */ /* 0x000fe40003f06270 */
[----:B------:R-:W-:Y:S01]  /*41b0*/  LOP3.LUT R16, R2, 0x22, RZ, 0xfc, !PT ;  /* 0x0000002202107812 */ /* 0x000fe200078efcff */
[----:B------:R-:W-:Y:S01]  /*41c0*/  IMAD R25, R10, 0x2, R23 ;  /* 0x000000020a197824 */ /* 0x000fe200078e0217 */
[----:B------:R-:W-:Y:S02]  /*41d0*/  LEA.HI.X.SX32 R132, R244, UR21, 0x2, P2 ;  /* 0x00000015f4847c11 */ /* 0x000fe400090f16ff */
[----:B------:R-:W-:Y:S01]  /*41e0*/  LEA R5, P3, R245, UR22, 0x2 ;  /* 0x00000016f5057c11 */ /* 0x000fe2000f8610ff */
[----:B------:R-:W-:Y:S01]  /*41f0*/  IMAD R27, R12, 0x2, R25 ;  /* 0x000000020c1b7824 */ /* 0x000fe200078e0219 */
[----:B------:R-:W-:-:S02]  /*4200*/  ISETP.NE.U32.AND P2, PT, R14, RZ, PT ;  /* 0x000000ff0e00720c */ /* 0x000fc40003f45070 */
[----:B------:R-:W-:Y:S01]  /*4210*/  SEL R14, R4, RZ, !P0 ;  /* 0x000000ff040e7207 */ /* 0x000fe20004000000 */
[----:B------:R-:W-:Y:S01]  /*4220*/  IMAD R29, R10, 0x2, R27 ;  /* 0x000000020a1d7824 */ /* 0x000fe200078e021b */
[----:B------:R-:W-:Y:S01]  /*4230*/  ISETP.GE.AND P0, PT, R16, R246, PT ;  /* 0x000000f61000720c */ /* 0x000fe20003f06270 */
[----:B------:R-:W-:Y:S01]  /*4240*/  IMAD.U32 R16, RZ, RZ, UR16 ;  /* 0x00000010ff107e24 */ /* 0x000fe2000f8e00ff */
[----:B------:R-:W-:Y:S01]  /*4250*/  LEA.HI.X.SX32 R6, R245, UR23, 0x2, P3 ;  /* 0x00000017f5067c11 */ /* 0x000fe200098f16ff */
[----:B------:R-:W-:Y:S01]  /*4260*/  IMAD R31, R12, 0x2, R29 ;  /* 0x000000020c1f7824 */ /* 0x000fe200078e021d */
[----:B------:R-:W-:Y:S01]  /*4270*/  ISETP.NE.U32.AND P3, PT, R14, RZ, PT ;  /* 0x000000ff0e00720c */ /* 0x000fe20003f65070 */
[----:B------:R-:W1:Y:S01]  /*4280*/  LDCU.64 UR22, c[0x0][0x358] ;  /* 0x00006b00ff1677ac */ /* 0x000e620008000a00 */
[----:B------:R-:W-:Y:S01]  /*4290*/  SEL R14, R4, RZ, !P0 ;  /* 0x000000ff040e7207 */ /* 0x000fe20004000000 */
[----:B------:R-:W-:Y:S01]  /*42a0*/  IMAD R33, R10, 0x2, R31 ;  /* 0x000000020a217824 */ /* 0x000fe200078e021f */
[----:B------:R-:W-:-:S02]  /*42b0*/  LEA R112, P4, R15, R140, 0x2 ;  /* 0x0000008c0f707211 */ /* 0x000fc400078810ff */
[----:B------:R-:W-:Y:S01]  /*42c0*/  ISETP.NE.U32.AND P6, PT, R14, RZ, PT ;  /* 0x000000ff0e00720c */ /* 0x000fe20003fc5070 */
[----:B--2---:R-:W-:Y:S01]  /*42d0*/  IMAD R35, R12, 0x4, R33 ;  /* 0x000000040c237824 */ /* 0x004fe200078e0221 */
[----:B------:R-:W-:Y:S01]  /*42e0*/  LEA R114, P0, R13, R140, 0x2 ;  /* 0x0000008c0d727211 */ /* 0x000fe200078010ff */
[----:B------:R-:W-:Y:S01]  /*42f0*/  IMAD.U32 R14, RZ, RZ, UR16 ;  /* 0x00000010ff0e7e24 */ /* 0x000fe2000f8e00ff */
[-C--:B------:R-:W-:Y:S01]  /*4300*/  LEA.HI.X.SX32 R113, R15, R132.reuse, 0x2, P4 ;  /* 0x000000840f717211 */ /* 0x080fe200020f16ff */
[----:B------:R-:W-:Y:S01]  /*4310*/  IMAD R37, R10, 0x2, R35 ;  /* 0x000000020a257824 */ /* 0x000fe200078e0223 */
[----:B------:R-:W-:Y:S02]  /*4320*/  LEA.HI.X.SX32 R115, R13, R132, 0x2, P0 ;  /* 0x000000840d737211 */ /* 0x000fe400000f16ff */
[-C--:B------:R-:W-:Y:S01]  /*4330*/  LEA R108, P4, R19, R140.reuse, 0x2 ;  /* 0x0000008c136c7211 */ /* 0x080fe200078810ff */
[----:B------:R-:W-:Y:S01]  /*4340*/  IMAD R39, R12, 0x2, R37 ;  /* 0x000000020c277824 */ /* 0x000fe200078e0225 */
[----:B------:R-:W-:-:S02]  /*4350*/  LEA R110, P0, R17, R140, 0x2 ;  /* 0x0000008c116e7211 */ /* 0x000fc400078010ff */
[-C--:B------:R-:W-:Y:S01]  /*4360*/  LEA.HI.X.SX32 R109, R19, R132.reuse, 0x2, P4 ;  /* 0x00000084136d7211 */ /* 0x080fe200020f16ff */
[----:B------:R-:W-:Y:S01]  /*4370*/  IMAD R41, R10, 0x2, R39 ;  /* 0x000000020a297824 */ /* 0x000fe200078e0227 */
[----:B------:R-:W-:Y:S02]  /*4380*/  LEA.HI.X.SX32 R111, R17, R132, 0x2, P0 ;  /* 0x00000084116f7211 */ /* 0x000fe400000f16ff */
[-C--:B------:R-:W-:Y:S01]  /*4390*/  LEA R104, P4, R23, R140.reuse, 0x2 ;  /* 0x0000008c17687211 */ /* 0x080fe200078810ff */
[----:B------:R-:W-:Y:S01]  /*43a0*/  IMAD R43, R12, 0x2, R41 ;  /* 0x000000020c2b7824 */ /* 0x000fe200078e0229 */
[----:B------:R-:W-:Y:S02]  /*43b0*/  LEA R106, P0, R21, R140, 0x2 ;  /* 0x0000008c156a7211 */ /* 0x000fe400078010ff */
[-C--:B------:R-:W-:Y:S01]  /*43c0*/  LEA.HI.X.SX32 R105, R23, R132.reuse, 0x2, P4 ;  /* 0x0000008417697211 */ /* 0x080fe200020f16ff */
[----:B------:R-:W-:Y:S01]  /*43d0*/  IMAD R45, R14, 0x2, R43 ;  /* 0x000000020e2d7824 */ /* 0x000fe200078e022b */
[----:B------:R-:W-:-:S02]  /*43e0*/  LEA.HI.X.SX32 R107, R21, R132, 0x2, P0 ;  /* 0x00000084156b7211 */ /* 0x000fc400000f16ff */
[-C--:B------:R-:W-:Y:S01]  /*43f0*/  LEA R100, P4, R27, R140.reuse, 0x2 ;  /* 0x0000008c1b647211 */ /* 0x080fe200078810ff */
[----:B------:R-:W-:Y:S01]  /*4400*/  IMAD R47, R10, 0x2, R45 ;  /* 0x000000020a2f7824 */ /* 0x000fe200078e022d */
[----:B------:R-:W-:Y:S02]  /*4410*/  LEA R102, P0, R25, R140, 0x2 ;  /* 0x0000008c19667211 */ /* 0x000fe400078010ff */
        /* <DEDUP_REMOVED lines=74> */
[----:B------:R-:W-:Y:S01]  /*48c0*/  LEA.HI.X.SX32 R55, R23, R132, 0x2, P0 ;  /* 0x0000008417377211 */ /* 0x000fe200000f16ff */
[----:B------:R-:W-:Y:S01]  /*48d0*/  IMAD R158, R177, UR16, RZ ;  /* 0x00000010b19e7c24 */ /* 0x000fe2000f8e02ff */
[-C--:B------:R-:W-:Y:S01]  /*48e0*/  LEA R48, P4, R29, R140.reuse, 0x2 ;  /* 0x0000008c1d307211 */ /* 0x080fe200078810ff */
[----:B------:R-:W-:Y:S01]  /*48f0*/  IMAD R23, R160, 0x2, R21 ;  /* 0x00000002a0177824 */ /* 0x000fe200078e0215 */
[----:B------:R-:W-:-:S02]  /*4900*/  LEA R50, P0, R27, R140, 0x2 ;  /* 0x0000008c1b327211 */ /* 0x000fc400078010ff */
[-C--:B------:R-:W-:Y:S02]  /*4910*/  LEA.HI.X.SX32 R49, R29, R132.reuse, 0x2, P4 ;  /* 0x000000841d317211 */ /* 0x080fe400020f16ff */
[----:B------:R-:W-:Y:S02]  /*4920*/  LEA.HI.X.SX32 R51, R27, R132, 0x2, P0 ;  /* 0x000000841b337211 */ /* 0x000fe400000f16ff */
[-C--:B------:R-:W-:Y:S02]  /*4930*/  LEA R44, P4, R33, R140.reuse, 0x2 ;  /* 0x0000008c212c7211 */ /* 0x080fe400078810ff */
[----:B------:R-:W-:Y:S02]  /*4940*/  LEA R46, P0, R31, R140, 0x2 ;  /* 0x0000008c1f2e7211 */ /* 0x000fe400078010ff */
[-C--:B------:R-:W-:Y:S02]  /*4950*/  LEA.HI.X.SX32 R45, R33, R132.reuse, 0x2, P4 ;  /* 0x00000084212d7211 */ /* 0x080fe400020f16ff */
[----:B------:R-:W-:-:S02]  /*4960*/  LEA.HI.X.SX32 R47, R31, R132, 0x2, P0 ;  /* 0x000000841f2f7211 */ /* 0x000fc400000f16ff */
[-C--:B------:R-:W-:Y:S02]  /*4970*/  LEA R40, P4, R37, R140.reuse, 0x2 ;  /* 0x0000008c25287211 */ /* 0x080fe400078810ff */
[----:B------:R-:W-:Y:S02]  /*4980*/  LEA R42, P0, R35, R140, 0x2 ;  /* 0x0000008c232a7211 */ /* 0x000fe400078010ff */
[-C--:B------:R-:W-:Y:S02]  /*4990*/  LEA.HI.X.SX32 R41, R37, R132.reuse, 0x2, P4 ;  /* 0x0000008425297211 */ /* 0x080fe400020f16ff */
[----:B------:R-:W-:Y:S02]  /*49a0*/  LEA.HI.X.SX32 R43, R35, R132, 0x2, P0 ;  /* 0x00000084232b7211 */ /* 0x000fe400000f16ff */
[-C--:B------:R-:W-:Y:S02]  /*49b0*/  LEA R36, P4, R15, R140.reuse, 0x2 ;  /* 0x0000008c0f247211 */ /* 0x080fe400078810ff */
[----:B------:R-:W-:-:S02]  /*49c0*/  LEA R38, P0, R13, R140, 0x2 ;  /* 0x0000008c0d267211 */ /* 0x000fc400078010ff */
[-C--:B------:R-:W-:Y:S02]  /*49d0*/  LEA.HI.X.SX32 R37, R15, R132.reuse, 0x2, P4 ;  /* 0x000000840f257211 */ /* 0x080fe400020f16ff */
[----:B------:R-:W-:Y:S01]  /*49e0*/  LEA.HI.X.SX32 R39, R13, R132, 0x2, P0 ;  /* 0x000000840d277211 */ /* 0x000fe200000f16ff */
[----:B------:R-:W-:Y:S01]  /*49f0*/  IMAD R13, R14, 0x2, R23 ;  /* 0x000000020e0d7824 */ /* 0x000fe200078e0217 */
[-C--:B------:R-:W-:Y:S02]  /*4a00*/  LEA R32, P4, R19, R140.reuse, 0x2 ;  /* 0x0000008c13207211 */ /* 0x080fe400078810ff */
[----:B------:R-:W-:Y:S01]  /*4a10*/  LEA R34, P0, R17, R140, 0x2 ;  /* 0x0000008c11227211 */ /* 0x000fe200078010ff */
[----:B------:R-:W-:Y:S01]  /*4a20*/  IMAD R15, R162, 0x2, R13 ;  /* 0x00000002a20f7824 */ /* 0x000fe200078e020d */
[----:B------:R-:W-:Y:S02]  /*4a30*/  LEA.HI.X.SX32 R33, R19, R132, 0x2, P4 ;  /* 0x0000008413217211 */ /* 0x000fe400020f16ff */
[----:B------:R-:W-:-:S02]  /*4a40*/  LEA R28, P4, R23, R140, 0x2 ;  /* 0x0000008c171c7211 */ /* 0x000fc400078810ff */
[-C--:B------:R-:W-:Y:S02]  /*4a50*/  LEA.HI.X.SX32 R35, R17, R132.reuse, 0x2, P0 ;  /* 0x0000008411237211 */ /* 0x080fe400000f16ff */
[----:B------:R-:W-:Y:S02]  /*4a60*/  LEA.HI.X.SX32 R29, R23, R132, 0x2, P4 ;  /* 0x00000084171d7211 */ /* 0x000fe400020f16ff */
[-C--:B------:R-:W-:Y:S02]  /*4a70*/  LEA R184, P4, R15, R140.reuse, 0x2 ;  /* 0x0000008c0fb87211 */ /* 0x080fe400078810ff */
[----:B------:R-:W-:Y:S02]  /*4a80*/  LEA R30, P0, R21, R140, 0x2 ;  /* 0x0000008c151e7211 */ /* 0x000fe400078010ff */
[----:B------:R-:W-:Y:S02]  /*4a90*/  LEA.HI.X.SX32 R185, R15, R132, 0x2, P4 ;  /* 0x000000840fb97211 */ /* 0x000fe400020f16ff */
[----:B------:R-:W-:-:S02]  /*4aa0*/  LEA R22, P4, R180, R140, 0x2 ;  /* 0x0000008cb4167211 */ /* 0x000fc400078810ff */
[-C--:B------:R-:W-:Y:S01]  /*4ab0*/  LEA.HI.X.SX32 R31, R21, R132.reuse, 0x2, P0 ;  /* 0x00000084151f7211 */ /* 0x080fe200000f16ff */
[----:B------:R2:W-:Y:S01]  /*4ac0*/  STL.64 [R1+0x60], R184 ;  /* 0x000060b801007387 */ /* 0x0005e20000100a00 */
[----:B------:R-:W-:Y:S02]  /*4ad0*/  LEA.HI.X.SX32 R23, R180, R132, 0x2, P4 ;  /* 0x00000084b4177211 */ /* 0x000fe400020f16ff */
[CC--:B------:R-:W-:Y:S02]  /*4ae0*/  LEA R18, P4, R176.reuse, R140.reuse, 0x2 ;  /* 0x0000008cb0127211 */ /* 0x0c0fe400078810ff */
[----:B------:R-:W-:Y:S02]  /*4af0*/  LEA R26, P0, R13, R140, 0x2 ;  /* 0x0000008c0d1a7211 */ /* 0x000fe400078010ff */
[----:B------:R-:W-:Y:S01]  /*4b00*/  LEA.HI.X.SX32 R19, R176, R132, 0x2, P4 ;  /* 0x00000084b0137211 */ /* 0x000fe200020f16ff */
[----:B---3--:R-:W-:Y:S01]  /*4b10*/  IMAD R176, R174, UR16, RZ ;  /* 0x00000010aeb07c24 */ /* 0x008fe2000f8e02ff */
[----:B------:R-:W-:-:S02]  /*4b20*/  LEA R16, P4, R173, R140, 0x2 ;  /* 0x0000008cad107211 */ /* 0x000fc400078810ff */
[-C--:B------:R-:W-:Y:S02]  /*4b30*/  LEA.HI.X.SX32 R27, R13, R132.reuse, 0x2, P0 ;  /* 0x000000840d1b7211 */ /* 0x080fe400000f16ff */
[----:B------:R-:W-:Y:S02]  /*4b40*/  LEA.HI.X.SX32 R17, R173, R132, 0x2, P4 ;  /* 0x00000084ad117211 */ /* 0x000fe400020f16ff */
[CC--:B------:R-:W-:Y:S02]  /*4b50*/  LEA R24, P0, R182.reuse, R140.reuse, 0x2 ;  /* 0x0000008cb6187211 */ /* 0x0c0fe400078010ff */
[----:B------:R-:W-:Y:S02]  /*4b60*/  LEA R14, P4, R165, R140, 0x2 ;  /* 0x0000008ca50e7211 */ /* 0x000fe400078810ff */
[----:B------:R-:W-:Y:S01]  /*4b70*/  LEA.HI.X.SX32 R25, R182, R132, 0x2, P0 ;  /* 0x00000084b6197211 */ /* 0x000fe200000f16ff */
[----:B------:R-:W-:Y:S01]  /*4b80*/  IMAD R182, R172, UR16, RZ ;  /* 0x00000010acb67c24 */ /* 0x000fe2000f8e02ff */
[----:B------:R-:W-:-:S02]  /*4b90*/  LEA.HI R10, R181, 0x7e, RZ, 0x1a ;  /* 0x0000007eb50a7811 */ /* 0x000fc400078fd0ff */
[----:B------:R-:W-:Y:S02]  /*4ba0*/  LEA.HI.X.SX32 R15, R165, R132, 0x2, P4 ;  /* 0x00000084a50f7211 */ /* 0x000fe400020f16ff */
[-C--:B------:R-:W-:Y:S01]  /*4bb0*/  LEA R20, P0, R178, R140.reuse, 0x2 ;  /* 0x0000008cb2147211 */ /* 0x080fe200078010ff */
[----:B--2---:R-:W-:Y:S01]  /*4bc0*/  IMAD R185, R10, UR16, RZ ;  /* 0x000000100ab97c24 */ /* 0x004fe2000f8e02ff */
[C---:B------:R-:W-:Y:S02]  /*4bd0*/  LEA R12, P4, R157.reuse, R140, 0x2 ;  /* 0x0000008c9d0c7211 */ /* 0x040fe400078810ff */
[-C--:B------:R-:W-:Y:S02]  /*4be0*/  LEA.HI.X.SX32 R21, R178, R132.reuse, 0x2, P0 ;  /* 0x00000084b2157211 */ /* 0x080fe400000f16ff */
[----:B------:R-:W-:Y:S02]  /*4bf0*/  LEA.HI.X.SX32 R13, R157, R132, 0x2, P4 ;  /* 0x000000849d0d7211 */ /* 0x000fe400020f16ff */
[----:B------:R-:W-:-:S02]  /*4c00*/  ISETP.NE.U32.AND P0, PT, R252, RZ, PT ;  /* 0x000000fffc00720c */ /* 0x000fc40003f05070 */
[----:B------:R-:W-:Y:S02]  /*4c10*/  LEA R10, P5, R158, R140, 0x2 ;  /* 0x0000008c9e0a7211 */ /* 0x000fe400078a10ff */
[C---:B------:R-:W-:Y:S02]  /*4c20*/  LOP3.LUT R160, R2.reuse, 0x40, RZ, 0xfc, !PT ;  /* 0x0000004002a07812 */ /* 0x040fe400078efcff */
[----:B------:R-:W-:Y:S01]  /*4c30*/  LOP3.LUT R157, R2, 0x42, RZ, 0xfc, !PT ;  /* 0x00000042029d7812 */ /* 0x000fe200078efcff */
[----:B-1----:R-:W-:Y:S08]  /*4c40*/  BRA.U UP0, `(.L_x_5) ;  /* 0x0000000100187547 */ /* 0x002ff0000b800000 */
[----:B------:R-:W-:Y:S01]  /*4c50*/  ELECT P4, URZ, PT ;  /* 0x0000000000ff782f */ /* 0x000fe20003880000 */
[----:B------:R-:W-:Y:S01]  /*4c60*/  IMAD.MOV.U32 R157, RZ, RZ, 0x1 ;  /* 0x00000001ff9d7424 */ /* 0x000fe200078e00ff */
[----:B------:R-:W-:Y:S01]  /*4c70*/  UMOV UR6, 0x40 ;  /* 0x0000004000067882 */ /* 0x000fe20000000000 */
[----:B------:R-:W-:Y:S01]  /*4c80*/  UVIRTCOUNT.DEALLOC.SMPOOL 0x80 ;  /* 0x000000800000784c */ /* 0x000fe20000000000 */
[----:B------:R-:W-:-:S09]  /*4c90*/  ULEA UR6, UR5, UR6, 0x18 ;  /* 0x0000000605067291 */ /* 0x000fd2000f8ec0ff */
[----:B------:R1:W-:Y:S03]  /*4ca0*/  @P4 STS.U8 [UR6], R157 ;  /* 0x0000009dff004988 */ /* 0x0003e60008000006 */
.L_x_5:
[----:B------:R-:W-:Y:S01]  /*4cb0*/  IMAD R181, R116, UR11, RZ ;  /* 0x0000000b74b57c24 */ /* 0x000fe2000f8e02ff */
[----:B------:R-:W-:Y:S01]  /*4cc0*/  LEA R116, P4, R161, R140, 0x2 ;  /* 0x0000008ca1747211 */ /* 0x000fe200078810ff */
[----:B------:R-:W-:Y:S01]  /*4cd0*/  IMAD R165, R117, UR11, RZ ;  /* 0x0000000b75a57c24 */ /* 0x000fe2000f8e02ff */
[----:B------:R-:W-:Y:S01]  /*4ce0*/  STL [R1+0x38c], R252 ;  /* 0x00038cfc01007387 */ /* 0x000fe20000100800 */
[----:B------:R-:W-:Y:S01]  /*4cf0*/  IMAD R169, R118, UR11, RZ ;  /* 0x0000000b76a97c24 */ /* 0x000fe2000f8e02ff */
[----:B------:R-:W-:Y:S01]  /*4d00*/  LEA.HI.X.SX32 R117, R161, R132, 0x2, P4 ;  /* 0x00000084a1757211 */ /* 0x000fe200020f16ff */
[----:B-1----:R-:W-:Y:S01]  /*4d10*/  IMAD R157, R119, UR11, RZ ;  /* 0x0000000b779d7c24 */ /* 0x002fe2000f8e02ff */
[----:B------:R-:W-:Y:S01]  /*4d20*/  LEA R118, P4, R168, R140, 0x2 ;  /* 0x0000008ca8767211 */ /* 0x000fe200078810ff */
[----:B------:R-:W-:Y:S01]  /*4d30*/  IMAD R160, R120, UR11, RZ ;  /* 0x0000000b78a07c24 */ /* 0x000fe2000f8e02ff */
[----:B------:R-:W-:Y:S01]  /*4d40*/  STL [R1+0x388], R0 ;  /* 0x0003880001007387 */ /* 0x000fe20000100800 */
[----:B------:R-:W-:Y:S01]  /*4d50*/  IMAD R173, R156, UR11, RZ ;  /* 0x0000000b9cad7c24 */ /* 0x000fe2000f8e02ff */
[----:B------:R-:W-:Y:S01]  /*4d60*/  LEA.HI.X.SX32 R119, R168, R132, 0x2, P4 ;  /* 0x00000084a8777211 */ /* 0x000fe200020f16ff */
[----:B------:R-:W-:Y:S01]  /*4d70*/  IMAD R161, R154, UR11, RZ ;  /* 0x0000000b9aa17c24 */ /* 0x000fe2000f8e02ff */
[----:B------:R-:W-:Y:S01]  /*4d80*/  LEA R120, P4, R166, R140, 0x2 ;  /* 0x0000008ca6787211 */ /* 0x000fe200078810ff */
[----:B------:R-:W-:Y:S01]  /*4d90*/  IMAD R156, R121, UR11, RZ ;  /* 0x0000000b799c7c24 */ /* 0x000fe2000f8e02ff */
[----:B------:R1:W-:Y:S01]  /*4da0*/  STL.64 [R1+0x380], R52 ;  /* 0x0003803401007387 */ /* 0x0003e20000100a00 */
[----:B------:R-:W-:Y:S01]  /*4db0*/  IMAD R154, R122, UR11, RZ ;  /* 0x0000000b7a9a7c24 */ /* 0x000fe2000f8e02ff */
[----:B------:R-:W-:Y:S01]  /*4dc0*/  LEA.HI.X.SX32 R121, R166, R132, 0x2, P4 ;  /* 0x00000084a6797211 */ /* 0x000fe200020f16ff */
[----:B------:R-:W-:Y:S01]  /*4dd0*/  IMAD R162, R123, UR11, RZ ;  /* 0x0000000b7ba27c24 */ /* 0x000fe2000f8e02ff */
[C---:B------:R-:W-:Y:S01]  /*4de0*/  LEA R122, P4, R164.reuse, R140, 0x2 ;  /* 0x0000008ca47a7211 */ /* 0x040fe200078810ff */
[----:B------:R-:W-:Y:S01]  /*4df0*/  IMAD R177, R11, UR11, RZ ;  /* 0x0000000b0bb17c24 */ /* 0x000fe2000f8e02ff */
[----:B------:R2:W-:Y:S01]  /*4e00*/  STL.64 [R1+0x328], R244 ;  /* 0x000328f401007387 */ /* 0x0005e20000100a00 */
[----:B------:R-:W-:Y:S01]  /*4e10*/  IMAD R168, R125, UR11, RZ ;  /* 0x0000000b7da87c24 */ /* 0x000fe2000f8e02ff */
[-C--:B------:R-:W-:Y:S01]  /*4e20*/  LEA.HI.X.SX32 R123, R164, R132.reuse, 0x2, P4 ;  /* 0x00000084a47b7211 */ /* 0x080fe200020f16ff */
[----:B------:R-:W-:Y:S01]  /*4e30*/  IMAD R166, R126, UR11, RZ ;  /* 0x0000000b7ea67c24 */ /* 0x000fe2000f8e02ff */
[----:B------:R-:W-:Y:S01]  /*4e40*/  STL [R1+0x2d0], R181 ;  /* 0x0002d0b501007387 */ /* 0x000fe20000100800 */
[----:B------:R-:W-:Y:S01]  /*4e50*/  IMAD R174, R127, UR11, RZ ;  /* 0x0000000b7fae7c24 */ /* 0x000fe2000f8e02ff */
[----:B------:R-:W-:Y:S01]  /*4e60*/  LEA.HI.X.SX32 R11, R158, R132, 0x2, P5 ;  /* 0x000000849e0b7211 */ /* 0x000fe200028f16ff */
[----:B-1----:R-:W-:Y:S01]  /*4e70*/  IMAD R52, R124, UR11, RZ ;  /* 0x0000000b7c347c24 */ /* 0x002fe2000f8e02ff */
[----:B------:R-:W-:Y:S01]  /*4e80*/  LEA R124, P4, R170, R140, 0x2 ;  /* 0x0000008caa7c7211 */ /* 0x000fe200078810ff */
[----:B------:R-:W-:Y:S01]  /*4e90*/  STL [R1+0x2cc], R177 ;  /* 0x0002ccb101007387 */ /* 0x000fe20000100800 */
[----:B------:R-:W-:-:S02]  /*4ea0*/  IMAD R172, R128, UR11, RZ ;  /* 0x0000000b80ac7c24 */ /* 0x000fc4000f8e02ff */
[----:B------:R-:W-:Y:S01]  /*4eb0*/  LEA.HI.X.SX32 R125, R170, R132, 0x2, P4 ;  /* 0x00000084aa7d7211 */ /* 0x000fe200020f16ff */
[----:B------:R-:W-:Y:S01]  /*4ec0*/  STL [R1+0x2c8], R173 ;  /* 0x0002c8ad01007387 */ /* 0x000fe20000100800 */
[C---:B------:R-:W-:Y:S01]  /*4ed0*/  LEA R126, P4, R176.reuse, R140, 0x2 ;  /* 0x0000008cb07e7211 */ /* 0x040fe200078810ff */
[----:B------:R-:W-:Y:S02]  /*4ee0*/  IMAD R53, R153, UR11, RZ ;  /* 0x0000000b99357c24 */ /* 0x000fe4000f8e02ff */
[----:B------:R-:W-:Y:S01]  /*4ef0*/  STL [R1+0x2c4], R169 ;  /* 0x0002c4a901007387 */ /* 0x000fe20000100800 */
[----:B------:R-:W-:Y:S01]  /*4f00*/  LEA.HI.X.SX32 R127, R176, R132, 0x2, P4 ;  /* 0x00000084b07f7211 */ /* 0x000fe200020f16ff */
[----:B------:R-:W-:Y:S01]  /*4f10*/  IMAD R158, R152, UR11, RZ ;  /* 0x0000000b989e7c24 */ /* 0x000fe2000f8e02ff */
[----:B------:R-:W-:Y:S01]  /*4f20*/  LEA R128, P4, R182, R140, 0x2 ;  /* 0x0000008cb6807211 */ /* 0x000fe200078810ff */
[----:B------:R-:W-:Y:S01]  /*4f30*/  STL [R1+0x2c0], R165 ;  /* 0x0002c0a501007387 */ /* 0x000fe20000100800 */
[----:B------:R-:W-:-:S02]  /*4f40*/  IMAD R180, R129, UR11, RZ ;  /* 0x0000000b81b47c24 */ /* 0x000fc4000f8e02ff */
[----:B------:R-:W-:Y:S01]  /*4f50*/  IMAD R176, R148, UR11, RZ ;  /* 0x0000000b94b07c24 */ /* 0x000fe2000f8e02ff */
[----:B------:R-:W-:Y:S01]  /*4f60*/  STL [R1+0x2bc], R161 ;  /* 0x0002bca101007387 */ /* 0x000fe20000100800 */
[----:B------:R-:W-:Y:S01]  /*4f70*/  LEA.HI.X.SX32 R129, R182, R132, 0x2, P4 ;  /* 0x00000084b6817211 */ /* 0x000fe200020f16ff */
[----:B------:R-:W-:Y:S01]  /*4f80*/  IMAD R164, R150, UR11, RZ ;  /* 0x0000000b96a47c24 */ /* 0x000fe2000f8e02ff */
[----:B------:R-:W-:Y:S01]  /*4f90*/  LEA R148, P4, R188, R140, 0x2 ;  /* 0x0000008cbc947211 */ /* 0x000fe200078810ff */
[----:B------:R-:W-:Y:S01]  /*4fa0*/  STL [R1+0x2b8], R160 ;  /* 0x0002b8a001007387 */ /* 0x000fe20000100800 */
[----:B------:R-:W-:Y:S02]  /*4fb0*/  IMAD R170, R149, UR11, RZ ;  /* 0x0000000b95aa7c24 */ /* 0x000fe4000f8e02ff */
[----:B------:R-:W-:Y:S01]  /*4fc0*/  IMAD R186, R130, UR11, RZ ;  /* 0x0000000b82ba7c24 */ /* 0x000fe2000f8e02ff */
[----:B------:R-:W-:Y:S01]  /*4fd0*/  STL [R1+0x2b4], R157 ;  /* 0x0002b49d01007387 */ /* 0x000fe20000100800 */
[----:B------:R-:W-:Y:S01]  /*4fe0*/  LEA.HI.X.SX32 R149, R188, R132, 0x2, P4 ;  /* 0x00000084bc957211 */ /* 0x000fe200020f16ff */
[----:B------:R-:W-:Y:S01]  /*4ff0*/  IMAD R178, R146, UR11, RZ ;  /* 0x0000000b92b27c24 */ /* 0x000fe2000f8e02ff */
[----:B------:R-:W-:Y:S01]  /*5000*/  LEA R130, P4, R189, R140, 0x2 ;  /* 0x0000008cbd827211 */ /* 0x000fe200078810ff */
[----:B------:R-:W-:Y:S01]  /*5010*/  STL [R1+0x2b0], R53 ;  /* 0x0002b03501007387 */ /* 0x000fe20000100800 */
[----:B------:R-:W-:-:S02]  /*5020*/  IMAD R0, R131, UR11, RZ ;  /* 0x0000000b83007c24 */ /* 0x000fc4000f8e02ff */
[----:B------:R-:W-:Y:S01]  /*5030*/  LEA.HI.X.SX32 R131, R189, R132, 0x2, P4 ;  /* 0x00000084bd837211 */ /* 0x000fe200020f16ff */
[----:B------:R-:W-:Y:S01]  /*5040*/  STL [R1+0x2ac], R154 ;  /* 0x0002ac9a01007387 */ /* 0x000fe20000100800 */
[----:B------:R-:W-:Y:S01]  /*5050*/  IMAD R182, R145, UR11, RZ ;  /* 0x0000000b91b67c24 */ /* 0x000fe2000f8e02ff */
[----:B------:R-:W-:Y:S01]  /*5060*/  LEA R140, P4, R185, R140, 0x2 ;  /* 0x0000008cb98c7211 */ /* 0x000fe200078810ff */
[----:B------:R-:W-:Y:S01]  /*5070*/  IMAD R184, R144, UR11, RZ ;  /* 0x0000000b90b87c24 */ /* 0x000fe2000f8e02ff */
[----:B------:R-:W-:Y:S01]  /*5080*/  STL [R1+0x2a8], R156 ;  /* 0x0002a89c01007387 */ /* 0x000fe20000100800 */
[----:B------:R-:W-:Y:S01]  /*5090*/  IMAD R190, R141, UR11, RZ ;  /* 0x0000000b8dbe7c24 */ /* 0x000fe2000f8e02ff */
[----:B------:R-:W-:Y:S01]  /*50a0*/  LEA.HI.X.SX32 R141, R185, R132, 0x2, P4 ;  /* 0x00000084b98d7211 */ /* 0x000fe200020f16ff */
[----:B------:R-:W-:Y:S01]  /*50b0*/  IMAD R188, R142, UR11, RZ ;  /* 0x0000000b8ebc7c24 */ /* 0x000fe2000f8e02ff */
[----:B------:R-:W-:Y:S01]  /*50c0*/  STL [R1+0x2a4], R158 ;  /* 0x0002a49e01007387 */ /* 0x000fe20000100800 */
[-C--:B------:R-:W-:Y:S01]  /*50d0*/  LEA R132, P5, R181, R5.reuse, 0x2 ;  /* 0x00000005b5847211 */ /* 0x080fe200078a10ff */
[----:B------:R-:W-:Y:S01]  /*50e0*/  IMAD R2, R134, UR11, RZ ;  /* 0x0000000b86027c24 */ /* 0x000fe2000f8e02ff */
[----:B------:R-:W-:Y:S01]  /*50f0*/  LEA R134, P4, R177, R5, 0x2 ;  /* 0x00000005b1867211 */ /* 0x000fe200078810ff */
[----:B------:R-:W-:Y:S01]  /*5100*/  STL [R1+0x2a0], R52 ;  /* 0x0002a03401007387 */ /* 0x000fe20000100800 */
[----:B------:R-:W-:-:S02]  /*5110*/  IMAD R194, R138, UR11, RZ ;  /* 0x0000000b8ac27c24 */ /* 0x000fc4000f8e02ff */
[----:B------:R-:W-:Y:S01]  /*5120*/  IMAD R196, R137, UR11, RZ ;  /* 0x0000000b89c47c24 */ /* 0x000fe2000f8e02ff */
[----:B------:R-:W-:Y:S01]  /*5130*/  STL [R1+0x29c], R162 ;  /* 0x00029ca201007387 */ /* 0x000fe20000100800 */
[----:B------:R-:W-:Y:S01]  /*5140*/  IMAD R202, R133, UR11, RZ ;  /* 0x0000000b85ca7c24 */ /* 0x000fe2000f8e02ff */
[-C--:B------:R-:W-:Y:S01]  /*5150*/  LEA.HI.X.SX32 R133, R181, R6.reuse, 0x2, P5 ;  /* 0x00000006b5857211 */ /* 0x080fe200028f16ff */
[----:B------:R-:W-:Y:S01]  /*5160*/  IMAD R198, R136, UR11, RZ ;  /* 0x0000000b88c67c24 */ /* 0x000fe2000f8e02ff */
[----:B------:R-:W-:Y:S01]  /*5170*/  STL [R1+0x298], R164 ;  /* 0x000298a401007387 */ /* 0x000fe20000100800 */
[-C--:B------:R-:W-:Y:S01]  /*5180*/  LEA R136, P5, R173, R5.reuse, 0x2 ;  /* 0x00000005ad887211 */ /* 0x080fe200078a10ff */
[----:B------:R-:W-:Y:S01]  /*5190*/  IMAD R204, R135, UR11, RZ ;  /* 0x0000000b87cc7c24 */ /* 0x000fe2000f8e02ff */
[-C--:B------:R-:W-:Y:S01]  /*51a0*/  LEA.HI.X.SX32 R135, R177, R6.reuse, 0x2, P4 ;  /* 0x00000006b1877211 */ /* 0x080fe200020f16ff */
[----:B------:R-:W-:Y:S01]  /*51b0*/  STL [R1+0x294], R166 ;  /* 0x000294a601007387 */ /* 0x000fe20000100800 */
[-C--:B------:R-:W-:Y:S01]  /*51c0*/  LEA R138, P4, R169, R5.reuse, 0x2 ;  /* 0x00000005a98a7211 */ /* 0x080fe200078810ff */
[----:B------:R-:W-:Y:S01]  /*51d0*/  IMAD R206, R139, UR11, RZ ;  /* 0x0000000b8bce7c24 */ /* 0x000fe2000f8e02ff */
[-C--:B------:R-:W-:Y:S01]  /*51e0*/  LEA.HI.X.SX32 R137, R173, R6.reuse, 0x2, P5 ;  /* 0x00000006ad897211 */ /* 0x080fe200028f16ff */
[----:B------:R-:W-:Y:S01]  /*51f0*/  STL [R1+0x290], R168 ;  /* 0x000290a801007387 */ /* 0x000fe20000100800 */
[----:B------:R-:W-:Y:S01]  /*5200*/  LEA.HI.X.SX32 R139, R169, R6, 0x2, P4 ;  /* 0x00000006a98b7211 */ /* 0x000fe200020f16ff */
[----:B------:R-:W-:Y:S01]  /*5210*/  IMAD R208, R143, UR11, RZ ;  /* 0x0000000b8fd07c24 */ /* 0x000fe2000f8e02ff */
[----:B------:R-:W-:Y:S01]  /*5220*/  LEA R142, P4, R161, R5, 0x2 ;  /* 0x00000005a18e7211 */ /* 0x000fe200078810ff */
[----:B------:R-:W-:Y:S01]  /*5230*/  STL [R1+0x28c], R170 ;  /* 0x00028caa01007387 */ /* 0x000fe20000100800 */
[----:B------:R-:W-:-:S02]  /*5240*/  IMAD R210, R147, UR11, RZ ;  /* 0x0000000b93d27c24 */ /* 0x000fc4000f8e02ff */
[-C--:B------:R-:W-:Y:S01]  /*5250*/  LEA.HI.X.SX32 R143, R161, R6.reuse, 0x2, P4 ;  /* 0x00000006a18f7211 */ /* 0x080fe200020f16ff */
[----:B------:R-:W-:Y:S01]  /*5260*/  STL [R1+0x288], R172 ;  /* 0x000288ac01007387 */ /* 0x000fe20000100800 */
[-C--:B------:R-:W-:Y:S01]  /*5270*/  LEA R146, P4, R157, R5.reuse, 0x2 ;  /* 0x000000059d927211 */ /* 0x080fe200078810ff */
        /* <DEDUP_REMOVED lines=9> */
[----:B------:R-:W-:Y:S02]  /*5310*/  IMAD R224, R175, UR11, RZ ;  /* 0x0000000bafe07c24 */ /* 0x000fe4000f8e02ff */
[----:B------:R-:W-:Y:S01]  /*5320*/  IMAD R226, R179, UR11, RZ ;  /* 0x0000000bb3e27c24 */ /* 0x000fe2000f8e02ff */
[----:B------:R-:W-:Y:S01]  /*5330*/  STL [R1+0x278], R180 ;  /* 0x000278b401007387 */ /* 0x000fe20000100800 */
[----:B------:R-:W-:Y:S02]  /*5340*/  IMAD R228, R183, UR11, RZ ;  /* 0x0000000bb7e47c24 */ /* 0x000fe4000f8e02ff */
[----:B------:R-:W-:Y:S01]  /*5350*/  IMAD R230, R187, UR11, RZ ;  /* 0x0000000bbbe67c24 */ /* 0x000fe2000f8e02ff */
[----:B------:R-:W-:Y:S01]  /*5360*/  STL [R1+0x274], R182 ;  /* 0x000274b601007387 */ /* 0x000fe20000100800 */
[----:B------:R-:W-:-:S02]  /*5370*/  IMAD R234, R195, UR11, RZ ;  /* 0x0000000bc3ea7c24 */ /* 0x000fc4000f8e02ff */
[----:B------:R-:W-:Y:S01]  /*5380*/  IMAD R238, R203, UR11, RZ ;  /* 0x0000000bcbee7c24 */ /* 0x000fe2000f8e02ff */
[----:B------:R-:W-:Y:S01]  /*5390*/  STL [R1+0x270], R184 ;  /* 0x000270b801007387 */ /* 0x000fe20000100800 */
[----:B------:R-:W-:Y:S02]  /*53a0*/  IMAD R240, R207, UR11, RZ ;  /* 0x0000000bcff07c24 */ /* 0x000fe4000f8e02ff */
[----:B------:R-:W-:Y:S01]  /*53b0*/  IMAD R250, R219, UR11, RZ ;  /* 0x0000000bdbfa7c24 */ /* 0x000fe2000f8e02ff */
[----:B------:R-:W-:Y:S01]  /*53c0*/  STL.64 [R1+0x58], R148 ;  /* 0x0000589401007387 */ /* 0x000fe20000100a00 */
[----:B--2---:R-:W-:Y:S02]  /*53d0*/  IMAD R244, R223, UR11, RZ ;  /* 0x0000000bdff47c24 */ /* 0x004fe4000f8e02ff */
[----:B------:R-:W-:Y:S01]  /*53e0*/  IMAD R252, R227, UR11, RZ ;  /* 0x0000000be3fc7c24 */ /* 0x000fe2000f8e02ff */
[----:B------:R-:W-:Y:S01]  /*53f0*/  STL [R1+0x26c], R186 ;  /* 0x00026cba01007387 */ /* 0x000fe20000100800 */
[----:B------:R-:W-:-:S02]  /*5400*/  IMAD R245, R239, UR11, RZ ;  /* 0x0000000beff57c24 */ /* 0x000fc4000f8e02ff */
[----:B------:R-:W-:Y:S01]  /*5410*/  IMAD R246, R7, UR11, RZ ;  /* 0x0000000b07f67c24 */ /* 0x000fe2000f8e02ff */
[----:B------:R-:W-:Y:S04]  /*5420*/  STL [R1+0x268], R188 ;  /* 0x000268bc01007387 */ /* 0x000fe80000100800 */
[----:B------:R-:W-:Y:S04]  /*5430*/  STL [R1+0x264], R190 ;  /* 0x000264be01007387 */ /* 0x000fe80000100800 */
[----:B------:R-:W-:Y:S04]  /*5440*/  STL [R1+0x260], R0 ;  /* 0x0002600001007387 */ /* 0x000fe80000100800 */
[----:B------:R-:W-:Y:S04]  /*5450*/  STL [R1+0x25c], R194 ;  /* 0x00025cc201007387 */ /* 0x000fe80000100800 */
[----:B------:R-:W-:Y:S04]  /*5460*/  STL [R1+0x258], R196 ;  /* 0x000258c401007387 */ /* 0x000fe80000100800 */
[----:B------:R1:W-:Y:S04]  /*5470*/  STL.64 [R1+0x70], R140 ;  /* 0x0000708c01007387 */ /* 0x0003e80000100a00 */
[----:B------:R2:W-:Y:S04]  /*5480*/  STL [R1+0x254], R198 ;  /* 0x000254c601007387 */ /* 0x0005e80000100800 */
[----:B------:R3:W-:Y:S01]  /*5490*/  STL [R1+0x250], R2 ;  /* 0x0002500201007387 */ /* 0x0007e20000100800 */
[----:B-1----:R-:W-:-:S03]  /*54a0*/  LEA R140, P5, R165, R5, 0x2 ;  /* 0x00000005a58c7211 */ /* 0x002fc600078a10ff */
[----:B------:R1:W-:Y:S01]  /*54b0*/  STL [R1+0x24c], R202 ;  /* 0x00024cca01007387 */ /* 0x0003e20000100800 */
[----:B------:R-:W-:-:S03]  /*54c0*/  LEA.HI.X.SX32 R141, R165, R6, 0x2, P5 ;  /* 0x00000006a58d7211 */ /* 0x000fc600028f16ff */
[----:B------:R4:W-:Y:S01]  /*54d0*/  STL [R1+0x248], R204 ;  /* 0x000248cc01007387 */ /* 0x0009e20000100800 */
[----:B------:R-:W-:-:S03]  /*54e0*/  LEA R144, P5, R160, R5, 0x2 ;  /* 0x00000005a0907211 */ /* 0x000fc600078a10ff */
[----:B------:R1:W-:Y:S01]  /*54f0*/  STL [R1+0x244], R206 ;  /* 0x000244ce01007387 */ /* 0x0003e20000100800 */
[-C--:B------:R-:W-:Y:S02]  /*5500*/  LEA.HI.X.SX32 R145, R160, R6.reuse, 0x2, P5 ;  /* 0x00000006a0917211 */ /* 0x080fe400028f16ff */
[CC--:B------:R-:W-:Y:S01]  /*5510*/  LEA R148, P5, R53.reuse, R5.reuse, 0x2 ;  /* 0x0000000535947211 */ /* 0x0c0fe200078a10ff */
[----:B------:R1:W-:Y:S03]  /*5520*/  STL [R1+0x240], R208 ;  /* 0x000240d001007387 */ /* 0x0003e60000100800 */
[-C--:B------:R-:W-:Y:S01]  /*5530*/  LEA.HI.X.SX32 R149, R53, R6.reuse, 0x2, P5 ;  /* 0x0000000635957211 */ /* 0x080fe200028f16ff */
[----:B------:R-:W-:Y:S01]  /*5540*/  IMAD R53, R151, UR11, RZ ;  /* 0x0000000b97357c24 */ /* 0x000fe2000f8e02ff */
[----:B------:R-:W-:Y:S01]  /*5550*/  LEA R152, P5, R156, R5, 0x2 ;  /* 0x000000059c987211 */ /* 0x000fe200078a10ff */
[----:B------:R1:W-:Y:S01]  /*5560*/  STL [R1+0x23c], R210 ;  /* 0x00023cd201007387 */ /* 0x0003e20000100800 */
[----:B------:R-:W-:-:S02]  /*5570*/  LEA.HI.X.SX32 R151, R154, R6, 0x2, P4 ;  /* 0x000000069a977211 */ /* 0x000fc400020f16ff */
[-C--:B------:R-:W-:Y:S01]  /*5580*/  LEA R154, P4, R158, R5.reuse, 0x2 ;  /* 0x000000059e9a7211 */ /* 0x080fe200078810ff */
[----:B------:R1:W-:Y:S01]  /*5590*/  STL [R1+0x238], R53 ;  /* 0x0002383501007387 */ /* 0x0003e20000100800 */
[-C--:B------:R-:W-:Y:S02]  /*55a0*/  LEA.HI.X.SX32 R153, R156, R6.reuse, 0x2, P5 ;  /* 0x000000069c997211 */ /* 0x080fe400028f16ff */
[-C--:B------:R-:W-:Y:S01]  /*55b0*/  LEA R156, P5, R52, R5.reuse, 0x2 ;  /* 0x00000005349c7211 */ /* 0x080fe200078a10ff */
[----:B------:R1:W-:Y:S01]  /*55c0*/  STL [R1+0x234], R214 ;  /* 0x000234d601007387 */ /* 0x0003e20000100800 */
[-C--:B------:R-:W-:Y:S02]  /*55d0*/  LEA.HI.X.SX32 R155, R158, R6.reuse, 0x2, P4 ;  /* 0x000000069e9b7211 */ /* 0x080fe400020f16ff */
[-C--:B------:R-:W-:Y:S02]  /*55e0*/  LEA R158, P4, R162, R5.reuse, 0x2 ;  /* 0x00000005a29e7211 */ /* 0x080fe400078810ff */
[----:B------:R-:W-:Y:S01]  /*55f0*/  LEA.HI.X.SX32 R157, R52, R6, 0x2, P5 ;  /* 0x00000006349d7211 */ /* 0x000fe200028f16ff */
[----:B------:R-:W-:Y:S01]  /*5600*/  IMAD R52, R159, UR11, RZ ;  /* 0x0000000b9f347c24 */ /* 0x000fe2000f8e02ff */
[----:B------:R-:W-:-:S02]  /*5610*/  LEA R160, P5, R164, R5, 0x2 ;  /* 0x00000005a4a07211 */ /* 0x000fc400078a10ff */
[-C--:B------:R-:W-:Y:S02]  /*5620*/  LEA.HI.X.SX32 R159, R162, R6.reuse, 0x2, P4 ;  /* 0x00000006a29f7211 */ /* 0x080fe400020f16ff */
[-C--:B------:R-:W-:Y:S01]  /*5630*/  LEA R162, P4, R166, R5.reuse, 0x2 ;  /* 0x00000005a6a27211 */ /* 0x080fe200078810ff */
[----:B------:R1:W-:Y:S01]  /*5640*/  STL [R1+0x230], R52 ;  /* 0x0002303401007387 */ /* 0x0003e20000100800 */
[-C--:B------:R-:W-:Y:S02]  /*5650*/  LEA.HI.X.SX32 R161, R164, R6.reuse, 0x2, P5 ;  /* 0x00000006a4a17211 */ /* 0x080fe400028f16ff */
[-C--:B------:R-:W-:Y:S01]  /*5660*/  LEA R164, P5, R168, R5.reuse, 0x2 ;  /* 0x00000005a8a47211 */ /* 0x080fe200078a10ff */
[----:B------:R1:W-:Y:S01]  /*5670*/  STL [R1+0x22c], R218 ;  /* 0x00022cda01007387 */ /* 0x0003e20000100800 */
[-C--:B------:R-:W-:Y:S02]  /*5680*/  LEA.HI.X.SX32 R163, R166, R6.reuse, 0x2, P4 ;  /* 0x00000006a6a37211 */ /* 0x080fe400020f16ff */
        /* <DEDUP_REMOVED lines=18> */
[----:B------:R-:W-:Y:S02]  /*57b0*/  LEA R178, P4, R182, R5, 0x2 ;  /* 0x00000005b6b27211 */ /* 0x000fe400078810ff */
[----:B------:R-:W-:-:S02]  /*57c0*/  LEA.HI.X.SX32 R177, R180, R6, 0x2, P5 ;  /* 0x00000006b4b17211 */ /* 0x000fc400028f16ff */
[-C--:B------:R-:W-:Y:S02]  /*57d0*/  LEA R180, P5, R184, R5.reuse, 0x2 ;  /* 0x00000005b8b47211 */ /* 0x080fe400078a10ff */
[-C--:B------:R-:W-:Y:S02]  /*57e0*/  LEA.HI.X.SX32 R179, R182, R6.reuse, 0x2, P4 ;  /* 0x00000006b6b37211 */ /* 0x080fe400020f16ff */
[-C--:B------:R-:W-:Y:S02]  /*57f0*/  LEA R182, P4, R186, R5.reuse, 0x2 ;  /* 0x00000005bab67211 */ /* 0x080fe400078810ff */
[-C--:B------:R-:W-:Y:S02]  /*5800*/  LEA.HI.X.SX32 R181, R184, R6.reuse, 0x2, P5 ;  /* 0x00000006b8b57211 */ /* 0x080fe400028f16ff */
[----:B------:R-:W-:Y:S02]  /*5810*/  LEA R184, P5, R188, R5, 0x2 ;  /* 0x00000005bcb87211 */ /* 0x000fe400078a10ff */
[----:B------:R-:W-:-:S02]  /*5820*/  LEA.HI.X.SX32 R183, R186, R6, 0x2, P4 ;  /* 0x00000006bab77211 */ /* 0x000fc400020f16ff */
[-C--:B------:R-:W-:Y:S02]  /*5830*/  LEA R186, P4, R190, R5.reuse, 0x2 ;  /* 0x00000005beba7211 */ /* 0x080fe400078810ff */
[-C--:B------:R-:W-:Y:S02]  /*5840*/  LEA.HI.X.SX32 R185, R188, R6.reuse, 0x2, P5 ;  /* 0x00000006bcb97211 */ /* 0x080fe400028f16ff */
[-C--:B------:R-:W-:Y:S02]  /*5850*/  LEA R188, P5, R0, R5.reuse, 0x2 ;  /* 0x0000000500bc7211 */ /* 0x080fe400078a10ff */
        /* <DEDUP_REMOVED lines=11> */
[----:B------:R-:W-:Y:S02]  /*5910*/  LEA.HI.X.SX32 R195, R198, R6, 0x2, P4 ;  /* 0x00000006c6c37211 */ /* 0x000fe400020f16ff */
[----:B--2---:R-:W-:-:S02]  /*5920*/  LEA R198, P4, R202, R5, 0x2 ;  /* 0x00000005cac67211 */ /* 0x004fc400078810ff */
[-C--:B------:R-:W-:Y:S01]  /*5930*/  LEA.HI.X.SX32 R197, R2, R6.reuse, 0x2, P5 ;  /* 0x0000000602c57211 */ /* 0x080fe200028f16ff */
[----:B---3--:R-:W-:Y:S01]  /*5940*/  IMAD R2, R199, UR11, RZ ;  /* 0x0000000bc7027c24 */ /* 0x008fe2000f8e02ff */
[-C--:B------:R-:W-:Y:S02]  /*5950*/  LEA R200, P5, R204, R5.reuse, 0x2 ;  /* 0x00000005ccc87211 */ /* 0x080fe400078a10ff */
[-C--:B------:R-:W-:Y:S02]  /*5960*/  LEA.HI.X.SX32 R199, R202, R6.reuse, 0x2, P4 ;  /* 0x00000006cac77211 */ /* 0x080fe400020f16ff */
[-C--:B-1----:R-:W-:Y:S01]  /*5970*/  LEA R202, P4, R206, R5.reuse, 0x2 ;  /* 0x00000005ceca7211 */ /* 0x082fe200078810ff */
[----:B------:R1:W-:Y:S01]  /*5980*/  STL [R1+0x208], R2 ;  /* 0x0002080201007387 */ /* 0x0003e20000100800 */
[-C--:B------:R-:W-:Y:S02]  /*5990*/  LEA.HI.X.SX32 R201, R204, R6.reuse, 0x2, P5 ;  /* 0x00000006ccc97211 */ /* 0x080fe400028f16ff */
[----:B----4-:R-:W-:Y:S01]  /*59a0*/  LEA R204, P5, R208, R5, 0x2 ;  /* 0x00000005d0cc7211 */ /* 0x010fe200078a10ff */
[----:B------:R2:W-:Y:S01]  /*59b0*/  STL [R1+0x204], R238 ;  /* 0x000204ee01007387 */ /* 0x0005e20000100800 */
[----:B------:R-:W-:-:S02]  /*59c0*/  LEA.HI.X.SX32 R203, R206, R6, 0x2, P4 ;  /* 0x00000006cecb7211 */ /* 0x000fc400020f16ff */
[-C--:B------:R-:W-:Y:S01]  /*59d0*/  LEA R206, P4, R210, R5.reuse, 0x2 ;  /* 0x00000005d2ce7211 */ /* 0x080fe200078810ff */
[----:B------:R3:W-:Y:S01]  /*59e0*/  STL [R1+0x200], R240 ;  /* 0x000200f001007387 */ /* 0x0007e20000100800 */
[-C--:B------:R-:W-:Y:S02]  /*59f0*/  LEA.HI.X.SX32 R205, R208, R6.reuse, 0x2, P5 ;  /* 0x00000006d0cd7211 */ /* 0x080fe400028f16ff */
[CC--:B------:R-:W-:Y:S02]  /*5a00*/  LEA R208, P5, R53.reuse, R5.reuse, 0x2 ;  /* 0x0000000535d07211 */ /* 0x0c0fe400078a10ff */
[-C--:B------:R-:W-:Y:S02]  /*5a10*/  LEA.HI.X.SX32 R207, R210, R6.reuse, 0x2, P4 ;  /* 0x00000006d2cf7211 */ /* 0x080fe400020f16ff */
[-C--:B------:R-:W-:Y:S02]  /*5a20*/  LEA R210, P4, R214, R5.reuse, 0x2 ;  /* 0x00000005d6d27211 */ /* 0x080fe400078810ff */
[----:B------:R-:W-:Y:S01]  /*5a30*/  LEA.HI.X.SX32 R209, R53, R6, 0x2, P5 ;  /* 0x0000000635d17211 */ /* 0x000fe200028f16ff */
[----:B------:R-:W-:Y:S01]  /*5a40*/  IMAD R53, R211, UR11, RZ ;  /* 0x0000000bd3357c24 */ /* 0x000fe2000f8e02ff */
[----:B------:R-:W-:-:S02]  /*5a50*/  LEA R212, P5, R52, R5, 0x2 ;  /* 0x0000000534d47211 */ /* 0x000fc400078a10ff */
[-C--:B------:R-:W-:Y:S02]  /*5a60*/  LEA.HI.X.SX32 R211, R214, R6.reuse, 0x2, P4 ;  /* 0x00000006d6d37211 */ /* 0x080fe400020f16ff */
[-C--:B------:R-:W-:Y:S01]  /*5a70*/  LEA R214, P4, R218, R5.reuse, 0x2 ;  /* 0x00000005dad67211 */ /* 0x080fe200078810ff */
[----:B------:R-:W-:Y:S01]  /*5a80*/  STL [R1+0x1fc], R53 ;  /* 0x0001fc3501007387 */ /* 0x000fe20000100800 */
[-C--:B------:R-:W-:Y:S01]  /*5a90*/  LEA.HI.X.SX32 R213, R52, R6.reuse, 0x2, P5 ;  /* 0x0000000634d57211 */ /* 0x080fe200028f16ff */
[----:B------:R-:W-:Y:S01]  /*5aa0*/  IMAD R52, R215, UR11, RZ ;  /* 0x0000000bd7347c24 */ /* 0x000fe2000f8e02ff */
[-C--:B------:R-:W-:Y:S02]  /*5ab0*/  LEA R216, P5, R220, R5.reuse, 0x2 ;  /* 0x00000005dcd87211 */ /* 0x080fe400078a10ff */
        /* <DEDUP_REMOVED lines=25> */
[----:B-1----:R-:W-:Y:S01]  /*5c50*/  IMAD R2, R235, UR11, RZ ;  /* 0x0000000beb027c24 */ /* 0x002fe2000f8e02ff */
[-C--:B------:R-:W-:Y:S02]  /*5c60*/  LEA R236, P5, R240, R5.reuse, 0x2 ;  /* 0x00000005f0ec7211 */ /* 0x080fe400078a10ff */
[-C--:B------:R-:W-:Y:S02]  /*5c70*/  LEA.HI.X.SX32 R235, R238, R6.reuse, 0x2, P4 ;  /* 0x00000006eeeb7211 */ /* 0x080fe400020f16ff */
[----:B--2---:R-:W-:Y:S01]  /*5c80*/  LEA R238, P4, R53, R5, 0x2 ;  /* 0x0000000535ee7211 */ /* 0x004fe200078810ff */
[----:B------:R-:W-:Y:S01]  /*5c90*/  STL [R1+0x1e4], R2 ;  /* 0x0001e40201007387 */ /* 0x000fe20000100800 */
[----:B------:R-:W-:-:S02]  /*5ca0*/  LEA.HI.X.SX32 R237, R240, R6, 0x2, P5 ;  /* 0x00000006f0ed7211 */ /* 0x000fc400028f16ff */
[-C--:B---3--:R-:W-:Y:S01]  /*5cb0*/  LEA R240, P5, R52, R5.reuse, 0x2 ;  /* 0x0000000534f07211 */ /* 0x088fe200078a10ff */
[----:B------:R-:W-:Y:S01]  /*5cc0*/  STL [R1+0x1e0], R245 ;  /* 0x0001e0f501007387 */ /* 0x000fe20000100800 */
[-C--:B------:R-:W-:Y:S02]  /*5cd0*/  LEA.HI.X.SX32 R239, R53, R6.reuse, 0x2, P4 ;  /* 0x0000000635ef7211 */ /* 0x080fe400020f16ff */
[-C--:B------:R-:W-:Y:S01]  /*5ce0*/  LEA R248, P4, R250, R5.reuse, 0x2 ;  /* 0x00000005faf87211 */ /* 0x080fe200078810ff */
[----:B------:R-:W-:Y:S01]  /*5cf0*/  STL [R1+0x1dc], R246 ;  /* 0x0001dcf601007387 */ /* 0x000fe20000100800 */
[-C--:B------:R-:W-:Y:S02]  /*5d00*/  LEA.HI.X.SX32 R241, R52, R6.reuse, 0x2, P5 ;  /* 0x0000000634f17211 */ /* 0x080fe400028f16ff */
[----:B----4-:R-:W-:Y:S02]  /*5d10*/  LEA R52, P5, R244, R5, 0x2 ;  /* 0x00000005f4347211 */ /* 0x010fe400078a10ff */
[----:B------:R-:W-:-:S02]  /*5d20*/  LEA.HI.X.SX32 R249, R250, R6, 0x2, P4 ;  /* 0x00000006faf97211 */ /* 0x000fc400020f16ff */
[----:B------:R-:W-:Y:S02]  /*5d30*/  LEA R250, P4, R252, R5, 0x2 ;  /* 0x00000005fcfa7211 */ /* 0x000fe400078810ff */
[-C--:B------:R-:W-:Y:S01]  /*5d40*/  LEA.HI.X.SX32 R53, R244, R6.reuse, 0x2, P5 ;  /* 0x00000006f4357211 */ /* 0x080fe200028f16ff */
[----:B------:R-:W-:Y:S01]  /*5d50*/  UIADD3 UR6, UPT, UPT, UR8, UR4, URZ ;  /* 0x0000000408067290 */ /* 0x000fe2000fffe0ff */
[----:B------:R-:W-:Y:S01]  /*5d60*/  LEA.HI.X.SX32 R251, R252, R6, 0x2, P4 ;  /* 0x00000006fcfb7211 */ /* 0x000fe200020f16ff */
[----:B------:R-:W-:Y:S01]  /*5d70*/  VOTEU.ALL UP1, P0 ;  /* 0x0000000000ff7886 */ /* 0x000fe20000020000 */
[----:B------:R-:W-:Y:S01]  /*5d80*/  IMAD R244, R8, UR11, RZ ;  /* 0x0000000b08f47c24 */ /* 0x000fe2000f8e02ff */
[----:B------:R1:W-:Y:S04]  /*5d90*/  STL.64 [R1+0x10], R52 ;  /* 0x0000103401007387 */ /* 0x0003e80000100a00 */
[----:B------:R-:W2:Y:S04]  /*5da0*/  LDL.LU R252, [R1+0x38c] ;  /* 0x00038c0001fc7983 */ /* 0x000ea80000300800 */
[----:B------:R3:W-:Y:S01]  /*5db0*/  STL.64 [R1+0x8], R250 ;  /* 0x000008fa01007387 */ /* 0x0007e20000100a00 */
[----:B------:R-:W-:Y:S01]  /*5dc0*/  STTM.16dp32bit_t0_t15.x32 tmem[UR6], RZ ;  /* 0x000000ff000079ed */ /* 0x000fe20008a80006 */
[----:B------:R-:W-:Y:S01]  /*5dd0*/  STTM.16dp32bit_t16_t31.x32 tmem[UR6+0x20], RZ ;  /* 0x000020ff000079ed */ /* 0x000fe20008aa0006 */
[----:B------:R-:W4:Y:S01]  /*5de0*/  FENCE.VIEW.ASYNC.T ;  /* 0x00000000000073c6 */ /* 0x000f220000000200 */
[----:B------:R-:W-:-:S04]  /*5df0*/  @!UP1 UIADD3 UR18, UPT, UPT, -UR10, 0x100000, URZ ;  /* 0x001000000a129890 */ /* 0x000fc8000fffe1ff */
[----:B------:R-:W-:Y:S02]  /*5e00*/  @!UP1 USHF.L.U32 UR19, UR18, 0xb, URZ ;  /* 0x0000000b12139899 */ /* 0x000fe400080006ff */
[----:B------:R-:W-:Y:S01]  /*5e10*/  @!UP1 USHF.L.U32 UR18, UR18, 0x1, URZ ;  /* 0x0000000112129899 */ /* 0x000fe200080006ff */
[----:B------:R-:W-:Y:S01]  /*5e20*/  IMAD R7, R9, UR11, RZ ;  /* 0x0000000b09077c24 */ /* 0x000fe2000f8e02ff */
[----:B----4-:R-:W-:Y:S01]  /*5e30*/  BAR.SYNC.DEFER_BLOCKING 0x0 ;  /* 0x0000000000007b1d */ /* 0x010fe20000010000 */
[-C--:B-1----:R-:W-:Y:S02]  /*5e40*/  LEA R52, P5, R0, R5.reuse, 0x2 ;  /* 0x0000000500347211 */ /* 0x082fe400078a10ff */
[----:B---3--:R-:W-:-:S04]  /*5e50*/  LEA R250, P4, R2, R5, 0x2 ;  /* 0x0000000502fa7211 */ /* 0x008fc800078810ff */
[----:B------:R-:W-:Y:S02]  /*5e60*/  LEA.HI.X.SX32 R251, R2, R6, 0x2, P4 ;  /* 0x0000000602fb7211 */ /* 0x000fe400020f16ff */
[----:B------:R-:W1:Y:S01]  /*5e70*/  S2R R2, SR_TID.X ;  /* 0x0000000000027919 */ /* 0x000e620000002100 */
[----:B------:R-:W-:-:S04]  /*5e80*/  LEA R8, P4, R246, R5, 0x2 ;  /* 0x00000005f6087211 */ /* 0x000fc800078810ff */
[-C--:B------:R-:W-:Y:S02]  /*5e90*/  LEA.HI.X.SX32 R9, R246, R6.reuse, 0x2, P4 ;  /* 0x00000006f6097211 */ /* 0x080fe400020f16ff */
[----:B------:R-:W3:Y:S01]  /*5ea0*/  LDC R246, c[0x0][0x3a0] ;  /* 0x0000e800fff67b82 */ /* 0x000ee20000000800 */
[----:B------:R-:W-:Y:S01]  /*5eb0*/  LEA.HI.X.SX32 R53, R0, R6, 0x2, P5 ;  /* 0x0000000600357211 */ /* 0x000fe200028f16ff */
[----:B------:R-:W-:-:S04]  /*5ec0*/  @!UP1 UIADD3 UR4, UPT, UPT, -UR10, 0x100000, URZ ;  /* 0x001000000a049890 */ /* 0x000fc8000fffe1ff */
[----:B------:R-:W-:Y:S02]  /*5ed0*/  @!UP1 USHF.L.U32 UR5, UR4, 0xb, URZ ;  /* 0x0000000b04059899 */ /* 0x000fe400080006ff */
[----:B------:R-:W-:Y:S01]  /*5ee0*/  @!UP1 USHF.L.U32 UR4, UR4, 0x1, URZ ;  /* 0x0000000104049899 */ /* 0x000fe200080006ff */
[----:B------:R-:W-:Y:S01]  /*5ef0*/  VOTEU.ALL UP1, P0 ;  /* 0x0000000000ff7886 */ /* 0x000fe20000020000 */
[----:B------:R-:W5:Y:S04]  /*5f00*/  LDL.LU R0, [R1+0x388] ;  /* 0x0003880001007983 */ /* 0x000f680000300800 */
[----:B------:R-:W-:Y:S04]  /*5f10*/  STL [R1+0x1d8], R244 ;  /* 0x0001d8f401007387 */ /* 0x000fe80000100800 */
[----:B------:R-:W4:Y:S02]  /*5f20*/  FENCE.VIEW.ASYNC.S ;  /* 0x00000000000073c6 */ /* 0x000f240000000000 */
[----:B----4-:R-:W4:Y:S02]  /*5f30*/  @!UP1 SYNCS.EXCH.64 URZ, [UR9], UR18 ;  /* 0x0000001209ff95b2 */ /* 0x010f240008000100 */
[----:B------:R1:W-:Y:S04]  /*5f40*/  STL.64 [R1], R52 ;  /* 0x0000003401007387 */ /* 0x0003e80000100a00 */
[----:B------:R-:W-:Y:S01]  /*5f50*/  STL [R1+0x1d4], R7 ;  /* 0x0001d40701007387 */ /* 0x000fe20000100800 */
[----:B----4-:R-:W-:Y:S01]  /*5f60*/  BAR.SYNC.DEFER_BLOCKING 0x0 ;  /* 0x0000000000007b1d */ /* 0x010fe20000010000 */
[----:B-1----:R-:W-:-:S02]  /*5f70*/  LEA R52, P5, R245, R5, 0x2 ;  /* 0x00000005f5347211 */ /* 0x002fc400078a10ff */
[----:B------:R-:W-:Y:S02]  /*5f80*/  SHF.R.U32.HI R2, RZ, 0x6, R2 ;  /* 0x00000006ff027819 */ /* 0x000fe40000011602 */
[----:B------:R-:W-:Y:S02]  /*5f90*/  LEA.HI.X.SX32 R53, R245, R6, 0x2, P5 ;  /* 0x00000006f5357211 */ /* 0x000fe400028f16ff */
[----:B------:R-:W-:-:S03]  /*5fa0*/  SGXT.U32 R2, R2, 0x1 ;  /* 0x000000010202781a */ /* 0x000fc60000000000 */
[----:B------:R1:W-:Y:S01]  /*5fb0*/  STL.64 [R1+0x30], R52 ;  /* 0x0000303401007387 */ /* 0x0003e20000100a00 */
[----:B------:R-:W-:-:S03]  /*5fc0*/  LOP3.LUT R245, R2, 0x40, RZ, 0xfc, !PT ;  /* 0x0000004002f57812 */ /* 0x000fc600078efcff */
[----:B------:R4:W-:Y:S01]  /*5fd0*/  STL.64 [R1+0x40], R8 ;  /* 0x0000400801007387 */ /* 0x0009e20000100a00 */
[----:B-1----:R-:W-:-:S04]  /*5fe0*/  LEA R52, P5, R244, R5, 0x2 ;  /* 0x00000005f4347211 */ /* 0x002fc800078a10ff */
[----:B------:R-:W-:Y:S02]  /*5ff0*/  LEA.HI.X.SX32 R53, R244, R6, 0x2, P5 ;  /* 0x00000006f4357211 */ /* 0x000fe400028f16ff */
[-C--:B---3--:R-:W-:Y:S02]  /*6000*/  ISETP.GE.AND P5, PT, R245, R246.reuse, PT ;  /* 0x000000f6f500720c */ /* 0x088fe40003fa6270 */
[----:B----4-:R-:W-:Y:S01]  /*6010*/  LEA R8, P4, R7, R5, 0x2 ;  /* 0x0000000507087211 */ /* 0x010fe200078810ff */
[----:B------:R-:W-:Y:S01]  /*6020*/  VOTEU.ALL UP2, P0 ;  /* 0x0000000000ff7886 */ /* 0x000fe20000040000 */
[----:B------:R-:W-:Y:S02]  /*6030*/  LOP3.LUT R245, R2, 0x42, RZ, 0xfc, !PT ;  /* 0x0000004202f57812 */ /* 0x000fe400078efcff */
[C---:B------:R-:W-:Y:S02]  /*6040*/  SEL R5, R4.reuse, RZ, !P5 ;  /* 0x000000ff04057207 */ /* 0x040fe40006800000 */
[----:B------:R-:W-:Y:S01]  /*6050*/  ISETP.GE.AND P5, PT, R243, R246, PT ;  /* 0x000000f6f300720c */ /* 0x000fe20003fa6270 */
[----:B------:R-:W-:Y:S01]  /*6060*/  VIADD R243, R3, UR7 ;  /* 0x0000000703f37c36 */ /* 0x000fe20008000000 */
[----:B------:R-:W-:Y:S01]  /*6070*/  LEA.HI.X.SX32 R9, R7, R6, 0x2, P4 ;  /* 0x0000000607097211 */ /* 0x000fe200020f16ff */
[----:B------:R-:W-:Y:S01]  /*6080*/  IMAD.U32 R6, RZ, RZ, UR6 ;  /* 0x00000006ff067e24 */ /* 0x000fe2000f8e00ff */
[----:B------:R-:W-:Y:S01]  /*6090*/  ISETP.GE.AND P4, PT, R245, R246, PT ;  /* 0x000000f6f500720c */ /* 0x000fe20003f86270 */
[----:B------:R1:W-:Y:S01]  /*60a0*/  STL.64 [R1+0x50], R52 ;  /* 0x0000503401007387 */ /* 0x0003e20000100a00 */
[----:B------:R3:W4:Y:S02]  /*60b0*/  @!UP2 SYNCS.EXCH.64 URZ, [UR7+0x30008], UR4 ;  /* 0x0300080407ffa5b2 */ /* 0x0007240008000100 */
[----:B------:R-:W-:Y:S01]  /*60c0*/  SEL R7, R4, RZ, !P4 ;  /* 0x000000ff04077207 */ /* 0x000fe20006000000 */
[----:B------:R-:W-:Y:S01]  /*60d0*/  @!PT LDS RZ, [RZ] ;  /* 0x00000000fffff984 */ /* 0x000fe20000000800 */
[----:B------:R-:W-:Y:S01]  /*60e0*/  @!PT LDS RZ, [RZ] ;  /* 0x00000000fffff984 */ /* 0x000fe20000000800 */
[----:B------:R-:W-:Y:S01]  /*60f0*/  @!PT LDS RZ, [RZ] ;  /* 0x00000000fffff984 */ /* 0x000fe20000000800 */
[----:B----4-:R-:W-:Y:S01]  /*6100*/  LDGSTS.E [R243], desc[UR22][R24.64], P1 ;  /* 0x0000000018f37fae */ /* 0x010fe200089a1016 */
[----:B------:R-:W-:-:S02]  /*6110*/  ISETP.NE.U32.AND P1, PT, R5, RZ, PT ;  /* 0x000000ff0500720c */ /* 0x000fc40003f25070 */
[----:B------:R-:W-:Y:S01]  /*6120*/  ISETP.GE.AND P4, PT, R242, R246, PT ;  /* 0x000000f6f200720c */ /* 0x000fe20003f86270 */
[----:B------:R-:W-:Y:S01]  /*6130*/  LDGSTS.E [R243+0x8], desc[UR22][R22.64], P2 ;  /* 0x0000800016f37fae */ /* 0x000fe200091a1016 */
[----:B------:R-:W-:-:S03]  /*6140*/  LOP3.LUT R242, R2, 0x4, RZ, 0xfc, !PT ;  /* 0x0000000402f27812 */ /* 0x000fc600078efcff */
[----:B-1----:R-:W4:Y:S04]  /*6150*/  LDL.LU.64 R52, [R1+0x380] ;  /* 0x0003800001347983 */ /* 0x002f280000300a00 */
[----:B------:R1:W-:Y:S04]  /*6160*/  STL.64 [R1+0x48], R8 ;  /* 0x0000480801007387 */ /* 0x0003e80000100a00 */
[----:B------:R3:W-:Y:S01]  /*6170*/  STL [R1+0x2fc], R6 ;  /* 0x0002fc0601007387 */ /* 0x0007e20000100800 */
[----:B------:R-:W-:-:S03]  /*6180*/  SEL R5, R4, RZ, !P4 ;  /* 0x000000ff04057207 */ /* 0x000fc60006000000 */
[----:B------:R-:W-:Y:S01]  /*6190*/  LDGSTS.E [R243+0x2000], desc[UR22][R106.64], P3 ;  /* 0x020000006af37fae */ /* 0x000fe200099a1016 */
[----:B-1----:R-:W-:-:S03]  /*61a0*/  LOP3.LUT R9, R2, 0x6, RZ, 0xfc, !PT ;  /* 0x0000000602097812 */ /* 0x002fc600078efcff */
[----:B------:R-:W-:Y:S01]  /*61b0*/  LDGSTS.E [R243+0x2008], desc[UR22][R104.64], P6 ;  /* 0x0200800068f37fae */ /* 0x000fe2000b1a1016 */
[----:B---3--:R-:W-:Y:S02]  /*61c0*/  SEL R6, R4, RZ, !P5 ;  /* 0x000000ff04067207 */ /* 0x008fe40006800000 */
[----:B------:R-:W-:Y:S01]  /*61d0*/  ISETP.NE.U32.AND P5, PT, R7, RZ, PT ;  /* 0x000000ff0700720c */ /* 0x000fe20003fa5070 */
[----:B------:R-:W-:Y:S01]  /*61e0*/  LDGSTS.E [R243+0x4000], desc[UR22][R78.64], P1 ;  /* 0x040000004ef37fae */ /* 0x000fe200089a1016 */
[----:B------:R-:W-:Y:S02]  /*61f0*/  ISETP.NE.U32.AND P2, PT, R6, RZ, PT ;  /* 0x000000ff0600720c */ /* 0x000fe40003f45070 */
[-C--:B------:R-:W-:Y:S02]  /*6200*/  ISETP.GE.AND P3, PT, R242, R246.reuse, PT ;  /* 0x000000f6f200720c */ /* 0x080fe40003f66270 */
[----:B------:R-:W-:Y:S02]  /*6210*/  ISETP.GE.AND P6, PT, R9, R246, PT ;  /* 0x000000f60900720c */ /* 0x000fe40003fc6270 */
[----:B------:R-:W-:-:S02]  /*6220*/  LOP3.LUT R6, R2, 0x26, RZ, 0xfc, !PT ;  /* 0x0000002602067812 */ /* 0x000fc400078efcff */
[----:B------:R-:W-:Y:S02]  /*6230*/  LOP3.LUT R8, R2, 0x24, RZ, 0xfc, !PT ;  /* 0x0000002402087812 */ /* 0x000fe400078efcff */
[----:B------:R-:W-:Y:S01]  /*6240*/  ISETP.NE.U32.AND P4, PT, R5, RZ, PT ;  /* 0x000000ff0500720c */ /* 0x000fe20003f85070 */
[----:B------:R-:W-:Y:S01]  /*6250*/  LDGSTS.E [R243+0x4008], desc[UR22][R76.64], P5 ;  /* 0x040080004cf37fae */ /* 0x000fe2000a9a1016 */
[C---:B------:R-:W-:Y:S02]  /*6260*/  SEL R5, R4.reuse, RZ, !P3 ;  /* 0x000000ff04057207 */ /* 0x040fe40005800000 */
[----:B------:R-:W-:Y:S01]  /*6270*/  SEL R7, R4, RZ, !P6 ;  /* 0x000000ff04077207 */ /* 0x000fe20007000000 */
[----:B------:R-:W-:Y:S01]  /*6280*/  LDGSTS.E [R243+0x6000], desc[UR22][R50.64], P2 ;  /* 0x0600000032f37fae */ /* 0x000fe200091a1016 */
[-C--:B------:R-:W-:Y:S02]  /*6290*/  ISETP.GE.AND P6, PT, R6, R246.reuse, PT ;  /* 0x000000f60600720c */ /* 0x080fe40003fc6270 */
[----:B------:R-:W-:-:S02]  /*62a0*/  ISETP.GE.AND P3, PT, R8, R246, PT ;  /* 0x000000f60800720c */ /* 0x000fc40003f66270 */
[----:B------:R-:W-:Y:S02]  /*62b0*/  ISETP.NE.U32.AND P1, PT, R5, RZ, PT ;  /* 0x000000ff0500720c */ /* 0x000fe40003f25070 */
[C---:B------:R-:W-:Y:S01]  /*62c0*/  SEL R5, R4.reuse, RZ, !P6 ;  /* 0x000000ff04057207 */ /* 0x040fe20007000000 */
[----:B------:R1:W-:Y:S01]  /*62d0*/  LDGSTS.E [R243+0x6008], desc[UR22][R48.64], P4 ;  /* 0x0600800030f37fae */ /* 0x0003e2000a1a1016 */
[----:B------:R-:W-:Y:S02]  /*62e0*/  SEL R6, R4, RZ, !P3 ;  /* 0x000000ff04067207 */ /* 0x000fe40005800000 */
[----:B------:R-:W-:Y:S02]  /*62f0*/  ISETP.NE.U32.AND P3, PT, R7, RZ, PT ;  /* 0x000000ff0700720c */ /* 0x000fe40003f65070 */
[----:B------:R-:W-:Y:S02]  /*6300*/  ISETP.NE.U32.AND P5, PT, R5, RZ, PT ;  /* 0x000000ff0500720c */ /* 0x000fe40003fa5070 */
[----:B------:R-:W-:-:S02]  /*6310*/  LOP3.LUT R244, R2, 0x44, RZ, 0xfc, !PT ;  /* 0x0000004402f47812 */ /* 0x000fc400078efcff */
[----:B------:R-:W-:Y:S02]  /*6320*/  ISETP.NE.U32.AND P6, PT, R6, RZ, PT ;  /* 0x000000ff0600720c */ /* 0x000fe40003fc5070 */
[----:B------:R-:W-:Y:S02]  /*6330*/  LOP3.LUT R242, R2, 0x46, RZ, 0xfc, !PT ;  /* 0x0000004602f27812 */ /* 0x000fe400078efcff */
[----:B------:R-:W-:Y:S02]  /*6340*/  LOP3.LUT R5, R3, 0x10, RZ, 0x3c, !PT ;  /* 0x0000001003057812 */ /* 0x000fe400078e3cff */
[-C--:B------:R-:W-:Y:S02]  /*6350*/  ISETP.GE.AND P2, PT, R244, R246.reuse, PT ;  /* 0x000000f6f400720c */ /* 0x080fe40003f46270 */
[----:B------:R-:W-:Y:S01]  /*6360*/  LOP3.LUT R9, R2, 0x64, RZ, 0xfc, !PT ;  /* 0x0000006402097812 */ /* 0x000fe200078efcff */
[----:B-1----:R-:W-:Y:S01]  /*6370*/  VIADD R243, R5, UR7 ;  /* 0x0000000705f37c36 */ /* 0x002fe20008000000 */
[----:B------:R-:W-:-:S02]  /*6380*/  ISETP.GE.AND P4, PT, R242, R246, PT ;  /* 0x000000f6f200720c */ /* 0x000fc40003f86270 */
[----:B------:R-:W-:Y:S02]  /*6390*/  LOP3.LUT R8, R2, 0x66, RZ, 0xfc, !PT ;  /* 0x0000006602087812 */ /* 0x000fe400078efcff */
[C---:B------:R-:W-:Y:S01]  /*63a0*/  SEL R5, R4.reuse, RZ, !P2 ;  /* 0x000000ff04057207 */ /* 0x040fe20005000000 */
[----:B------:R-:W-:Y:S01]  /*63b0*/  LDGSTS.E [R243], desc[UR22][R20.64], P1 ;  /* 0x0000000014f37fae */ /* 0x000fe200089a1016 */
[-C--:B------:R-:W-:Y:S02]  /*63c0*/  ISETP.GE.AND P2, PT, R9, R246.reuse, PT ;  /* 0x000000f60900720c */ /* 0x080fe40003f46270 */
[----:B------:R-:W-:Y:S01]  /*63d0*/  SEL R7, R4, RZ, !P4 ;  /* 0x000000ff04077207 */ /* 0x000fe20006000000 */
[----:B------:R-:W1:Y:S01]  /*63e0*/  S2R R245, SR_TID.X ;  /* 0x0000000000f57919 */ /* 0x000e620000002100 */
[----:B------:R-:W-:Y:S02]  /*63f0*/  ISETP.GE.AND P4, PT, R8, R246, PT ;  /* 0x000000f60800720c */ /* 0x000fe40003f86270 */
[----:B------:R-:W-:Y:S01]  /*6400*/  LOP3.LUT R242, R2, 0x8, RZ, 0xfc, !PT ;  /* 0x0000000802f27812 */ /* 0x000fe200078efcff */
[----:B------:R-:W-:Y:S01]  /*6410*/  LDGSTS.E [R243+0x8], desc[UR22][R18.64], P3 ;  /* 0x0000800012f37fae */ /* 0x000fe200099a1016 */
[----:B------:R-:W-:-:S02]  /*6420*/  ISETP.NE.U32.AND P1, PT, R5, RZ, PT ;  /* 0x000000ff0500720c */ /* 0x000fc40003f25070 */
[C---:B------:R-:W-:Y:S01]  /*6430*/  SEL R6, R4.reuse, RZ, !P2 ;  /* 0x000000ff04067207 */ /* 0x040fe20005000000 */
[----:B------:R-:W-:Y:S01]  /*6440*/  LDGSTS.E [R243+0x2000], desc[UR22][R102.64], P6 ;  /* 0x0200000066f37fae */ /* 0x000fe2000b1a1016 */
[----:B------:R-:W-:Y:S02]  /*6450*/  ISETP.NE.U32.AND P2, PT, R7, RZ, PT ;  /* 0x000000ff0700720c */ /* 0x000fe40003f45070 */
[----:B------:R-:W-:Y:S01]  /*6460*/  SEL R5, R4, RZ, !P4 ;  /* 0x000000ff04057207 */ /* 0x000fe20006000000 */
[----:B------:R-:W-:Y:S01]  /*6470*/  LDGSTS.E [R243+0x2008], desc[UR22][R100.64], P5 ;  /* 0x0200800064f37fae */ /* 0x000fe2000a9a1016 */
[----:B------:R-:W-:Y:S02]  /*6480*/  LOP3.LUT R9, R2, 0xa, RZ, 0xfc, !PT ;  /* 0x0000000a02097812 */ /* 0x000fe400078efcff */
[----:B------:R-:W-:Y:S02]  /*6490*/  ISETP.GE.AND P6, PT, R242, R246, PT ;  /* 0x000000f6f200720c */ /* 0x000fe40003fc6270 */
[----:B------:R-:W-:Y:S01]  /*64a0*/  LOP3.LUT R8, R2, 0x28, RZ, 0xfc, !PT ;  /* 0x0000002802087812 */ /* 0x000fe200078efcff */
[----:B------:R-:W-:Y:S01]  /*64b0*/  LDGSTS.E [R243+0x4000], desc[UR22][R74.64], P1 ;  /* 0x040000004af37fae */ /* 0x000fe200089a1016 */
[----:B------:R-:W-:-:S02]  /*64c0*/  ISETP.NE.U32.AND P4, PT, R6, RZ, PT ;  /* 0x000000ff0600720c */ /* 0x000fc40003f85070 */
[----:B------:R-:W-:Y:S01]  /*64d0*/  ISETP.NE.U32.AND P3, PT, R5, RZ, PT ;  /* 0x000000ff0500720c */ /* 0x000fe20003f65070 */
[----:B------:R-:W-:Y:S01]  /*64e0*/  LDGSTS.E [R243+0x4008], desc[UR22][R72.64], P2 ;  /* 0x0400800048f37fae */ /* 0x000fe200091a1016 */
[-C--:B------:R-:W-:Y:S02]  /*64f0*/  ISETP.GE.AND P5, PT, R9, R246.reuse, PT ;  /* 0x000000f60900720c */ /* 0x080fe40003fa6270 */
[----:B------:R-:W-:Y:S02]  /*6500*/  LOP3.LUT R6, R2, 0x2a, RZ, 0xfc, !PT ;  /* 0x0000002a02067812 */ /* 0x000fe400078efcff */
[----:B------:R-:W-:Y:S02]  /*6510*/  SEL R5, R4, RZ, !P6 ;  /* 0x000000ff04057207 */ /* 0x000fe40007000000 */
[-C--:B------:R-:W-:Y:S02]  /*6520*/  ISETP.GE.AND P6, PT, R8, R246.reuse, PT ;  /* 0x000000f60800720c */ /* 0x080fe40003fc6270 */
[----:B------:R-:W-:Y:S01]  /*6530*/  SEL R7, R4, RZ, !P5 ;  /* 0x000000ff04077207 */ /* 0x000fe20006800000 */
[----:B------:R-:W-:Y:S01]  /*6540*/  LDGSTS.E [R243+0x6000], desc[UR22][R46.64], P4 ;  /* 0x060000002ef37fae */ /* 0x000fe2000a1a1016 */
[----:B------:R-:W-:-:S02]  /*6550*/  ISETP.GE.AND P5, PT, R6, R246, PT ;  /* 0x000000f60600720c */ /* 0x000fc40003fa6270 */
[----:B------:R-:W-:Y:S01]  /*6560*/  SEL R6, R4, RZ, !P6 ;  /* 0x000000ff04067207 */ /* 0x000fe20007000000 */
[----:B------:R-:W-:Y:S01]  /*6570*/  LDGSTS.E [R243+0x6008], desc[UR22][R44.64], P3 ;  /* 0x060080002cf37fae */ /* 0x000fe200099a1016 */
[----:B------:R-:W-:Y:S02]  /*6580*/  ISETP.NE.U32.AND P1, PT, R5, RZ, PT ;  /* 0x000000ff0500720c */ /* 0x000fe40003f25070 */
[----:B------:R-:W-:Y:S02]  /*6590*/  ISETP.NE.U32.AND P6, PT, R7, RZ, PT ;  /* 0x000000ff0700720c */ /* 0x000fe40003fc5070 */
[----:B------:R-:W-:Y:S02]  /*65a0*/  LOP3.LUT R242, R2, 0x48, RZ, 0xfc, !PT ;  /* 0x0000004802f27812 */ /* 0x000fe400078efcff */
[----:B------:R-:W-:Y:S02]  /*65b0*/  ISETP.NE.U32.AND P2, PT, R6, RZ, PT ;  /* 0x000000ff0600720c */ /* 0x000fe40003f45070 */
[----:B------:R-:W-:-:S02]  /*65c0*/  LOP3.LUT R6, R3, 0x20, RZ, 0x3c, !PT ;  /* 0x0000002003067812 */ /* 0x000fc400078e3cff */
[----:B------:R-:W-:Y:S02]  /*65d0*/  SEL R5, R4, RZ, !P5 ;  /* 0x000000ff04057207 */ /* 0x000fe40006800000 */
[----:B------:R-:W-:Y:S02]  /*65e0*/  LOP3.LUT R9, R2, 0x4a, RZ, 0xfc, !PT ;  /* 0x0000004a02097812 */ /* 0x000fe400078efcff */
[-C--:B------:R-:W-:Y:S02]  /*65f0*/  ISETP.GE.AND P4, PT, R242, R246.reuse, PT ;  /* 0x000000f6f200720c */ /* 0x080fe40003f86270 */
[----:B------:R-:W-:Y:S01]  /*6600*/  LOP3.LUT R8, R2, 0x68, RZ, 0xfc, !PT ;  /* 0x0000006802087812 */ /* 0x000fe200078efcff */
[----:B------:R-:W-:Y:S01]  /*6610*/  VIADD R242, R6, UR7 ;  /* 0x0000000706f27c36 */ /* 0x000fe20008000000 */
[----:B------:R-:W-:Y:S02]  /*6620*/  ISETP.NE.U32.AND P5, PT, R5, RZ, PT ;  /* 0x000000ff0500720c */ /* 0x000fe40003fa5070 */
[----:B------:R-:W-:-:S02]  /*6630*/  ISETP.GE.AND P3, PT, R9, R246, PT ;  /* 0x000000f60900720c */ /* 0x000fc40003f66270 */
[----:B------:R-:W-:Y:S01]  /*6640*/  SEL R5, R4, RZ, !P4 ;  /* 0x000000ff04057207 */ /* 0x000fe20006000000 */
[----:B------:R-:W-:Y:S01]  /*6650*/  LDGSTS.E [R242], desc[UR22][R16.64], P1 ;  /* 0x0000000010f27fae */ /* 0x000fe200089a1016 */
[----:B------:R-:W-:Y:S02]  /*6660*/  ISETP.GE.AND P4, PT, R8, R246, PT ;  /* 0x000000f60800720c */ /* 0x000fe40003f86270 */
[----:B------:R-:W-:Y:S01]  /*6670*/  LOP3.LUT R9, R2, 0x6a, RZ, 0xfc, !PT ;  /* 0x0000006a02097812 */ /* 0x000fe200078efcff */
[----:B------:R-:W-:Y:S01]  /*6680*/  LDGSTS.E [R242+0x8], desc[UR22][R14.64], P6 ;  /* 0x000080000ef27fae */ /* 0x000fe2000b1a1016 */
[C---:B------:R-:W-:Y:S02]  /*6690*/  SEL R6, R4.reuse, RZ, !P3 ;  /* 0x000000ff04067207 */ /* 0x040fe40005800000 */
[----:B------:R-:W-:Y:S01]  /*66a0*/  ISETP.NE.U32.AND P3, PT, R5, RZ, PT ;  /* 0x000000ff0500720c */ /* 0x000fe20003f65070 */
[----:B------:R-:W-:Y:S01]  /*66b0*/  LDGSTS.E [R242+0x2000], desc[UR22][R98.64], P2 ;  /* 0x0200000062f27fae */ /* 0x000fe200091a1016 */
[----:B------:R-:W-:-:S02]  /*66c0*/  SEL R5, R4, RZ, !P4 ;  /* 0x000000ff04057207 */ /* 0x000fc40006000000 */
[-C--:B------:R-:W-:Y:S01]  /*66d0*/  ISETP.GE.AND P6, PT, R9, R246.reuse, PT ;  /* 0x000000f60900720c */ /* 0x080fe20003fc6270 */
[----:B------:R-:W-:Y:S01]  /*66e0*/  LDGSTS.E [R242+0x2008], desc[UR22][R96.64], P5 ;  /* 0x0200800060f27fae */ /* 0x000fe2000a9a1016 */
[----:B------:R-:W-:Y:S02]  /*66f0*/  LOP3.LUT R8, R2, 0xc, RZ, 0xfc, !PT ;  /* 0x0000000c02087812 */ /* 0x000fe400078efcff */
[----:B------:R-:W-:Y:S02]  /*6700*/  ISETP.NE.U32.AND P1, PT, R5, RZ, PT ;  /* 0x000000ff0500720c */ /* 0x000fe40003f25070 */
[----:B-1----:R-:W-:Y:S02]  /*6710*/  LEA.HI R244, R245, 0xe, RZ, 0x1a ;  /* 0x0000000ef5f47811 */ /* 0x002fe400078fd0ff */
[----:B------:R-:W-:Y:S01]  /*6720*/  SEL R5, R4, RZ, !P6 ;  /* 0x000000ff04057207 */ /* 0x000fe20007000000 */
[----:B------:R-:W-:Y:S01]  /*6730*/  LDGSTS.E [R242+0x4000], desc[UR22][R70.64], P3 ;  /* 0x0400000046f27fae */ /* 0x000fe200099a1016 */
[----:B------:R-:W-:-:S02]  /*6740*/  ISETP.GE.AND P2, PT, R8, R246, PT ;  /* 0x000000f60800720c */ /* 0x000fc40003f46270 */
[----:B------:R-:W-:Y:S02]  /*6750*/  LOP3.LUT R7, R2, 0x2c, RZ, 0xfc, !PT ;  /* 0x0000002c02077812 */ /* 0x000fe400078efcff */
[-C--:B------:R-:W-:Y:S02]  /*6760*/  ISETP.GE.AND P5, PT, R244, R246.reuse, PT ;  /* 0x000000f6f400720c */ /* 0x080fe40003fa6270 */
[----:B------:R-:W-:Y:S02]  /*6770*/  LEA.HI R245, R245, 0x2e, RZ, 0x1a ;  /* 0x0000002ef5f57811 */ /* 0x000fe400078fd0ff */
[----:B------:R-:W-:Y:S02]  /*6780*/  ISETP.NE.U32.AND P6, PT, R5, RZ, PT ;  /* 0x000000ff0500720c */ /* 0x000fe40003fc5070 */
[----:B------:R-:W-:Y:S02]  /*6790*/  SEL R5, R4, RZ, !P2 ;  /* 0x000000ff04057207 */ /* 0x000fe40005000000 */
[----:B------:R-:W-:-:S02]  /*67a0*/  ISETP.GE.AND P2, PT, R7, R246, PT ;  /* 0x000000f60700720c */ /* 0x000fc40003f46270 */
[----:B------:R-:W-:Y:S02]  /*67b0*/  SEL R7, R4, RZ, !P5 ;  /* 0x000000ff04077207 */ /* 0x000fe40006800000 */
[----:B------:R-:W-:Y:S02]  /*67c0*/  ISETP.GE.AND P5, PT, R245, R246, PT ;  /* 0x000000f6f500720c */ /* 0x000fe40003fa6270 */
[----:B------:R-:W1:Y:S01]  /*67d0*/  S2R R245, SR_TID.X ;  /* 0x0000000000f57919 */ /* 0x000e620000002100 */
[----:B------:R-:W-:Y:S02]  /*67e0*/  ISETP.NE.U32.AND P4, PT, R6, RZ, PT ;  /* 0x000000ff0600720c */ /* 0x000fe40003f85070 */
[----:B------:R-:W-:Y:S02]  /*67f0*/  ISETP.NE.U32.AND P3, PT, R5, RZ, PT ;  /* 0x000000ff0500720c */ /* 0x000fe40003f65070 */
[C---:B------:R-:W-:Y:S02]  /*6800*/  SEL R5, R4.reuse, RZ, !P5 ;  /* 0x000000ff04057207 */ /* 0x040fe40006800000 */
[----:B------:R-:W-:-:S02]  /*6810*/  SEL R6, R4, RZ, !P2 ;  /* 0x000000ff04067207 */ /* 0x000fc40005000000 */
[----:B------:R-:W-:Y:S02]  /*6820*/  ISETP.NE.U32.AND P5, PT, R5, RZ, PT ;  /* 0x000000ff0500720c */ /* 0x000fe40003fa5070 */
[----:B------:R-:W-:Y:S02]  /*6830*/  LOP3.LUT R9, R2, 0x4c, RZ, 0xfc, !PT ;  /* 0x0000004c02097812 */ /* 0x000fe400078efcff */
[----:B------:R-:W-:Y:S01]  /*6840*/  LOP3.LUT R5, R3, 0x30, RZ, 0x3c, !PT ;  /* 0x0000003003057812 */ /* 0x000fe200078e3cff */
[----:B------:R-:W-:Y:S01]  /*6850*/  LDGSTS.E [R242+0x4008], desc[UR22][R68.64], P4 ;  /* 0x0400800044f27fae */ /* 0x000fe2000a1a1016 */
[----:B------:R-:W-:Y:S02]  /*6860*/  ISETP.NE.U32.AND P2, PT, R7, RZ, PT ;  /* 0x000000ff0700720c */ /* 0x000fe40003f45070 */
[----:B------:R-:W-:Y:S01]  /*6870*/  ISETP.NE.U32.AND P4, PT, R6, RZ, PT ;  /* 0x000000ff0600720c */ /* 0x000fe20003f85070 */
[----:B------:R-:W-:Y:S01]  /*6880*/  LDGSTS.E [R242+0x6000], desc[UR22][R42.64], P1 ;  /* 0x060000002af27fae */ /* 0x000fe200089a1016 */
[----:B------:R-:W-:Y:S01]  /*6890*/  ISETP.GE.AND P1, PT, R9, R246, PT ;  /* 0x000000f60900720c */ /* 0x000fe20003f26270 */
[----:B------:R-:W-:Y:S01]  /*68a0*/  VIADD R9, R5, UR7 ;  /* 0x0000000705097c36 */ /* 0x000fe20008000000 */
[----:B------:R-:W-:Y:S01]  /*68b0*/  LOP3.LUT R8, R2, 0x6c, RZ, 0xfc, !PT ;  /* 0x0000006c02087812 */ /* 0x000fe200078efcff */
[----:B------:R-:W-:Y:S01]  /*68c0*/  LDGSTS.E [R242+0x6008], desc[UR22][R40.64], P6 ;  /* 0x0600800028f27fae */ /* 0x000fe2000b1a1016 */
[----:B------:R-:W-:-:S02]  /*68d0*/  SEL R5, R4, RZ, !P1 ;  /* 0x000000ff04057207 */ /* 0x000fc40004800000 */
[----:B------:R-:W-:Y:S01]  /*68e0*/  ISETP.GE.AND P1, PT, R8, R246, PT ;  /* 0x000000f60800720c */ /* 0x000fe20003f26270 */
[----:B------:R-:W-:Y:S01]  /*68f0*/  LDGSTS.E [R9], desc[UR22][R12.64], P3 ;  /* 0x000000000c097fae */ /* 0x000fe200099a1016 */
[----:B-1----:R-:W-:-:S03]  /*6900*/  LEA.HI R245, R245, 0x4e, RZ, 0x1a ;  /* 0x0000004ef5f57811 */ /* 0x002fc600078fd0ff */
[----:B------:R-:W-:Y:S01]  /*6910*/  LDGSTS.E [R9+0x8], desc[UR22][R10.64], P2 ;  /* 0x000080000a097fae */ /* 0x000fe200091a1016 */
[----:B------:R-:W-:-:S03]  /*6920*/  ISETP.GE.AND P6, PT, R245, R246, PT ;  /* 0x000000f6f500720c */ /* 0x000fc60003fc6270 */
[----:B------:R-:W-:Y:S01]  /*6930*/  LDGSTS.E [R9+0x2000], desc[UR22][R94.64], P4 ;  /* 0x020000005e097fae */ /* 0x000fe2000a1a1016 */
[----:B------:R-:W-:Y:S02]  /*6940*/  ISETP.NE.U32.AND P3, PT, R5, RZ, PT ;  /* 0x000000ff0500720c */ /* 0x000fe40003f65070 */
[C---:B------:R-:W-:Y:S01]  /*6950*/  SEL R7, R4.reuse, RZ, !P6 ;  /* 0x000000ff04077207 */ /* 0x040fe20007000000 */
[----:B------:R-:W-:Y:S01]  /*6960*/  LDGSTS.E [R9+0x2008], desc[UR22][R124.64], P5 ;  /* 0x020080007c097fae */ /* 0x000fe2000a9a1016 */
[----:B------:R-:W-:Y:S02]  /*6970*/  ISETP.GE.AND P6, PT, R247, R246, PT ;  /* 0x000000f6f700720c */ /* 0x000fe40003fc6270 */
[----:B------:R-:W-:Y:S02]  /*6980*/  SEL R6, R4, RZ, !P1 ;  /* 0x000000ff04067207 */ /* 0x000fe40004800000 */
[C---:B------:R-:W-:Y:S02]  /*6990*/  LOP3.LUT R245, R2.reuse, 0x10, RZ, 0xfc, !PT ;  /* 0x0000001002f57812 */ /* 0x040fe400078efcff */
[----:B------:R-:W-:-:S02]  /*69a0*/  LOP3.LUT R244, R2, 0x12, RZ, 0xfc, !PT ;  /* 0x0000001202f47812 */ /* 0x000fc400078efcff */
[----:B------:R-:W-:Y:S01]  /*69b0*/  SEL R5, R4, RZ, !P6 ;  /* 0x000000ff04057207 */ /* 0x000fe20007000000 */
[----:B------:R-:W-:Y:S01]  /*69c0*/  LDGSTS.E [R9+0x4000], desc[UR22][R66.64], P3 ;  /* 0x0400000042097fae */ /* 0x000fe200099a1016 */
[----:B------:R-:W-:Y:S02]  /*69d0*/  ISETP.NE.U32.AND P2, PT, R6, RZ, PT ;  /* 0x000000ff0600720c */ /* 0x000fe40003f45070 */
[-C--:B------:R-:W-:Y:S02]  /*69e0*/  ISETP.GE.AND P4, PT, R245, R246.reuse, PT ;  /* 0x000000f6f500720c */ /* 0x080fe40003f86270 */
[----:B------:R-:W-:Y:S02]  /*69f0*/  ISETP.GE.AND P5, PT, R244, R246, PT ;  /* 0x000000f6f400720c */ /* 0x000fe40003fa6270 */
[----:B------:R-:W-:Y:S02]  /*6a00*/  LOP3.LUT R6, R2, 0x32, RZ, 0xfc, !PT ;  /* 0x0000003202067812 */ /* 0x000fe400078efcff */
[----:B------:R-:W-:-:S02]  /*6a10*/  ISETP.NE.U32.AND P1, PT, R7, RZ, PT ;  /* 0x000000ff0700720c */ /* 0x000fc40003f25070 */
[----:B------:R-:W-:Y:S02]  /*6a20*/  ISETP.NE.U32.AND P6, PT, R5, RZ, PT ;  /* 0x000000ff0500720c */ /* 0x000fe40003fc5070 */
[----:B------:R-:W-:Y:S02]  /*6a30*/  LOP3.LUT R8, R2, 0x30, RZ, 0xfc, !PT ;  /* 0x0000003002087812 */ /* 0x000fe400078efcff */
[C---:B------:R-:W-:Y:S02]  /*6a40*/  SEL R5, R4.reuse, RZ, !P4 ;  /* 0x000000ff04057207 */ /* 0x040fe40006000000 */
[----:B------:R-:W-:Y:S02]  /*6a50*/  SEL R7, R4, RZ, !P5 ;  /* 0x000000ff04077207 */ /* 0x000fe40006800000 */
[-C--:B------:R-:W-:Y:S02]  /*6a60*/  ISETP.GE.AND P5, PT, R6, R246.reuse, PT ;  /* 0x000000f60600720c */ /* 0x080fe40003fa6270 */
[----:B------:R-:W-:Y:S01]  /*6a70*/  ISETP.GE.AND P4, PT, R8, R246, PT ;  /* 0x000000f60800720c */ /* 0x000fe20003f86270 */
[----:B------:R-:W-:Y:S01]  /*6a80*/  LDGSTS.E [R9+0x4008], desc[UR22][R128.64], P1 ;  /* 0x0400800080097fae */ /* 0x000fe200089a1016 */
[----:B------:R-:W-:-:S02]  /*6a90*/  ISETP.NE.U32.AND P3, PT, R5, RZ, PT ;  /* 0x000000ff0500720c */ /* 0x000fc40003f65070 */
[C---:B------:R-:W-:Y:S01]  /*6aa0*/  SEL R5, R4.reuse, RZ, !P5 ;  /* 0x000000ff04057207 */ /* 0x040fe20006800000 */
[----:B------:R-:W-:Y:S01]  /*6ab0*/  LDGSTS.E [R9+0x6000], desc[UR22][R38.64], P2 ;  /* 0x0600000026097fae */ /* 0x000fe200091a1016 */
[----:B------:R-:W-:Y:S02]  /*6ac0*/  SEL R6, R4, RZ, !P4 ;  /* 0x000000ff04067207 */ /* 0x000fe40006000000 */
[----:B------:R-:W-:Y:S01]  /*6ad0*/  ISETP.NE.U32.AND P5, PT, R5, RZ, PT ;  /* 0x000000ff0500720c */ /* 0x000fe20003fa5070 */
[----:B------:R-:W-:Y:S01]  /*6ae0*/  LDGSTS.E [R9+0x6008], desc[UR22][R130.64], P6 ;  /* 0x0600800082097fae */ /* 0x000fe2000b1a1016 */
[C---:B------:R-:W-:Y:S02]  /*6af0*/  LOP3.LUT R247, R2.reuse, 0x50, RZ, 0xfc, !PT ;  /* 0x0000005002f77812 */ /* 0x040fe400078efcff */
[----:B------:R-:W-:Y:S02]  /*6b00*/  LOP3.LUT R8, R2, 0x52, RZ, 0xfc, !PT ;  /* 0x0000005202087812 */ /* 0x000fe400078efcff */
[----:B------:R-:W-:-:S02]  /*6b10*/  LOP3.LUT R5, R3, 0x40, RZ, 0x3c, !PT ;  /* 0x0000004003057812 */ /* 0x000fc400078e3cff */
[----:B------:R-:W-:Y:S02]  /*6b20*/  ISETP.NE.U32.AND P4, PT, R7, RZ, PT ;  /* 0x000000ff0700720c */ /* 0x000fe40003f85070 */
[----:B------:R-:W-:Y:S02]  /*6b30*/  ISETP.NE.U32.AND P1, PT, R6, RZ, PT ;  /* 0x000000ff0600720c */ /* 0x000fe40003f25070 */
[-C--:B------:R-:W-:Y:S02]  /*6b40*/  ISETP.GE.AND P2, PT, R247, R246.reuse, PT ;  /* 0x000000f6f700720c */ /* 0x080fe40003f46270 */
[----:B------:R-:W-:Y:S01]  /*6b50*/  ISETP.GE.AND P6, PT, R8, R246, PT ;  /* 0x000000f60800720c */ /* 0x000fe20003fc6270 */
[----:B------:R-:W-:Y:S01]  /*6b60*/  VIADD R8, R5, UR7 ;  /* 0x0000000705087c36 */ /* 0x000fe20008000000 */
[----:B------:R-:W-:Y:S02]  /*6b70*/  LOP3.LUT R245, R2, 0x70, RZ, 0xfc, !PT ;  /* 0x0000007002f57812 */ /* 0x000fe400078efcff */
[----:B------:R-:W-:-:S02]  /*6b80*/  SEL R5, R4, RZ, !P2 ;  /* 0x000000ff04057207 */ /* 0x000fc40005000000 */
[----:B------:R-:W-:Y:S01]  /*6b90*/  LOP3.LUT R244, R2, 0x72, RZ, 0xfc, !PT ;  /* 0x0000007202f47812 */ /* 0x000fe200078efcff */
[----:B------:R-:W-:Y:S01]  /*6ba0*/  LDGSTS.E [R8], desc[UR22][R116.64], P3 ;  /* 0x0000000074087fae */ /* 0x000fe200099a1016 */
[-C--:B------:R-:W-:Y:S02]  /*6bb0*/  ISETP.GE.AND P2, PT, R245, R246.reuse, PT ;  /* 0x000000f6f500720c */ /* 0x080fe40003f46270 */
[----:B------:R-:W-:Y:S01]  /*6bc0*/  SEL R7, R4, RZ, !P6 ;  /* 0x000000ff04077207 */ /* 0x000fe20007000000 */
[----:B------:R-:W-:Y:S01]  /*6bd0*/  LDGSTS.E [R8+0x8], desc[UR22][R118.64], P4 ;  /* 0x0000800076087fae */ /* 0x000fe2000a1a1016 */
[----:B------:R-:W-:Y:S02]  /*6be0*/  ISETP.NE.U32.AND P3, PT, R5, RZ, PT ;  /* 0x000000ff0500720c */ /* 0x000fe40003f65070 */
[----:B------:R-:W-:Y:S01]  /*6bf0*/  ISETP.GE.AND P6, PT, R244, R246, PT ;  /* 0x000000f6f400720c */ /* 0x000fe20003fc6270 */
[----:B------:R-:W-:Y:S01]  /*6c00*/  LDGSTS.E [R8+0x2000], desc[UR22][R92.64], P1 ;  /* 0x020000005c087fae */ /* 0x000fe200089a1016 */
[----:B------:R-:W-:-:S02]  /*6c10*/  SEL R6, R4, RZ, !P2 ;  /* 0x000000ff04067207 */ /* 0x000fc40005000000 */
[C---:B------:R-:W-:Y:S01]  /*6c20*/  LOP3.LUT R247, R2.reuse, 0x14, RZ, 0xfc, !PT ;  /* 0x0000001402f77812 */ /* 0x040fe200078efcff */
[----:B------:R-:W-:Y:S01]  /*6c30*/  LDGSTS.E [R8+0x2008], desc[UR22][R90.64], P5 ;  /* 0x020080005a087fae */ /* 0x000fe2000a9a1016 */
[----:B------:R-:W-:Y:S02]  /*6c40*/  LOP3.LUT R245, R2, 0x16, RZ, 0xfc, !PT ;  /* 0x0000001602f57812 */ /* 0x000fe400078efcff */
[----:B------:R-:W-:Y:S02]  /*6c50*/  ISETP.NE.U32.AND P2, PT, R7, RZ, PT ;  /* 0x000000ff0700720c */ /* 0x000fe40003f45070 */
[----:B------:R-:W-:Y:S01]  /*6c60*/  SEL R5, R4, RZ, !P6 ;  /* 0x000000ff04057207 */ /* 0x000fe20007000000 */
[----:B------:R-:W-:Y:S01]  /*6c70*/  LDGSTS.E [R8+0x4000], desc[UR22][R64.64], P3 ;  /* 0x0400000040087fae */ /* 0x000fe200099a1016 */
[----:B------:R-:W-:Y:S02]  /*6c80*/  ISETP.NE.U32.AND P4, PT, R6, RZ, PT ;  /* 0x000000ff0600720c */ /* 0x000fe40003f85070 */
[----:B------:R-:W-:-:S02]  /*6c90*/  ISETP.GE.AND P1, PT, R247, R246, PT ;  /* 0x000000f6f700720c */ /* 0x000fc40003f26270 */
[----:B------:R-:W-:Y:S02]  /*6ca0*/  ISETP.GE.AND P5, PT, R245, R246, PT ;  /* 0x000000f6f500720c */ /* 0x000fe40003fa6270 */
[C---:B------:R-:W-:Y:S02]  /*6cb0*/  LOP3.LUT R6, R2.reuse, 0x36, RZ, 0xfc, !PT ;  /* 0x0000003602067812 */ /* 0x040fe400078efcff */
[----:B------:R-:W-:Y:S01]  /*6cc0*/  ISETP.NE.U32.AND P6, PT, R5, RZ, PT ;  /* 0x000000ff0500720c */ /* 0x000fe20003fc5070 */
[----:B------:R-:W-:Y:S01]  /*6cd0*/  LDGSTS.E [R8+0x4008], desc[UR22][R62.64], P2 ;  /* 0x040080003e087fae */ /* 0x000fe200091a1016 */
[----:B------:R-:W-:Y:S02]  /*6ce0*/  LOP3.LUT R244, R2, 0x34, RZ, 0xfc, !PT ;  /* 0x0000003402f47812 */ /* 0x000fe400078efcff */
[C---:B------:R-:W-:Y:S01]  /*6cf0*/  SEL R5, R4.reuse, RZ, !P1 ;  /* 0x000000ff04057207 */ /* 0x040fe20004800000 */
[----:B------:R-:W-:Y:S01]  /*6d00*/  LDGSTS.E [R8+0x6000], desc[UR22][R36.64], P4 ;  /* 0x0600000024087fae */ /* 0x000fe2000a1a1016 */
[----:B------:R-:W-:-:S02]  /*6d10*/  SEL R7, R4, RZ, !P5 ;  /* 0x000000ff04077207 */ /* 0x000fc40006800000 */
[-C--:B------:R-:W-:Y:S02]  /*6d20*/  ISETP.GE.AND P5, PT, R6, R246.reuse, PT ;  /* 0x000000f60600720c */ /* 0x080fe40003fa6270 */
[----:B------:R-:W-:Y:S02]  /*6d30*/  ISETP.GE.AND P1, PT, R244, R246, PT ;  /* 0x000000f6f400720c */ /* 0x000fe40003f26270 */
[----:B------:R-:W-:Y:S01]  /*6d40*/  ISETP.NE.U32.AND P3, PT, R5, RZ, PT ;  /* 0x000000ff0500720c */ /* 0x000fe20003f65070 */
[----:B------:R-:W-:Y:S01]  /*6d50*/  LDGSTS.E [R8+0x6008], desc[UR22][R34.64], P6 ;  /* 0x0600800022087fae */ /* 0x000fe2000b1a1016 */
[C---:B------:R-:W-:Y:S02]  /*6d60*/  SEL R5, R4.reuse, RZ, !P5 ;  /* 0x000000ff04057207 */ /* 0x040fe40006800000 */
[----:B------:R-:W-:Y:S02]  /*6d70*/  SEL R6, R4, RZ, !P1 ;  /* 0x000000ff04067207 */ /* 0x000fe40004800000 */
[----:B------:R-:W-:-:S02]  /*6d80*/  ISETP.NE.U32.AND P1, PT, R7, RZ, PT ;  /* 0x000000ff0700720c */ /* 0x000fc40003f25070 */
[----:B------:R-:W-:Y:S02]  /*6d90*/  ISETP.NE.U32.AND P2, PT, R5, RZ, PT ;  /* 0x000000ff0500720c */ /* 0x000fe40003f45070 */
[C---:B------:R-:W-:Y:S02]  /*6da0*/  LOP3.LUT R7, R2.reuse, 0x54, RZ, 0xfc, !PT ;  /* 0x0000005402077812 */ /* 0x040fe400078efcff */
[----:B------:R-:W-:Y:S02]  /*6db0*/  LOP3.LUT R5, R3, 0x50, RZ, 0x3c, !PT ;  /* 0x0000005003057812 */ /* 0x000fe400078e3cff */
[C---:B------:R-:W-:Y:S02]  /*6dc0*/  LOP3.LUT R247, R2.reuse, 0x56, RZ, 0xfc, !PT ;  /* 0x0000005602f77812 */ /* 0x040fe400078efcff */
[----:B------:R-:W-:Y:S01]  /*6dd0*/  ISETP.GE.AND P4, PT, R7, R246, PT ;  /* 0x000000f60700720c */ /* 0x000fe20003f86270 */
[----:B------:R-:W-:Y:S01]  /*6de0*/  VIADD R7, R5, UR7 ;  /* 0x0000000705077c36 */ /* 0x000fe20008000000 */
[----:B------:R-:W-:-:S02]  /*6df0*/  LOP3.LUT R245, R2, 0x74, RZ, 0xfc, !PT ;  /* 0x0000007402f57812 */ /* 0x000fc400078efcff */
[-C--:B------:R-:W-:Y:S02]  /*6e00*/  ISETP.GE.AND P6, PT, R247, R246.reuse, PT ;  /* 0x000000f6f700720c */ /* 0x080fe40003fc6270 */
[----:B------:R-:W-:Y:S01]  /*6e10*/  SEL R5, R4, RZ, !P4 ;  /* 0x000000ff04057207 */ /* 0x000fe20006000000 */
[----:B------:R-:W-:Y:S01]  /*6e20*/  LDGSTS.E [R7], desc[UR22][R120.64], P3 ;  /* 0x0000000078077fae */ /* 0x000fe200099a1016 */
[----:B------:R-:W-:Y:S02]  /*6e30*/  LOP3.LUT R244, R2, 0x76, RZ, 0xfc, !PT ;  /* 0x0000007602f47812 */ /* 0x000fe400078efcff */
[----:B------:R-:W-:Y:S01]  /*6e40*/  ISETP.NE.U32.AND P5, PT, R6, RZ, PT ;  /* 0x000000ff0600720c */ /* 0x000fe20003fa5070 */
[----:B------:R-:W-:Y:S01]  /*6e50*/  LDGSTS.E [R7+0x8], desc[UR22][R114.64], P1 ;  /* 0x0000800072077fae */ /* 0x000fe200089a1016 */
[----:B------:R-:W-:Y:S02]  /*6e60*/  ISETP.GE.AND P4, PT, R245, R246, PT ;  /* 0x000000f6f500720c */ /* 0x000fe40003f86270 */
[----:B------:R-:W-:-:S02]  /*6e70*/  SEL R247, R4, RZ, !P6 ;  /* 0x000000ff04f77207 */ /* 0x000fc40007000000 */
[----:B------:R-:W-:Y:S02]  /*6e80*/  ISETP.NE.U32.AND P3, PT, R5, RZ, PT ;  /* 0x000000ff0500720c */ /* 0x000fe40003f65070 */
[----:B------:R-:W-:Y:S02]  /*6e90*/  ISETP.GE.AND P6, PT, R244, R246, PT ;  /* 0x000000f6f400720c */ /* 0x000fe40003fc6270 */
[C---:B------:R-:W-:Y:S02]  /*6ea0*/  SEL R6, R4.reuse, RZ, !P4 ;  /* 0x000000ff04067207 */ /* 0x040fe40006000000 */
[----:B------:R-:W-:Y:S01]  /*6eb0*/  ISETP.NE.U32.AND P4, PT, R247, RZ, PT ;  /* 0x000000fff700720c */ /* 0x000fe20003f85070 */
[----:B------:R-:W-:Y:S01]  /*6ec0*/  LDGSTS.E [R7+0x2000], desc[UR22][R88.64], P5 ;  /* 0x0200000058077fae */ /* 0x000fe2000a9a1016 */
[----:B------:R-:W-:Y:S02]  /*6ed0*/  SEL R5, R4, RZ, !P6 ;  /* 0x000000ff04057207 */ /* 0x000fe40007000000 */
[----:B------:R-:W-:Y:S01]  /*6ee0*/  ISETP.NE.U32.AND P6, PT, R6, RZ, PT ;  /* 0x000000ff0600720c */ /* 0x000fe20003fc5070 */
[----:B------:R-:W-:Y:S01]  /*6ef0*/  LDGSTS.E [R7+0x2008], desc[UR22][R86.64], P2 ;  /* 0x0200800056077fae */ /* 0x000fe200091a1016 */
[----:B------:R-:W-:-:S03]  /*6f00*/  LOP3.LUT R245, R2, 0x38, RZ, 0xfc, !PT ;  /* 0x0000003802f57812 */ /* 0x000fc600078efcff */
[----:B------:R-:W-:Y:S01]  /*6f10*/  LDGSTS.E [R7+0x4000], desc[UR22][R60.64], P3 ;  /* 0x040000003c077fae */ /* 0x000fe200099a1016 */
[-C--:B------:R-:W-:Y:S02]  /*6f20*/  ISETP.GE.AND P3, PT, R245, R246.reuse, PT ;  /* 0x000000f6f500720c */ /* 0x080fe40003f66270 */
[C---:B------:R-:W-:Y:S01]  /*6f30*/  LOP3.LUT R245, R2.reuse, 0x58, RZ, 0xfc, !PT ;  /* 0x0000005802f57812 */ /* 0x040fe200078efcff */
[----:B------:R-:W-:Y:S04]  /*6f40*/  LDGSTS.E [R7+0x4008], desc[UR22][R58.64], P4 ;  /* 0x040080003a077fae */ /* 0x000fe8000a1a1016 */
[----:B------:R-:W-:Y:S01]  /*6f50*/  LDGSTS.E [R7+0x6000], desc[UR22][R32.64], P6 ;  /* 0x0600000020077fae */ /* 0x000fe2000b1a1016 */
[----:B------:R-:W-:Y:S02]  /*6f60*/  ISETP.GE.AND P6, PT, R245, R246, PT ;  /* 0x000000f6f500720c */ /* 0x000fe40003fc6270 */
[----:B------:R-:W1:Y:S01]  /*6f70*/  S2R R245, SR_TID.X ;  /* 0x0000000000f57919 */ /* 0x000e620000002100 */
[----:B------:R-:W-:-:S02]  /*6f80*/  LOP3.LUT R6, R2, 0x18, RZ, 0xfc, !PT ;  /* 0x0000001802067812 */ /* 0x000fc400078efcff */
[----:B------:R-:W-:Y:S02]  /*6f90*/  LOP3.LUT R247, R2, 0x1a, RZ, 0xfc, !PT ;  /* 0x0000001a02f77812 */ /* 0x000fe400078efcff */
[-C--:B------:R-:W-:Y:S02]  /*6fa0*/  ISETP.GE.AND P5, PT, R6, R246.reuse, PT ;  /* 0x000000f60600720c */ /* 0x080fe40003fa6270 */
[----:B------:R-:W-:Y:S02]  /*6fb0*/  LOP3.LUT R244, R2, 0x3a, RZ, 0xfc, !PT ;  /* 0x0000003a02f47812 */ /* 0x000fe400078efcff */
[----:B------:R-:W-:Y:S02]  /*6fc0*/  ISETP.NE.U32.AND P1, PT, R5, RZ, PT ;  /* 0x000000ff0500720c */ /* 0x000fe40003f25070 */
[----:B------:R-:W-:Y:S02]  /*6fd0*/  ISETP.GE.AND P2, PT, R247, R246, PT ;  /* 0x000000f6f700720c */ /* 0x000fe40003f46270 */
[----:B------:R-:W-:-:S02]  /*6fe0*/  SEL R5, R4, RZ, !P5 ;  /* 0x000000ff04057207 */ /* 0x000fc40006800000 */
[----:B------:R-:W-:Y:S02]  /*6ff0*/  ISETP.GE.AND P5, PT, R244, R246, PT ;  /* 0x000000f6f400720c */ /* 0x000fe40003fa6270 */
[C---:B------:R-:W-:Y:S02]  /*7000*/  SEL R247, R4.reuse, RZ, !P2 ;  /* 0x000000ff04f77207 */ /* 0x040fe40005000000 */
[----:B------:R-:W-:Y:S02]  /*7010*/  ISETP.NE.U32.AND P2, PT, R5, RZ, PT ;  /* 0x000000ff0500720c */ /* 0x000fe40003f45070 */
[C---:B------:R-:W-:Y:S01]  /*7020*/  SEL R6, R4.reuse, RZ, !P3 ;  /* 0x000000ff04067207 */ /* 0x040fe20005800000 */
[----:B------:R-:W-:Y:S01]  /*7030*/  LDGSTS.E [R7+0x6008], desc[UR22][R30.64], P1 ;  /* 0x060080001e077fae */ /* 0x000fe200089a1016 */
[----:B------:R-:W-:Y:S02]  /*7040*/  SEL R5, R4, RZ, !P5 ;  /* 0x000000ff04057207 */ /* 0x000fe40006800000 */
[----:B------:R-:W-:-:S02]  /*7050*/  ISETP.NE.U32.AND P3, PT, R247, RZ, PT ;  /* 0x000000fff700720c */ /* 0x000fc40003f65070 */
[----:B------:R-:W-:Y:S02]  /*7060*/  ISETP.NE.U32.AND P4, PT, R6, RZ, PT ;  /* 0x000000ff0600720c */ /* 0x000fe40003f85070 */
[----:B------:R-:W-:Y:S02]  /*7070*/  ISETP.NE.U32.AND P5, PT, R5, RZ, PT ;  /* 0x000000ff0500720c */ /* 0x000fe40003fa5070 */
[----:B------:R-:W-:-:S05]  /*7080*/  LOP3.LUT R6, R3, 0x60, RZ, 0x3c, !PT ;  /* 0x0000006003067812 */ /* 0x000fca00078e3cff */
[----:B------:R-:W-:Y:S01]  /*7090*/  VIADD R6, R6, UR7 ;  /* 0x0000000706067c36 */ /* 0x000fe20008000000 */
[----:B-1----:R-:W-:-:S04]  /*70a0*/  LEA.HI R245, R245, 0x1e, RZ, 0x1a ;  /* 0x0000001ef5f57811 */ /* 0x002fc800078fd0ff */
[----:B------:R-:W-:Y:S04]  /*70b0*/  LDGSTS.E [R6], desc[UR22][R112.64], P2 ;  /* 0x0000000070067fae */ /* 0x000fe800091a1016 */
[----:B------:R-:W-:Y:S04]  /*70c0*/  LDGSTS.E [R6+0x8], desc[UR22][R110.64], P3 ;  /* 0x000080006e067fae */ /* 0x000fe800099a1016 */
[----:B------:R-:W-:Y:S04]  /*70d0*/  LDGSTS.E [R6+0x2000], desc[UR22][R84.64], P4 ;  /* 0x0200000054067fae */ /* 0x000fe8000a1a1016 */
[----:B------:R-:W-:Y:S01]  /*70e0*/  LDGSTS.E [R6+0x2008], desc[UR22][R82.64], P5 ;  /* 0x0200800052067fae */ /* 0x000fe2000a9a1016 */
[----:B------:R-:W-:-:S02]  /*70f0*/  ISETP.GE.AND P5, PT, R245, R246, PT ;  /* 0x000000f6f500720c */ /* 0x000fc40003fa6270 */
[----:B------:R-:W1:Y:S01]  /*7100*/  S2R R245, SR_TID.X ;  /* 0x0000000000f57919 */ /* 0x000e620000002100 */
[----:B------:R-:W-:Y:S02]  /*7110*/  LOP3.LUT R244, R2, 0x5a, RZ, 0xfc, !PT ;  /* 0x0000005a02f47812 */ /* 0x000fe400078efcff */
[----:B------:R-:W-:Y:S02]  /*7120*/  SEL R5, R4, RZ, !P6 ;  /* 0x000000ff04057207 */ /* 0x000fe40007000000 */
[----:B------:R-:W-:Y:S02]  /*7130*/  ISETP.GE.AND P1, PT, R244, R246, PT ;  /* 0x000000f6f400720c */ /* 0x000fe40003f26270 */
[----:B------:R-:W-:Y:S02]  /*7140*/  ISETP.NE.U32.AND P6, PT, R5, RZ, PT ;  /* 0x000000ff0500720c */ /* 0x000fe40003fc5070 */
[----:B------:R-:W-:-:S04]  /*7150*/  SEL R5, R4, RZ, !P1 ;  /* 0x000000ff04057207 */ /* 0x000fc80004800000 */
[----:B------:R-:W-:Y:S02]  /*7160*/  ISETP.NE.U32.AND P1, PT, R5, RZ, PT ;  /* 0x000000ff0500720c */ /* 0x000fe40003f25070 */
[----:B------:R-:W-:-:S05]  /*7170*/  LOP3.LUT R5, R2, 0x78, RZ, 0xfc, !PT ;  /* 0x0000007802057812 */ /* 0x000fca00078efcff */
[----:B------:R-:W-:Y:S01]  /*7180*/  LDGSTS.E [R6+0x4000], desc[UR22][R56.64], P6 ;  /* 0x0400000038067fae */ /* 0x000fe2000b1a1016 */
[----:B------:R-:W-:Y:S02]  /*7190*/  ISETP.GE.AND P2, PT, R5, R246, PT ;  /* 0x000000f60500720c */ /* 0x000fe40003f46270 */
[----:B------:R-:W-:-:S03]  /*71a0*/  LOP3.LUT R5, R2, 0x7a, RZ, 0xfc, !PT ;  /* 0x0000007a02057812 */ /* 0x000fc600078efcff */
[----:B------:R-:W-:Y:S01]  /*71b0*/  LDGSTS.E [R6+0x4008], desc[UR22][R54.64], P1 ;  /* 0x0400800036067fae */ /* 0x000fe200089a1016 */
[----:B-1----:R-:W-:-:S04]  /*71c0*/  LEA.HI R245, R245, 0x3e, RZ, 0x1a ;  /* 0x0000003ef5f57811 */ /* 0x002fc800078fd0ff */
[-C--:B------:R-:W-:Y:S02]  /*71d0*/  ISETP.GE.AND P1, PT, R245, R246.reuse, PT ;  /* 0x000000f6f500720c */ /* 0x080fe40003f26270 */
[----:B------:R-:W1:Y:S01]  /*71e0*/  S2R R245, SR_TID.X ;  /* 0x0000000000f57919 */ /* 0x000e620000002100 */
[----:B------:R-:W-:Y:S02]  /*71f0*/  ISETP.GE.AND P3, PT, R5, R246, PT ;  /* 0x000000f60500720c */ /* 0x000fe40003f66270 */
[----:B------:R-:W-:Y:S02]  /*7200*/  SEL R5, R4, RZ, !P2 ;  /* 0x000000ff04057207 */ /* 0x000fe40005000000 */
[----:B------:R-:W-:Y:S02]  /*7210*/  LOP3.LUT R244, R2, 0x1c, RZ, 0xfc, !PT ;  /* 0x0000001c02f47812 */ /* 0x000fe400078efcff */
[----:B------:R-:W-:Y:S02]  /*7220*/  ISETP.NE.U32.AND P2, PT, R5, RZ, PT ;  /* 0x000000ff0500720c */ /* 0x000fe40003f45070 */
[----:B------:R-:W-:-:S02]  /*7230*/  SEL R5, R4, RZ, !P3 ;  /* 0x000000ff04057207 */ /* 0x000fc40005800000 */
[----:B------:R-:W-:Y:S02]  /*7240*/  ISETP.GE.AND P4, PT, R244, R246, PT ;  /* 0x000000f6f400720c */ /* 0x000fe40003f86270 */
[----:B------:R-:W-:Y:S02]  /*7250*/  ISETP.NE.U32.AND P3, PT, R5, RZ, PT ;  /* 0x000000ff0500720c */ /* 0x000fe40003f65070 */
[----:B------:R-:W-:Y:S02]  /*7260*/  SEL R5, R4, RZ, !P4 ;  /* 0x000000ff04057207 */ /* 0x000fe40006000000 */
[----:B------:R-:W-:Y:S02]  /*7270*/  LOP3.LUT R244, R2, 0x3c, RZ, 0xfc, !PT ;  /* 0x0000003c02f47812 */ /* 0x000fe400078efcff */
[----:B------:R-:W-:Y:S01]  /*7280*/  ISETP.NE.U32.AND P4, PT, R5, RZ, PT ;  /* 0x000000ff0500720c */ /* 0x000fe20003f85070 */
[----:B------:R-:W-:Y:S01]  /*7290*/  LDGSTS.E [R6+0x6000], desc[UR22][R28.64], P2 ;  /* 0x060000001c067fae */ /* 0x000fe200091a1016 */
[----:B------:R-:W-:-:S02]  /*72a0*/  SEL R5, R4, RZ, !P5 ;  /* 0x000000ff04057207 */ /* 0x000fc40006800000 */
[----:B------:R-:W-:Y:S02]  /*72b0*/  ISETP.GE.AND P6, PT, R244, R246, PT ;  /* 0x000000f6f400720c */ /* 0x000fe40003fc6270 */
[----:B------:R-:W-:Y:S01]  /*72c0*/  ISETP.NE.U32.AND P5, PT, R5, RZ, PT ;  /* 0x000000ff0500720c */ /* 0x000fe20003fa5070 */
[----:B------:R3:W-:Y:S01]  /*72d0*/  LDGSTS.E [R6+0x6008], desc[UR22][R26.64], P3 ;  /* 0x060080001a067fae */ /* 0x0007e200099a1016 */
[----:B------:R-:W-:Y:S02]  /*72e0*/  SEL R5, R4, RZ, !P6 ;  /* 0x000000ff04057207 */ /* 0x000fe40007000000 */
[----:B------:R-:W-:Y:S02]  /*72f0*/  LOP3.LUT R244, R2, 0x5c, RZ, 0xfc, !PT ;  /* 0x0000005c02f47812 */ /* 0x000fe400078efcff */
[----:B------:R-:W-:Y:S02]  /*7300*/  ISETP.NE.U32.AND P6, PT, R5, RZ, PT ;  /* 0x000000ff0500720c */ /* 0x000fe40003fc5070 */
[----:B------:R-:W-:-:S02]  /*7310*/  SEL R5, R4, RZ, !P1 ;  /* 0x000000ff04057207 */ /* 0x000fc40004800000 */
[-C--:B------:R-:W-:Y:S02]  /*7320*/  ISETP.GE.AND P2, PT, R244, R246.reuse, PT ;  /* 0x000000f6f400720c */ /* 0x080fe40003f46270 */
[----:B-1----:R-:W-:Y:S02]  /*7330*/  LEA.HI R245, R245, 0x5e, RZ, 0x1a ;  /* 0x0000005ef5f57811 */ /* 0x002fe400078fd0ff */
[----:B------:R-:W-:Y:S02]  /*7340*/  ISETP.NE.U32.AND P1, PT, R5, RZ, PT ;  /* 0x000000ff0500720c */ /* 0x000fe40003f25070 */
[----:B------:R-:W-:Y:S02]  /*7350*/  SEL R5, R4, RZ, !P2 ;  /* 0x000000ff04057207 */ /* 0x000fe40005000000 */
[----:B------:R-:W-:Y:S01]  /*7360*/  ISETP.GE.AND P3, PT, R245, R246, PT ;  /* 0x000000f6f500720c */ /* 0x000fe20003f66270 */
[----:B------:R3:W-:Y:S01]  /*7370*/  STL.64 [R1+0x368], R6 ;  /* 0x0003680601007387 */ /* 0x0007e20000100a00 */
[----:B------:R-:W-:-:S02]  /*7380*/  ISETP.NE.U32.AND P2, PT, R5, RZ, PT ;  /* 0x000000ff0500720c */ /* 0x000fc40003f45070 */
[----:B------:R-:W-:-:S04]  /*7390*/  SEL R5, R4, RZ, !P3 ;  /* 0x000000ff04057207 */ /* 0x000fc80005800000 */
[----:B------:R-:W-:Y:S02]  /*73a0*/  ISETP.NE.U32.AND P3, PT, R5, RZ, PT ;  /* 0x000000ff0500720c */ /* 0x000fe40003f65070 */
[----:B---3--:R-:W-:-:S05]  /*73b0*/  LOP3.LUT R6, R3, 0x70, RZ, 0x3c, !PT ;  /* 0x0000007003067812 */ /* 0x008fca00078e3cff */
[----:B------:R-:W-:Y:S02]  /*73c0*/  VIADD R5, R6, UR7 ;  /* 0x0000000706057c36 */ /* 0x000fe40008000000 */
[----:B------:R-:W3:Y:S04]  /*73d0*/  LDL.64 R6, [R1+0x60] ;  /* 0x0000600001067983 */ /* 0x000ee80000100a00 */
[----:B------:R-:W-:Y:S04]  /*73e0*/  LDGSTS.E [R5], desc[UR22][R108.64], P4 ;  /* 0x000000006c057fae */ /* 0x000fe8000a1a1016 */
[----:B------:R-:W-:Y:S04]  /*73f0*/  LDGSTS.E [R5+0x8], desc[UR22][R122.64], P5 ;  /* 0x000080007a057fae */ /* 0x000fe8000a9a1016 */
[----:B------:R-:W-:Y:S04]  /*7400*/  LDGSTS.E [R5+0x2000], desc[UR22][R80.64], P6 ;  /* 0x0200000050057fae */ /* 0x000fe8000b1a1016 */
[----:B------:R-:W-:Y:S04]  /*7410*/  LDGSTS.E [R5+0x2008], desc[UR22][R126.64], P1 ;  /* 0x020080007e057fae */ /* 0x000fe800089a1016 */
[----:B------:R1:W-:Y:S01]  /*7420*/  STL.64 [R1+0x338], R126 ;  /* 0x0003387e01007387 */ /* 0x0003e20000100a00 */
[----:B------:R-:W1:Y:S01]  /*7430*/  S2R R245, SR_TID.X ;  /* 0x0000000000f57919 */ /* 0x000e620000002100 */
[----:B------:R-:W-:-:S02]  /*7440*/  LOP3.LUT R244, R2, 0x7c, RZ, 0xfc, !PT ;  /* 0x0000007c02f47812 */ /* 0x000fc400078efcff */
[-C--:B--2---:R-:W-:Y:S01]  /*7450*/  ISETP.GE.AND P6, PT, R252, R246.reuse, PT ;  /* 0x000000f6fc00720c */ /* 0x084fe20003fc6270 */
[----:B----4-:R-:W-:Y:S04]  /*7460*/  LDGSTS.E [R5+0x4000], desc[UR22][R52.64], P2 ;  /* 0x0400000034057fae */ /* 0x010fe800091a1016 */
[----:B-1----:R-:W2:Y:S01]  /*7470*/  LDL.64 R126, [R1+0x58] ;  /* 0x00005800017e7983 */ /* 0x002ea20000100a00 */
[----:B------:R-:W-:-:S04]  /*7480*/  ISETP.GE.AND P4, PT, R244, R246, PT ;  /* 0x000000f6f400720c */ /* 0x000fc80003f86270 */
[----:B------:R-:W-:-:S04]  /*7490*/  SEL R247, R4, RZ, !P4 ;  /* 0x000000ff04f77207 */ /* 0x000fc80006000000 */
[----:B------:R-:W-:Y:S02]  /*74a0*/  ISETP.NE.U32.AND P4, PT, R247, RZ, PT ;  /* 0x000000fff700720c */ /* 0x000fe40003f85070 */
[----:B------:R-:W-:-:S04]  /*74b0*/  LEA.HI R245, R245, 0x7e, RZ, 0x1a ;  /* 0x0000007ef5f57811 */ /* 0x000fc800078fd0ff */
[----:B------:R-:W-:-:S04]  /*74c0*/  ISETP.GE.AND P5, PT, R245, R246, PT ;  /* 0x000000f6f500720c */ /* 0x000fc80003fa6270 */
[----:B------:R-:W-:-:S04]  /*74d0*/  SEL R247, R4, RZ, !P5 ;  /* 0x000000ff04f77207 */ /* 0x000fc80006800000 */
[----:B------:R-:W-:Y:S01]  /*74e0*/  ISETP.NE.U32.AND P5, PT, R247, RZ, PT ;  /* 0x000000fff700720c */ /* 0x000fe20003fa5070 */
[C---:B------:R-:W-:Y:S02]  /*74f0*/  VIADD R247, R246.reuse, 0xffffff80 ;  /* 0xffffff80f6f77836 */ /* 0x040fe40000000000 */
[----:B------:R-:W-:Y:S01]  /*7500*/  VIADD R245, R246, 0x7f ;  /* 0x0000007ff6f57836 */ /* 0x000fe20000000000 */
[----:B------:R-:W-:Y:S02]  /*7510*/  SEL R252, R4, RZ, !P6 ;  /* 0x000000ff04fc7207 */ /* 0x000fe40007000000 */
[----:B------:R-:W-:Y:S02]  /*7520*/  ISETP.GE.AND P1, PT, R2, R247, PT ;  /* 0x000000f70200720c */ /* 0x000fe40003f26270 */
[----:B------:R-:W-:Y:S02]  /*7530*/  ISETP.GT.AND P6, PT, R245, 0xff, PT ;  /* 0x000000fff500780c */ /* 0x000fe40003fc4270 */
[----:B------:R-:W-:-:S02]  /*7540*/  SEL R4, RZ, 0x4, P1 ;  /* 0x00000004ff047807 */ /* 0x000fc40000800000 */
[----:B------:R-:W-:Y:S02]  /*7550*/  LOP3.LUT R245, R2, 0x2, RZ, 0xfc, !PT ;  /* 0x0000000202f57812 */ /* 0x000fe400078efcff */
[----:B------:R-:W-:Y:S02]  /*7560*/  SEL R4, R4, RZ, P6 ;  /* 0x000000ff04047207 */ /* 0x000fe40003000000 */
[----:B------:R-:W-:Y:S02]  /*7570*/  ISETP.GE.AND P2, PT, R245, R247, PT ;  /* 0x000000f7f500720c */ /* 0x000fe40003f46270 */
[----:B------:R-:W-:Y:S02]  /*7580*/  LOP3.LUT R245, R2, 0x20, RZ, 0xfc, !PT ;  /* 0x0000002002f57812 */ /* 0x000fe400078efcff */
[----:B------:R-:W-:Y:S01]  /*7590*/  ISETP.NE.U32.AND P1, PT, R252, RZ, PT ;  /* 0x000000fffc00720c */ /* 0x000fe20003f25070 */
[----:B------:R-:W-:Y:S01]  /*75a0*/  USHF.L.U32 UR4, UR16, 0x7, URZ ;  /* 0x0000000710047899 */ /* 0x000fe200080006ff */
[----:B------:R-:W-:Y:S04]  /*75b0*/  STL.64 [R1+0x340], R52 ;  /* 0x0003403401007387 */ /* 0x000fe80000100a00 */
[----:B--2---:R-:W-:Y:S01]  /*75c0*/  LDGSTS.E [R5+0x4008], desc[UR22][R126.64], P3 ;  /* 0x040080007e057fae */ /* 0x004fe200099a1016 */
[----:B------:R-:W-:-:S02]  /*75d0*/  ISETP.NE.U32.AND P3, PT, R4, RZ, PT ;  /* 0x000000ff0400720c */ /* 0x000fc40003f65070 */
[----:B------:R-:W-:Y:S01]  /*75e0*/  SEL R4, RZ, 0x4, P2 ;  /* 0x00000004ff047807 */ /* 0x000fe20001000000 */
[----:B---3--:R1:W-:Y:S01]  /*75f0*/  LDGSTS.E [R5+0x6000], desc[UR22][R6.64], P4 ;  /* 0x0600000006057fae */ /* 0x0083e2000a1a1016 */
[----:B------:R-:W-:Y:S02]  /*7600*/  ISETP.GE.AND P2, PT, R245, R247, PT ;  /* 0x000000f7f500720c */ /* 0x000fe40003f46270 */
[----:B------:R-:W2:Y:S01]  /*7610*/  S2R R245, SR_TID.X ;  /* 0x0000000000f57919 */ /* 0x000ea20000002100 */
[----:B------:R-:W-:Y:S02]  /*7620*/  SEL R252, R4, RZ, P6 ;  /* 0x000000ff04fc7207 */ /* 0x000fe40003000000 */
[----:B------:R-:W-:-:S04]  /*7630*/  SEL R4, RZ, 0x4, P2 ;  /* 0x00000004ff047807 */ /* 0x000fc80001000000 */
[----:B------:R-:W-:-:S04]  /*7640*/  SEL R4, R4, RZ, P6 ;  /* 0x000000ff04047207 */ /* 0x000fc80003000000 */
[----:B------:R-:W-:Y:S02]  /*7650*/  ISETP.NE.U32.AND P4, PT, R4, RZ, PT ;  /* 0x000000ff0400720c */ /* 0x000fe40003f85070 */
[----:B------:R-:W-:Y:S01]  /*7660*/  ISETP.NE.U32.AND P2, PT, R252, RZ, PT ;  /* 0x000000fffc00720c */ /* 0x000fe20003f45070 */
[----:B------:R-:W-:Y:S02]  /*7670*/  IMAD.U32 R252, RZ, RZ, UR4 ;  /* 0x00000004fffc7e24 */ /* 0x000fe4000f8e00ff */
[C---:B--2---:R-:W-:Y:S01]  /*7680*/  IMAD.SHL.U32 R4, R245.reuse, 0x4, RZ ;  /* 0x00000004f5047824 */ /* 0x044fe200078e00ff */
[----:B-1----:R-:W-:-:S04]  /*7690*/  LOP3.LUT R6, R245, 0x60, RZ, 0xc0, !PT ;  /* 0x00000060f5067812 */ /* 0x002fc800078ec0ff */
[----:B------:R-:W-:-:S05]  /*76a0*/  LOP3.LUT R4, R4, 0x7c, RZ, 0xc0, !PT ;  /* 0x0000007c04047812 */ /* 0x000fca00078ec0ff */
[----:B------:R-:W-:Y:S02]  /*76b0*/  IMAD R4, R6, 0x100, R4 ;  /* 0x0000010006047824 */ /* 0x000fe400078e0204 */
[----:B------:R-:W-:-:S04]  /*76c0*/  IMAD.WIDE R6, R252, 0x4, R24 ;  /* 0x00000004fc067825 */ /* 0x000fc800078e0218 */
[----:B------:R-:W-:Y:S01]  /*76d0*/  IMAD.U32 R25, RZ, RZ, UR4 ;  /* 0x00000004ff197e24 */ /* 0x000fe2000f8e00ff */
[----:B------:R1:W-:Y:S03]  /*76e0*/  STL.64 [R1+0x1a8], R6 ;  /* 0x0001a80601007387 */ /* 0x0003e60000100a00 */
[----:B-1----:R-:W-:-:S04]  /*76f0*/  IMAD.WIDE R6, R25, 0x4, R20 ;  /* 0x0000000419067825 */ /* 0x002fc800078e0214 */
[----:B------:R-:W-:Y:S02]  /*7700*/  IMAD.U32 R20, RZ, RZ, UR4 ;  /* 0x00000004ff147e24 */ /* 0x000fe4000f8e00ff */
[----:B------:R-:W-:Y:S01]  /*7710*/  IMAD.U32 R21, RZ, RZ, UR4 ;  /* 0x00000004ff157e24 */ /* 0x000fe2000f8e00ff */
[----:B------:R1:W-:Y:S01]  /*7720*/  STL.64 [R1+0x38], R6 ;  /* 0x0000380601007387 */ /* 0x0003e20000100a00 */
[----:B------:R-:W-:-:S05]  /*7730*/  IMAD.WIDE R18, R20, 0x4, R18 ;  /* 0x0000000414127825 */ /* 0x000fca00078e0212 */
[----:B------:R-:W-:Y:S01]  /*7740*/  STL.64 [R1+0x28], R18 ;  /* 0x0000281201007387 */ /* 0x000fe20000100a00 */
[----:B-1----:R-:W-:-:S04]  /*7750*/  IMAD.WIDE R6, R21, 0x4, R16 ;  /* 0x0000000415067825 */ /* 0x002fc800078e0210 */
[----:B------:R-:W-:Y:S02]  /*7760*/  IMAD.U32 R16, RZ, RZ, UR4 ;  /* 0x00000004ff107e24 */ /* 0x000fe4000f8e00ff */
[----:B------:R-:W-:Y:S01]  /*7770*/  IMAD.U32 R17, RZ, RZ, UR4 ;  /* 0x00000004ff117e24 */ /* 0x000fe2000f8e00ff */
[----:B------:R1:W-:Y:S01]  /*7780*/  STL.64 [R1+0x128], R6 ;  /* 0x0001280601007387 */ /* 0x0003e20000100a00 */
[----:B------:R-:W-:-:S05]  /*7790*/  IMAD.WIDE R14, R16, 0x4, R14 ;  /* 0x00000004100e7825 */ /* 0x000fca00078e020e */
[----:B------:R2:W-:Y:S01]  /*77a0*/  STL.64 [R1+0x120], R14 ;  /* 0x0001200e01007387 */ /* 0x0005e20000100a00 */
[----:B-1----:R-:W-:-:S04]  /*77b0*/  IMAD.WIDE R6, R17, 0x4, R12 ;  /* 0x0000000411067825 */ /* 0x002fc800078e020c */
[----:B------:R-:W-:Y:S02]  /*77c0*/  IMAD.U32 R12, RZ, RZ, UR4 ;  /* 0x00000004ff0c7e24 */ /* 0x000fe4000f8e00ff */
[----:B------:R-:W-:Y:S01]  /*77d0*/  IMAD.U32 R13, RZ, RZ, UR4 ;  /* 0x00000004ff0d7e24 */ /* 0x000fe2000f8e00ff */
[----:B------:R1:W-:Y:S01]  /*77e0*/  STL.64 [R1+0x148], R6 ;  /* 0x0001480601007387 */ /* 0x0003e20000100a00 */
[----:B--2---:R-:W-:-:S04]  /*77f0*/  IMAD.WIDE R14, R12, 0x4, R10 ;  /* 0x000000040c0e7825 */ /* 0x004fc800078e020a */
[----:B------:R-:W-:Y:S02]  /*7800*/  IMAD.U32 R10, RZ, RZ, UR4 ;  /* 0x00000004ff0a7e24 */ /* 0x000fe4000f8e00ff */
[----:B------:R-:W-:Y:S01]  /*7810*/  IMAD.U32 R11, RZ, RZ, UR4 ;  /* 0x00000004ff0b7e24 */ /* 0x000fe2000f8e00ff */
[----:B------:R-:W-:Y:S01]  /*7820*/  STL.64 [R1+0x140], R14 ;  /* 0x0001400e01007387 */ /* 0x000fe20000100a00 */
[----:B-1----:R-:W-:-:S04]  /*7830*/  IMAD.WIDE R6, R13, 0x4, R116 ;  /* 0x000000040d067825 */ /* 0x002fc800078e0274 */
[----:B------:R-:W-:Y:S01]  /*7840*/  IMAD.WIDE R12, R10, 0x4, R118 ;  /* 0x000000040a0c7825 */ /* 0x000fe200078e0276 */
[----:B------:R1:W-:Y:S04]  /*7850*/  STL.64 [R1+0x168], R6 ;  /* 0x0001680601007387 */ /* 0x0003e80000100a00 */
[----:B------:R2:W-:Y:S01]  /*7860*/  STL.64 [R1+0x160], R12 ;  /* 0x0001600c01007387 */ /* 0x0005e20000100a00 */
[----:B-1----:R-:W-:-:S04]  /*7870*/  IMAD.WIDE R6, R11, 0x4, R120 ;  /* 0x000000040b067825 */ /* 0x002fc800078e0278 */
[----:B--2---:R-:W-:Y:S01]  /*7880*/  IMAD.WIDE R12, R10, 0x4, R114 ;  /* 0x000000040a0c7825 */ /* 0x004fe200078e0272 */
[----:B------:R1:W-:Y:S04]  /*7890*/  STL.64 [R1+0x180], R6 ;  /* 0x0001800601007387 */ /* 0x0003e80000100a00 */
[----:B------:R2:W-:Y:S01]  /*78a0*/  STL.64 [R1+0x178], R12 ;  /* 0x0001780c01007387 */ /* 0x0005e20000100a00 */
[----:B-1----:R-:W-:-:S04]  /*78b0*/  IMAD.WIDE R6, R11, 0x4, R112 ;  /* 0x000000040b067825 */ /* 0x002fc800078e0270 */
[C---:B--2---:R-:W-:Y:S01]  /*78c0*/  IMAD.WIDE R12, R10.reuse, 0x4, R110 ;  /* 0x000000040a0c7825 */ /* 0x044fe200078e026e */
[----:B------:R1:W-:Y:S03]  /*78d0*/  STL.64 [R1+0x190], R6 ;  /* 0x0001900601007387 */ /* 0x0003e60000100a00 */
[----:B------:R-:W-:Y:S01]  /*78e0*/  IMAD.WIDE R52, R10, 0x4, R122 ;  /* 0x000000040a347825 */ /* 0x000fe200078e027a */
[----:B------:R2:W-:Y:S03]  /*78f0*/  STL.64 [R1+0x188], R12 ;  /* 0x0001880c01007387 */ /* 0x0005e60000100a00 */
[----:B-1----:R-:W-:-:S05]  /*7900*/  IMAD.WIDE R6, R11, 0x4, R108 ;  /* 0x000000040b067825 */ /* 0x002fca00078e026c */
[----:B------:R1:W-:Y:S01]  /*7910*/  STL.64 [R1+0x1a0], R6 ;  /* 0x0001a00601007387 */ /* 0x0003e20000100a00 */
[----:B--2---:R-:W-:-:S03]  /*7920*/  IMAD.WIDE R12, R10, 0x4, R90 ;  /* 0x000000040a0c7825 */ /* 0x004fc600078e025a */
[----:B------:R-:W-:Y:S04]  /*7930*/  STL.64 [R1+0x198], R52 ;  /* 0x0001983401007387 */ /* 0x000fe80000100a00 */
[----:B------:R-:W-:Y:S01]  /*7940*/  STL.64 [R1+0x348], R52 ;  /* 0x0003483401007387 */ /* 0x000fe20000100a00 */
[----:B-1----:R-:W-:-:S05]  /*7950*/  IMAD.WIDE R6, R11, 0x4, R92 ;  /* 0x000000040b067825 */ /* 0x002fca00078e025c */
[----:B------:R1:W-:Y:S01]  /*7960*/  STL.64 [R1+0x118], R6 ;  /* 0x0001180601007387 */ /* 0x0003e20000100a00 */
[----:B------:R-:W-:-:S03]  /*7970*/  IMAD.U32 R108, RZ, RZ, UR4 ;  /* 0x00000004ff6c7e24 */ /* 0x000fc6000f8e00ff */
[----:B------:R2:W-:Y:S01]  /*7980*/  STL.64 [R1+0x110], R12 ;  /* 0x0001100c01007387 */ /* 0x0005e20000100a00 */
[----:B------:R-:W-:-:S04]  /*7990*/  IMAD.WIDE R108, R108, 0x4, R98 ;  /* 0x000000046c6c7825 */ /* 0x000fc800078e0262 */
[----:B-1----:R-:W-:-:S04]  /*79a0*/  IMAD.WIDE R6, R11, 0x4, R88 ;  /* 0x000000040b067825 */ /* 0x002fc800078e0258 */
[C---:B--2---:R-:W-:Y:S01]  /*79b0*/  IMAD.WIDE R12, R10.reuse, 0x4, R86 ;  /* 0x000000040a0c7825 */ /* 0x044fe200078e0256 */
[----:B------:R1:W-:Y:S03]  /*79c0*/  STL.64 [R1+0x138], R6 ;  /* 0x0001380601007387 */ /* 0x0003e60000100a00 */
[----:B------:R-:W-:Y:S02]  /*79d0*/  IMAD.U32 R98, RZ, RZ, UR4 ;  /* 0x00000004ff627e24 */ /* 0x000fe4000f8e00ff */
[----:B------:R-:W-:Y:S01]  /*79e0*/  IMAD.WIDE R52, R10, 0x4, R82 ;  /* 0x000000040a347825 */ /* 0x000fe200078e0252 */
[----:B------:R-:W-:Y:S03]  /*79f0*/  STL.64 [R1+0x130], R12 ;  /* 0x0001300c01007387 */ /* 0x000fe60000100a00 */
[----:B------:R-:W-:-:S04]  /*7a00*/  IMAD.WIDE R126, R11, 0x4, R80 ;  /* 0x000000040b7e7825 */ /* 0x000fc800078e0250 */
[----:B-1----:R-:W-:-:S04]  /*7a10*/  IMAD.WIDE R6, R11, 0x4, R84 ;  /* 0x000000040b067825 */ /* 0x002fc800078e0254 */
[----:B------:R-:W-:Y:S01]  /*7a20*/  IMAD.WIDE R98, R98, 0x4, R96 ;  /* 0x0000000462627825 */ /* 0x000fe200078e0260 */
[----:B------:R1:W-:Y:S03]  /*7a30*/  STL.64 [R1+0x158], R6 ;  /* 0x0001580601007387 */ /* 0x0003e60000100a00 */
[----:B------:R-:W-:Y:S01]  /*7a40*/  IMAD.U32 R96, RZ, RZ, UR4 ;  /* 0x00000004ff607e24 */ /* 0x000fe2000f8e00ff */
[----:B------:R-:W-:Y:S01]  /*7a50*/  STL.64 [R1+0x150], R52 ;  /* 0x0001503401007387 */ /* 0x000fe20000100a00 */
[----:B------:R-:W-:-:S03]  /*7a60*/  IMAD.U32 R24, RZ, RZ, UR4 ;  /* 0x00000004ff187e24 */ /* 0x000fc6000f8e00ff */
[----:B------:R-:W-:Y:S01]  /*7a70*/  STL.64 [R1+0x350], R52 ;  /* 0x0003503401007387 */ /* 0x000fe20000100a00 */
[----:B------:R-:W-:-:S03]  /*7a80*/  IMAD.WIDE R96, R96, 0x4, R70 ;  /* 0x0000000460607825 */ /* 0x000fc600078e0246 */
[----:B------:R-:W-:Y:S01]  /*7a90*/  STL.64 [R1+0x170], R126 ;  /* 0x0001707e01007387 */ /* 0x000fe20000100a00 */
[----:B-1----:R-:W-:-:S03]  /*7aa0*/  IMAD.WIDE R6, R11, 0x4, R62 ;  /* 0x000000040b067825 */ /* 0x002fc600078e023e */
[----:B------:R1:W-:Y:S01]  /*7ab0*/  STL.64 [R1+0x358], R126 ;  /* 0x0003587e01007387 */ /* 0x0003e20000100a00 */
[----:B------:R-:W-:-:S03]  /*7ac0*/  IMAD.WIDE R244, R24, 0x4, R22 ;  /* 0x0000000418f47825 */ /* 0x000fc600078e0216 */
[----:B------:R-:W2:Y:S01]  /*7ad0*/  LDL.LU.64 R70, [R1+0x10] ;  /* 0x0000100001467983 */ /* 0x000ea20000300a00 */
[----:B------:R-:W-:-:S03]  /*7ae0*/  IMAD.WIDE R60, R10, 0x4, R60 ;  /* 0x000000040a3c7825 */ /* 0x000fc600078e023c */
[----:B------:R-:W3:Y:S01]  /*7af0*/  LDL.64 R22, [R1+0x70] ;  /* 0x0000700001167983 */ /* 0x000ee20000100a00 */
[----:B-1----:R-:W-:-:S03]  /*7b00*/  IMAD.WIDE R126, R10, 0x4, R64 ;  /* 0x000000040a7e7825 */ /* 0x002fc600078e0240 */
[----:B------:R1:W-:Y:S01]  /*7b10*/  STL.64 [R1+0xb0], R6 ;  /* 0x0000b00601007387 */ /* 0x0003e20000100a00 */
[----:B------:R-:W-:-:S03]  /*7b20*/  IMAD.WIDE R52, R11, 0x4, R58 ;  /* 0x000000040b347825 */ /* 0x000fc600078e023a */
[----:B------:R-:W-:Y:S04]  /*7b30*/  STL.64 [R1+0xb8], R126 ;  /* 0x0000b87e01007387 */ /* 0x000fe80000100a00 */
[----:B------:R-:W-:Y:S01]  /*7b40*/  STL.64 [R1+0x378], R126 ;  /* 0x0003787e01007387 */ /* 0x000fe20000100a00 */
[----:B------:R-:W-:-:S03]  /*7b50*/  IMAD.WIDE R56, R10, 0x4, R56 ;  /* 0x000000040a387825 */ /* 0x000fc600078e0238 */
[----:B------:R-:W-:Y:S01]  /*7b60*/  STL.64 [R1+0xf8], R60 ;  /* 0x0000f83c01007387 */ /* 0x000fe20000100a00 */
[----:B------:R-:W-:-:S03]  /*7b70*/  IMAD.WIDE R54, R11, 0x4, R54 ;  /* 0x000000040b367825 */ /* 0x000fc600078e0236 */
[----:B------:R-:W-:Y:S01]  /*7b80*/  STL.64 [R1+0x360], R60 ;  /* 0x0003603c01007387 */ /* 0x000fe20000100a00 */
[----:B-1----:R-:W-:-:S03]  /*7b90*/  IMAD.WIDE R6, R11, 0x4, R34 ;  /* 0x000000040b067825 */ /* 0x002fc600078e0222 */
[----:B------:R-:W-:Y:S01]  /*7ba0*/  STL.64 [R1+0xf0], R52 ;  /* 0x0000f03401007387 */ /* 0x000fe20000100a00 */
[----:B------:R-:W-:-:S03]  /*7bb0*/  IMAD.WIDE R34, R10, 0x4, R32 ;  /* 0x000000040a227825 */ /* 0x000fc600078e0220 */
[----:B------:R1:W-:Y:S04]  /*7bc0*/  STL.64 [R1+0x370], R52 ;  /* 0x0003703401007387 */ /* 0x0003e80000100a00 */
[----:B------:R-:W-:Y:S04]  /*7bd0*/  STL.64 [R1+0x108], R56 ;  /* 0x0001083801007387 */ /* 0x000fe80000100a00 */
[----:B------:R-:W-:Y:S01]  /*7be0*/  STL.64 [R1+0x100], R54 ;  /* 0x0001003601007387 */ /* 0x000fe20000100a00 */
[----:B-1----:R-:W-:-:S05]  /*7bf0*/  IMAD.WIDE R52, R10, 0x4, R36 ;  /* 0x000000040a347825 */ /* 0x002fca00078e0224 */
[----:B------:R-:W-:Y:S04]  /*7c00*/  STL.64 [R1+0x20], R52 ;  /* 0x0000203401007387 */ /* 0x000fe80000100a00 */
[----:B------:R-:W-:Y:S04]  /*7c10*/  STL.64 [R1+0x18], R6 ;  /* 0x0000180601007387 */ /* 0x000fe80000100a00 */
[----:B------:R-:W-:Y:S04]  /*7c20*/  STL.64 [R1+0x90], R34 ;  /* 0x0000902201007387 */ /* 0x000fe80000100a00 */
[----:B------:R-:W4:Y:S01]  /*7c30*/  LDL.LU.64 R88, [R1+0x8] ;  /* 0x0000080001587983 */ /* 0x000f220000300a00 */
[----:B------:R-:W-:-:S04]  /*7c40*/  IMAD.WIDE R36, R11, 0x4, R30 ;  /* 0x000000040b247825 */ /* 0x000fc800078e021e */
[----:B------:R-:W-:Y:S01]  /*7c50*/  IMAD.WIDE R30, R10, 0x4, R28 ;  /* 0x000000040a1e7825 */ /* 0x000fe200078e021c */
[----:B------:R-:W-:Y:S04]  /*7c60*/  STL.64 [R1+0x88], R36 ;  /* 0x0000882401007387 */ /* 0x000fe80000100a00 */
[----:B------:R-:W-:Y:S04]  /*7c70*/  STL.64 [R1+0xa8], R30 ;  /* 0x0000a81e01007387 */ /* 0x000fe80000100a00 */
[----:B------:R-:W4:Y:S01]  /*7c80*/  LDL.LU.64 R28, [R1] ;  /* 0x00000000011c7983 */ /* 0x000f220000300a00 */
[----:B------:R-:W-:-:S04]  /*7c90*/  IMAD.WIDE R26, R11, 0x4, R26 ;  /* 0x000000040b1a7825 */ /* 0x000fc800078e021a */
[----:B------:R-:W-:Y:S02]  /*7ca0*/  VIADD R17, R4, UR7 ;  /* 0x0000000704117c36 */ /* 0x000fe40008000000 */
[C---:B------:R-:W-:Y:S01]  /*7cb0*/  IMAD.WIDE R106, R11.reuse, 0x4, R106 ;  /* 0x000000040b6a7825 */ /* 0x040fe200078e026a */
[----:B------:R-:W-:Y:S03]  /*7cc0*/  STL.64 [R1+0xa0], R26 ;  /* 0x0000a01a01007387 */ /* 0x000fe60000100a00 */
[C---:B------:R-:W-:Y:S01]  /*7cd0*/  IMAD.WIDE R102, R11.reuse, 0x4, R102 ;  /* 0x000000040b667825 */ /* 0x040fe200078e0266 */
[----:B------:R-:W4:Y:S03]  /*7ce0*/  LDL.LU.64 R24, [R1+0x30] ;  /* 0x0000300001187983 */ /* 0x000f260000300a00 */
[----:B------:R-:W-:-:S04]  /*7cf0*/  IMAD.WIDE R76, R11, 0x4, R76 ;  /* 0x000000040b4c7825 */ /* 0x000fc800078e024c */
[----:B------:R-:W-:-:S04]  /*7d00*/  IMAD.WIDE R72, R11, 0x4, R72 ;  /* 0x000000040b487825 */ /* 0x000fc800078e0248 */
[----:B------:R-:W-:-:S04]  /*7d10*/  IMAD.WIDE R48, R11, 0x4, R48 ;  /* 0x000000040b307825 */ /* 0x000fc800078e0230 */
[----:B------:R-:W-:-:S04]  /*7d20*/  IMAD.WIDE R44, R11, 0x4, R44 ;  /* 0x000000040b2c7825 */ /* 0x000fc800078e022c */
[----:B------:R-:W-:-:S04]  /*7d30*/  IMAD.WIDE R40, R11, 0x4, R40 ;  /* 0x000000040b287825 */ /* 0x000fc800078e0228 */
[----:B------:R-:W-:Y:S01]  /*7d40*/  IMAD.WIDE R130, R11, 0x4, R130 ;  /* 0x000000040b827825 */ /* 0x000fe200078e0282 */
[----:B------:R-:W-:-:S05]  /*7d50*/  LOP3.LUT R11, R4, 0x10, RZ, 0x3c, !PT ;  /* 0x00000010040b7812 */ /* 0x000fca00078e3cff */
[----:B------:R-:W-:-:S05]  /*7d60*/  VIADD R16, R11, UR7 ;  /* 0x000000070b107c36 */ /* 0x000fca0008000000 */
[----:B------:R1:W-:Y:S04]  /*7d70*/  STL.64 [R1+0x330], R16 ;  /* 0x0003301001007387 */ /* 0x0003e80000100a00 */
[----:B---3--:R-:W-:Y:S04]  /*7d80*/  LDGSTS.E [R5+0x6008], desc[UR22][R22.64], P5 ;  /* 0x0600800016057fae */ /* 0x008fe8000a9a1016 */
[----:B------:R-:W0:Y:S04]  /*7d90*/  LDGDEPBAR ;  /* 0x00000000000079af */ /* 0x000e280000000000 */
[----:B------:R-:W-:Y:S04]  /*7da0*/  LDGSTS.E [R17+0x18000], desc[UR22][R132.64], P1 ;  /* 0x1800000084117fae */ /* 0x000fe800089a1016 */
[----:B------:R-:W-:Y:S04]  /*7db0*/  LDGSTS.E [R17+0x18400], desc[UR22][R148.64], P1 ;  /* 0x1840000094117fae */ /* 0x000fe800089a1016 */
[----:B------:R-:W-:Y:S04]  /*7dc0*/  LDGSTS.E [R17+0x18800], desc[UR22][R164.64], P1 ;  /* 0x18800000a4117fae */ /* 0x000fe800089a1016 */
[----:B------:R-:W-:Y:S04]  /*7dd0*/  LDGSTS.E [R17+0x18c00], desc[UR22][R180.64], P1 ;  /* 0x18c00000b4117fae */ /* 0x000fe800089a1016 */
[----:B------:R-:W-:Y:S04]  /*7de0*/  LDGSTS.E [R17+0x19000], desc[UR22][R196.64], P1 ;  /* 0x19000000c4117fae */ /* 0x000fe800089a1016 */
[----:B------:R-:W-:Y:S04]  /*7df0*/  LDGSTS.E [R17+0x19400], desc[UR22][R212.64], P1 ;  /* 0x19400000d4117fae */ /* 0x000fe800089a1016 */
[----:B------:R-:W-:Y:S04]  /*7e00*/  LDGSTS.E [R17+0x19800], desc[UR22][R228.64], P1 ;  /* 0x19800000e4117fae */ /* 0x000fe800089a1016 */
[----:B--2---:R-:W-:Y:S04]  /*7e10*/  LDGSTS.E [R17+0x19c00], desc[UR22][R70.64], P1 ;  /* 0x19c0000046117fae */ /* 0x004fe800089a1016 */
[----:B------:R-:W-:Y:S04]  /*7e20*/  LDGSTS.E [R16+0x18080], desc[UR22][R134.64], P1 ;  /* 0x1808000086107fae */ /* 0x000fe800089a1016 */
[----:B------:R-:W2:Y:S04]  /*7e30*/  LDL.LU.64 R22, [R1+0x40] ;  /* 0x0000400001167983 */ /* 0x000ea80000300a00 */
[----:B------:R-:W-:Y:S04]  /*7e40*/  LDGSTS.E [R16+0x18480], desc[UR22][R150.64], P1 ;  /* 0x1848000096107fae */ /* 0x000fe800089a1016 */
[----:B------:R-:W-:Y:S04]  /*7e50*/  LDGSTS.E [R16+0x18880], desc[UR22][R166.64], P1 ;  /* 0x18880000a6107fae */ /* 0x000fe800089a1016 */
[----:B------:R-:W-:Y:S04]  /*7e60*/  LDGSTS.E [R16+0x18c80], desc[UR22][R182.64], P1 ;  /* 0x18c80000b6107fae */ /* 0x000fe800089a1016 */
[----:B------:R-:W-:Y:S04]  /*7e70*/  LDGSTS.E [R16+0x19080], desc[UR22][R198.64], P1 ;  /* 0x19080000c6107fae */ /* 0x000fe800089a1016 */
[----:B------:R-:W-:Y:S04]  /*7e80*/  LDGSTS.E [R16+0x19480], desc[UR22][R214.64], P1 ;  /* 0x19480000d6107fae */ /* 0x000fe800089a1016 */
[----:B------:R-:W-:Y:S04]  /*7e90*/  LDGSTS.E [R16+0x19880], desc[UR22][R230.64], P1 ;  /* 0x19880000e6107fae */ /* 0x000fe800089a1016 */
[----:B----4-:R-:W-:Y:S04]  /*7ea0*/  LDGSTS.E [R16+0x19c80], desc[UR22][R88.64], P1 ;  /* 0x19c8000058107fae */ /* 0x010fe800089a1016 */
[----:B-1----:R-:W3:Y:S04]  /*7eb0*/  LDL.LU.64 R16, [R1+0x50] ;  /* 0x0000500001107983 */ /* 0x002ee80000300a00 */
[----:B------:R-:W4:Y:S04]  /*7ec0*/  LDL.LU.64 R32, [R1+0x48] ;  /* 0x0000480001207983 */ /* 0x000f280000300a00 */
[----:B------:R-:W4:Y:S04]  /*7ed0*/  LDL.LU.64 R64, [R1+0x1a8] ;  /* 0x0001a80001407983 */ /* 0x000f280000300a00 */
[----:B------:R-:W4:Y:S04]  /*7ee0*/  LDL.64 R82, [R1+0x38] ;  /* 0x0000380001527983 */ /* 0x000f280000100a00 */
[----:B------:R-:W4:Y:S04]  /*7ef0*/  LDL.64 R86, [R1+0x28] ;  /* 0x0000280001567983 */ /* 0x000f280000100a00 */
[----:B------:R-:W4:Y:S04]  /*7f00*/  LDL.64 R114, [R1+0x128] ;  /* 0x0001280001727983 */ /* 0x000f280000100a00 */
[----:B------:R-:W4:Y:S01]  /*7f10*/  LDL.64 R116, [R1+0x120] ;  /* 0x0001200001747983 */ /* 0x000f220000100a00 */
[----:B------:R-:W-:-:S02]  /*7f20*/  IMAD.U32 R110, RZ, RZ, UR4 ;  /* 0x00000004ff6e7e24 */ /* 0x000fc4000f8e00ff */
[----:B------:R-:W-:Y:S01]  /*7f30*/  IMAD.WIDE R104, R10, 0x4, R104 ;  /* 0x000000040a687825 */ /* 0x000fe200078e0268 */
[----:B------:R-:W1:Y:S03]  /*7f40*/  S2R R252, SR_TID.X ;  /* 0x0000000000fc7919 */ /* 0x000e660000002100 */
[----:B------:R-:W-:Y:S01]  /*7f50*/  IMAD.WIDE R110, R110, 0x4, R66 ;  /* 0x000000046e6e7825 */ /* 0x000fe200078e0242 */
[----:B------:R-:W-:Y:S01]  /*7f60*/  LOP3.LUT R66, R2, 0x22, RZ, 0xfc, !PT ;  /* 0x0000002202427812 */ /* 0x000fe200078efcff */
[----:B------:R-:W4:Y:S03]  /*7f70*/  LDL.64 R120, [R1+0x148] ;  /* 0x0001480001787983 */ /* 0x000f260000100a00 */
[----:B------:R-:W-:Y:S01]  /*7f80*/  ISETP.GE.AND P5, PT, R66, R247, PT ;  /* 0x000000f74200720c */ /* 0x000fe20003fa6270 */
[C---:B------:R-:W-:Y:S01]  /*7f90*/  IMAD.WIDE R100, R10.reuse, 0x4, R100 ;  /* 0x000000040a647825 */ /* 0x040fe200078e0264 */
[----:B------:R-:W4:Y:S03]  /*7fa0*/  LDL.64 R118, [R1+0x140] ;  /* 0x0001400001767983 */ /* 0x000f260000100a00 */
[----:B------:R-:W-:-:S04]  /*7fb0*/  IMAD.WIDE R124, R10, 0x4, R124 ;  /* 0x000000040a7c7825 */ /* 0x000fc800078e027c */
[----:B------:R-:W-:-:S04]  /*7fc0*/  IMAD.WIDE R78, R10, 0x4, R78 ;  /* 0x000000040a4e7825 */ /* 0x000fc800078e024e */
[----:B------:R-:W-:-:S04]  /*7fd0*/  IMAD.WIDE R74, R10, 0x4, R74 ;  /* 0x000000040a4a7825 */ /* 0x000fc800078e024a */
[----:B------:R-:W-:-:S04]  /*7fe0*/  IMAD.WIDE R128, R10, 0x4, R128 ;  /* 0x000000040a807825 */ /* 0x000fc800078e0280 */
[----:B------:R-:W-:-:S04]  /*7ff0*/  IMAD.WIDE R50, R10, 0x4, R50 ;  /* 0x000000040a327825 */ /* 0x000fc800078e0232 */
[----:B------:R-:W-:-:S04]  /*8000*/  IMAD.WIDE R46, R10, 0x4, R46 ;  /* 0x000000040a2e7825 */ /* 0x000fc800078e022e */
[----:B------:R-:W-:-:S04]  /*8010*/  IMAD.WIDE R42, R10, 0x4, R42 ;  /* 0x000000040a2a7825 */ /* 0x000fc800078e022a */
[----:B------:R-:W-:Y:S01]  /*8020*/  IMAD.WIDE R38, R10, 0x4, R38 ;  /* 0x000000040a267825 */ /* 0x000fe200078e0226 */
[----:B------:R-:W-:Y:S01]  /*8030*/  SEL R10, RZ, 0x4, P5 ;  /* 0x00000004ff0a7807 */ /* 0x000fe20002800000 */
[----:B------:R-:W4:Y:S03]  /*8040*/  LDL.64 R122, [R1+0x168] ;  /* 0x00016800017a7983 */ /* 0x000f260000100a00 */
[----:B------:R-:W-:Y:S01]  /*8050*/  SEL R18, R10, RZ, P6 ;  /* 0x000000ff0a127207 */ /* 0x000fe20003000000 */
[----:B------:R-:W-:Y:S01]  /*8060*/  IMAD.U32 R112, RZ, RZ, UR4 ;  /* 0x00000004ff707e24 */ /* 0x000fe2000f8e00ff */
[----:B------:R-:W-:Y:S01]  /*8070*/  LOP3.LUT R10, R4, 0x20, RZ, 0x3c, !PT ;  /* 0x00000020040a7812 */ /* 0x000fe200078e3cff */
[----:B------:R-:W-:Y:S01]  /*8080*/  VIADD R81, R3, UR7 ;  /* 0x0000000703517c36 */ /* 0x000fe20008000000 */
[----:B------:R-:W-:Y:S01]  /*8090*/  LOP3.LUT R80, R2, 0x62, RZ, 0xfc, !PT ;  /* 0x0000006202507812 */ /* 0x000fe200078efcff */
[----:B------:R-:W4:Y:S02]  /*80a0*/  LDL.64 R126, [R1+0x160] ;  /* 0x00016000017e7983 */ /* 0x000f240000100a00 */
[----:B------:R-:W-:Y:S01]  /*80b0*/  VIADD R15, R10, UR7 ;  /* 0x000000070a0f7c36 */ /* 0x000fe20008000000 */
[----:B------:R-:W-:Y:S01]  /*80c0*/  LOP3.LUT R10, R4, 0x30, RZ, 0x3c, !PT ;  /* 0x00000030040a7812 */ /* 0x000fe200078e3cff */
[----:B------:R-:W4:Y:S04]  /*80d0*/  LDL.64 R60, [R1+0x118] ;  /* 0x00011800013c7983 */ /* 0x000f280000100a00 */
[----:B------:R-:W-:Y:S01]  /*80e0*/  LDGSTS.E [R15+0x18100], desc[UR22][R136.64], P1 ;  /* 0x18100000880f7fae */ /* 0x000fe200089a1016 */
[----:B------:R-:W-:-:S03]  /*80f0*/  VIADD R14, R10, UR7 ;  /* 0x000000070a0e7c36 */ /* 0x000fc60008000000 */
[----:B------:R-:W-:Y:S04]  /*8100*/  LDGSTS.E [R15+0x18500], desc[UR22][R152.64], P1 ;  /* 0x18500000980f7fae */ /* 0x000fe800089a1016 */
[----:B------:R-:W-:Y:S01]  /*8110*/  LDGSTS.E [R15+0x18900], desc[UR22][R168.64], P1 ;  /* 0x18900000a80f7fae */ /* 0x000fe200089a1016 */
[----:B------:R-:W-:-:S03]  /*8120*/  LOP3.LUT R10, R4, 0x40, RZ, 0x3c, !PT ;  /* 0x00000040040a7812 */ /* 0x000fc600078e3cff */
[----:B------:R-:W-:Y:S04]  /*8130*/  LDGSTS.E [R15+0x18d00], desc[UR22][R184.64], P1 ;  /* 0x18d00000b80f7fae */ /* 0x000fe800089a1016 */
[----:B------:R-:W-:Y:S04]  /*8140*/  LDGSTS.E [R15+0x19100], desc[UR22][R200.64], P1 ;  /* 0x19100000c80f7fae */ /* 0x000fe800089a1016 */
[----:B------:R-:W-:Y:S04]  /*8150*/  LDGSTS.E [R15+0x19500], desc[UR22][R216.64], P1 ;  /* 0x19500000d80f7fae */ /* 0x000fe800089a1016 */
[----:B------:R-:W-:Y:S04]  /*8160*/  LDGSTS.E [R15+0x19900], desc[UR22][R232.64], P1 ;  /* 0x19900000e80f7fae */ /* 0x000fe800089a1016 */
[----:B------:R-:W-:Y:S01]  /*8170*/  LDGSTS.E [R15+0x19d00], desc[UR22][R28.64], P1 ;  /* 0x19d000001c0f7fae */ /* 0x000fe200089a1016 */
[----:B------:R-:W-:-:S03]  /*8180*/  VIADD R13, R10, UR7 ;  /* 0x000000070a0d7c36 */ /* 0x000fc60008000000 */
[----:B------:R-:W-:Y:S04]  /*8190*/  LDGSTS.E [R14+0x18180], desc[UR22][R138.64], P1 ;  /* 0x181800008a0e7fae */ /* 0x000fe800089a1016 */
        /* <DEDUP_REMOVED lines=26> */
[----:B------:R-:W-:Y:S01]  /*8340*/  LDGSTS.E [R12+0x19a80], desc[UR22][R238.64], P1 ;  /* 0x19a80000ee0c7fae */ /* 0x000fe200089a1016 */
[----:B------:R-:W-:Y:S01]  /*8350*/  VIADD R10, R10, UR7 ;  /* 0x000000070a0a7c36 */ /* 0x000fe20008000000 */
[----:B-1----:R-:W-:-:S02]  /*8360*/  LOP3.LUT R252, R252, 0x7f, RZ, 0xc0, !PT ;  /* 0x0000007ffcfc7812 */ /* 0x002fc400078ec0ff */
[----:B------:R-:W-:Y:S01]  /*8370*/  LOP3.LUT R67, R2, 0x40, RZ, 0xfc, !PT ;  /* 0x0000004002437812 */ /* 0x000fe200078efcff */
[----:B------:R-:W-:Y:S01]  /*8380*/  IMAD.WIDE R112, R112, 0x4, R94 ;  /* 0x0000000470707825 */ /* 0x000fe200078e025e */
[-C--:B------:R-:W-:Y:S01]  /*8390*/  ISETP.GE.AND P5, PT, R252, R247.reuse, PT ;  /* 0x000000f7fc00720c */ /* 0x080fe20003fa6270 */
[----:B------:R-:W4:Y:S02]  /*83a0*/  LDL.64 R62, [R1+0x110] ;  /* 0x00011000013e7983 */ /* 0x000f240000100a00 */
[----:B------:R-:W-:Y:S01]  /*83b0*/  IMAD.U32 R94, RZ, RZ, UR4 ;  /* 0x00000004ff5e7e24 */ /* 0x000fe2000f8e00ff */
[----:B------:R-:W-:Y:S01]  /*83c0*/  SEL R20, RZ, 0x4, P5 ;  /* 0x00000004ff147807 */ /* 0x000fe20002800000 */
[----:B------:R-:W4:Y:S01]  /*83d0*/  LDL.64 R58, [R1+0xb0] ;  /* 0x0000b000013a7983 */ /* 0x000f220000100a00 */
[----:B------:R-:W-:Y:S01]  /*83e0*/  ISETP.NE.U32.AND P5, PT, R18, RZ, PT ;  /* 0x000000ff1200720c */ /* 0x000fe20003fa5070 */
[----:B------:R-:W-:Y:S01]  /*83f0*/  IMAD.WIDE R94, R94, 0x4, R68 ;  /* 0x000000045e5e7825 */ /* 0x000fe200078e0244 */
[----:B------:R-:W-:Y:S01]  /*8400*/  LOP3.LUT R68, R2, 0x42, RZ, 0xfc, !PT ;  /* 0x0000004202447812 */ /* 0x000fe200078efcff */
[----:B--2---:R-:W-:Y:S04]  /*8410*/  LDGSTS.E [R12+0x19e80], desc[UR22][R22.64], P1 ;  /* 0x19e80000160c7fae */ /* 0x004fe800089a1016 */
[----:B------:R-:W-:Y:S04]  /*8420*/  LDGSTS.E [R11+0x18300], desc[UR22][R144.64], P1 ;  /* 0x18300000900b7fae */ /* 0x000fe800089a1016 */
[----:B------:R-:W-:Y:S04]  /*8430*/  LDGSTS.E [R11+0x18700], desc[UR22][R160.64], P1 ;  /* 0x18700000a00b7fae */ /* 0x000fe800089a1016 */
[----:B------:R-:W-:Y:S04]  /*8440*/  LDGSTS.E [R11+0x18b00], desc[UR22][R176.64], P1 ;  /* 0x18b00000b00b7fae */ /* 0x000fe800089a1016 */
[----:B------:R-:W-:Y:S04]  /*8450*/  LDGSTS.E [R11+0x18f00], desc[UR22][R192.64], P1 ;  /* 0x18f00000c00b7fae */ /* 0x000fe800089a1016 */
[----:B------:R-:W-:Y:S04]  /*8460*/  LDGSTS.E [R11+0x19300], desc[UR22][R208.64], P1 ;  /* 0x19300000d00b7fae */ /* 0x000fe800089a1016 */
[----:B------:R-:W-:Y:S04]  /*8470*/  LDGSTS.E [R11+0x19700], desc[UR22][R224.64], P1 ;  /* 0x19700000e00b7fae */ /* 0x000fe800089a1016 */
[----:B------:R-:W-:Y:S04]  /*8480*/  LDGSTS.E [R11+0x19b00], desc[UR22][R240.64], P1 ;  /* 0x19b00000f00b7fae */ /* 0x000fe800089a1016 */
[----:B---3--:R-:W-:Y:S04]  /*8490*/  LDGSTS.E [R11+0x19f00], desc[UR22][R16.64], P1 ;  /* 0x19f00000100b7fae */ /* 0x008fe800089a1016 */
[----:B------:R-:W-:Y:S04]  /*84a0*/  LDGSTS.E [R10+0x18380], desc[UR22][R146.64], P1 ;  /* 0x18380000920a7fae */ /* 0x000fe800089a1016 */
[----:B------:R-:W-:Y:S04]  /*84b0*/  LDGSTS.E [R10+0x18780], desc[UR22][R162.64], P1 ;  /* 0x18780000a20a7fae */ /* 0x000fe800089a1016 */
[----:B------:R-:W-:Y:S04]  /*84c0*/  LDGSTS.E [R10+0x18b80], desc[UR22][R178.64], P1 ;  /* 0x18b80000b20a7fae */ /* 0x000fe800089a1016 */
[----:B------:R-:W-:Y:S04]  /*84d0*/  LDGSTS.E [R10+0x18f80], desc[UR22][R194.64], P1 ;  /* 0x18f80000c20a7fae */ /* 0x000fe800089a1016 */
[----:B------:R-:W-:Y:S04]  /*84e0*/  LDGSTS.E [R10+0x19380], desc[UR22][R210.64], P1 ;  /* 0x19380000d20a7fae */ /* 0x000fe800089a1016 */
[----:B------:R-:W-:Y:S04]  /*84f0*/  LDGSTS.E [R10+0x19780], desc[UR22][R226.64], P1 ;  /* 0x19780000e20a7fae */ /* 0x000fe800089a1016 */
[----:B------:R-:W-:Y:S04]  /*8500*/  LDGSTS.E [R10+0x19b80], desc[UR22][R248.64], P1 ;  /* 0x19b80000f80a7fae */ /* 0x000fe800089a1016 */
[----:B----4-:R-:W-:Y:S04]  /*8510*/  LDGSTS.E [R10+0x19f80], desc[UR22][R32.64], P1 ;  /* 0x19f80000200a7fae */ /* 0x010fe800089a1016 */
[----:B------:R-:W0:Y:S01]  /*8520*/  LDGDEPBAR ;  /* 0x00000000000079af */ /* 0x000e220000000000 */
[----:B------:R-:W-:Y:S01]  /*8530*/  BAR.SYNC.DEFER_BLOCKING 0x0 ;  /* 0x0000000000007b1d */ /* 0x000fe20000010000 */
[----:B------:R-:W-:-:S04]  /*8540*/  ISETP.GE.AND P1, PT, R67, R247, PT ;  /* 0x000000f74300720c */ /* 0x000fc80003f26270 */
[----:B------:R-:W-:Y:S02]  /*8550*/  SEL R18, RZ, 0x4, P1 ;  /* 0x00000004ff127807 */ /* 0x000fe40000800000 */
[-C--:B------:R-:W-:Y:S02]  /*8560*/  ISETP.GE.AND P1, PT, R68, R247.reuse, PT ;  /* 0x000000f74400720c */ /* 0x080fe40003f26270 */
[----:B------:R-:W-:Y:S02]  /*8570*/  SEL R18, R18, RZ, P6 ;  /* 0x000000ff12127207 */ /* 0x000fe40003000000 */
[----:B------:R-:W-:Y:S01]  /*8580*/  LOP3.LUT R69, R2, 0x60, RZ, 0xfc, !PT ;  /* 0x0000006002457812 */ /* 0x000fe200078efcff */
[----:B------:R-:W-:Y:S01]  /*8590*/  @!PT LDS RZ, [RZ] ;  /* 0x00000000fffff984 */ /* 0x000fe20000000800 */
[----:B------:R-:W-:Y:S01]  /*85a0*/  @!PT LDS RZ, [RZ] ;  /* 0x00000000fffff984 */ /* 0x000fe20000000800 */
[----:B------:R-:W-:Y:S01]  /*85b0*/  @!PT LDS RZ, [RZ] ;  /* 0x00000000fffff984 */ /* 0x000fe20000000800 */
[----:B------:R-:W-:Y:S01]  /*85c0*/  LDGSTS.E [R81+0x8000], desc[UR22][R64.64], P3 ;  /* 0x0800000040517fae */ /* 0x000fe200099a1016 */
[----:B------:R-:W-:Y:S02]  /*85d0*/  ISETP.NE.U32.AND P3, PT, R18, RZ, PT ;  /* 0x000000ff1200720c */ /* 0x000fe40003f65070 */
[----:B------:R-:W-:Y:S01]  /*85e0*/  SEL R18, RZ, 0x4, P1 ;  /* 0x00000004ff127807 */ /* 0x000fe20000800000 */
[----:B------:R-:W-:Y:S01]  /*85f0*/  LDGSTS.E [R81+0x8008], desc[UR22][R244.64], P2 ;  /* 0x08008000f4517fae */ /* 0x000fe200091a1016 */
[----:B------:R-:W-:-:S02]  /*8600*/  ISETP.GE.AND P1, PT, R69, R247, PT ;  /* 0x000000f74500720c */ /* 0x000fc40003f26270 */
[----:B------:R-:W-:Y:S01]  /*8610*/  SEL R19, R18, RZ, P6 ;  /* 0x000000ff12137207 */ /* 0x000fe20003000000 */
[----:B------:R-:W-:Y:S01]  /*8620*/  LDGSTS.E [R81+0xa000], desc[UR22][R106.64], P4 ;  /* 0x0a0000006a517fae */ /* 0x000fe2000a1a1016 */
[----:B------:R-:W-:Y:S02]  /*8630*/  SEL R18, RZ, 0x4, P1 ;  /* 0x00000004ff127807 */ /* 0x000fe40000800000 */
[----:B------:R-:W-:Y:S01]  /*8640*/  ISETP.GE.AND P2, PT, R80, R247, PT ;  /* 0x000000f75000720c */ /* 0x000fe20003f46270 */
[----:B------:R-:W-:Y:S01]  /*8650*/  LDGSTS.E [R81+0xa008], desc[UR22][R104.64], P5 ;  /* 0x0a00800068517fae */ /* 0x000fe2000a9a1016 */
[----:B------:R-:W-:Y:S02]  /*8660*/  SEL R18, R18, RZ, P6 ;  /* 0x000000ff12127207 */ /* 0x000fe40003000000 */
[----:B------:R-:W-:Y:S01]  /*8670*/  LOP3.LUT R84, R2, 0x4, RZ, 0xfc, !PT ;  /* 0x0000000402547812 */ /* 0x000fe200078efcff */
[----:B------:R-:W-:Y:S01]  /*8680*/  LDGSTS.E [R81+0xc000], desc[UR22][R78.64], P3 ;  /* 0x0c0000004e517fae */ /* 0x000fe200099a1016 */
[----:B------:R-:W-:-:S02]  /*8690*/  ISETP.NE.U32.AND P4, PT, R18, RZ, PT ;  /* 0x000000ff1200720c */ /* 0x000fc40003f85070 */
[----:B------:R-:W-:Y:S02]  /*86a0*/  SEL R18, RZ, 0x4, P2 ;  /* 0x00000004ff127807 */ /* 0x000fe40001000000 */
[----:B------:R-:W-:Y:S02]  /*86b0*/  ISETP.GE.AND P2, PT, R84, R247, PT ;  /* 0x000000f75400720c */ /* 0x000fe40003f46270 */
[----:B------:R-:W-:Y:S02]  /*86c0*/  ISETP.NE.U32.AND P1, PT, R19, RZ, PT ;  /* 0x000000ff1300720c */ /* 0x000fe40003f25070 */
[----:B------:R-:W-:Y:S02]  /*86d0*/  SEL R19, R18, RZ, P6 ;  /* 0x000000ff12137207 */ /* 0x000fe40003000000 */
[----:B------:R-:W-:Y:S02]  /*86e0*/  SEL R18, RZ, 0x4, P2 ;  /* 0x00000004ff127807 */ /* 0x000fe40001000000 */
[----:B------:R-:W-:-:S02]  /*86f0*/  LOP3.LUT R85, R2, 0x6, RZ, 0xfc, !PT ;  /* 0x0000000602557812 */ /* 0x000fc400078efcff */
[----:B------:R-:W-:Y:S02]  /*8700*/  SEL R18, R18, RZ, P6 ;  /* 0x000000ff12127207 */ /* 0x000fe40003000000 */
[-C--:B------:R-:W-:Y:S02]  /*8710*/  ISETP.GE.AND P5, PT, R85, R247.reuse, PT ;  /* 0x000000f75500720c */ /* 0x080fe40003fa6270 */
[----:B------:R-:W-:Y:S01]  /*8720*/  LOP3.LUT R90, R2, 0x24, RZ, 0xfc, !PT ;  /* 0x00000024025a7812 */ /* 0x000fe200078efcff */
[----:B------:R-:W-:Y:S01]  /*8730*/  LDGSTS.E [R81+0xc008], desc[UR22][R76.64], P1 ;  /* 0x0c0080004c517fae */ /* 0x000fe200089a1016 */
[----:B------:R-:W-:Y:S02]  /*8740*/  ISETP.NE.U32.AND P3, PT, R18, RZ, PT ;  /* 0x000000ff1200720c */ /* 0x000fe40003f65070 */
[----:B------:R-:W-:Y:S01]  /*8750*/  SEL R18, RZ, 0x4, P5 ;  /* 0x00000004ff127807 */ /* 0x000fe20002800000 */
[----:B------:R-:W-:Y:S01]  /*8760*/  LDGSTS.E [R81+0xe000], desc[UR22][R50.64], P4 ;  /* 0x0e00000032517fae */ /* 0x000fe2000a1a1016 */
[----:B------:R-:W-:-:S02]  /*8770*/  ISETP.GE.AND P5, PT, R90, R247, PT ;  /* 0x000000f75a00720c */ /* 0x000fc40003fa6270 */
[----:B------:R-:W-:Y:S02]  /*8780*/  ISETP.NE.U32.AND P2, PT, R19, RZ, PT ;  /* 0x000000ff1300720c */ /* 0x000fe40003f45070 */
[----:B------:R-:W-:Y:S02]  /*8790*/  SEL R19, R18, RZ, P6 ;  /* 0x000000ff12137207 */ /* 0x000fe40003000000 */
[----:B------:R-:W-:Y:S02]  /*87a0*/  SEL R18, RZ, 0x4, P5 ;  /* 0x00000004ff127807 */ /* 0x000fe40002800000 */
[----:B------:R-:W-:Y:S02]  /*87b0*/  LOP3.LUT R91, R2, 0x26, RZ, 0xfc, !PT ;  /* 0x00000026025b7812 */ /* 0x000fe400078efcff */
[----:B------:R-:W-:Y:S02]  /*87c0*/  SEL R18, R18, RZ, P6 ;  /* 0x000000ff12127207 */ /* 0x000fe40003000000 */
[----:B------:R-:W-:-:S02]  /*87d0*/  ISETP.GE.AND P1, PT, R91, R247, PT ;  /* 0x000000f75b00720c */ /* 0x000fc40003f26270 */
[----:B------:R-:W-:Y:S01]  /*87e0*/  LOP3.LUT R92, R2, 0x44, RZ, 0xfc, !PT ;  /* 0x00000044025c7812 */ /* 0x000fe200078efcff */
[----:B------:R-:W-:Y:S01]  /*87f0*/  LDGSTS.E [R81+0xe008], desc[UR22][R48.64], P2 ;  /* 0x0e00800030517fae */ /* 0x000fe200091a1016 */
[----:B------:R-:W-:Y:S02]  /*8800*/  ISETP.NE.U32.AND P4, PT, R18, RZ, PT ;  /* 0x000000ff1200720c */ /* 0x000fe40003f85070 */
[----:B------:R-:W-:Y:S01]  /*8810*/  SEL R18, RZ, 0x4, P1 ;  /* 0x00000004ff127807 */ /* 0x000fe20000800000 */
[----:B------:R-:W-:Y:S01]  /*8820*/  LDGSTS.E [R243+0x8000], desc[UR22][R82.64], P3 ;  /* 0x0800000052f37fae */ /* 0x000fe200099a1016 */
[----:B------:R-:W-:Y:S02]  /*8830*/  ISETP.GE.AND P1, PT, R92, R247, PT ;  /* 0x000000f75c00720c */ /* 0x000fe40003f26270 */
[----:B------:R-:W-:Y:S02]  /*8840*/  ISETP.NE.U32.AND P5, PT, R19, RZ, PT ;  /* 0x000000ff1300720c */ /* 0x000fe40003fa5070 */
[----:B------:R-:W-:-:S02]  /*8850*/  SEL R19, R18, RZ, P6 ;  /* 0x000000ff12137207 */ /* 0x000fc40003000000 */
[----:B------:R-:W-:Y:S02]  /*8860*/  SEL R18, RZ, 0x4, P1 ;  /* 0x00000004ff127807 */ /* 0x000fe40000800000 */
[----:B------:R-:W-:Y:S02]  /*8870*/  LOP3.LUT R93, R2, 0x46, RZ, 0xfc, !PT ;  /* 0x00000046025d7812 */ /* 0x000fe400078efcff */
[----:B------:R-:W-:Y:S02]  /*8880*/  SEL R18, R18, RZ, P6 ;  /* 0x000000ff12127207 */ /* 0x000fe40003000000 */
[----:B------:R-:W-:Y:S02]  /*8890*/  ISETP.GE.AND P2, PT, R93, R247, PT ;  /* 0x000000f75d00720c */ /* 0x000fe40003f46270 */
[----:B------:R-:W-:Y:S01]  /*88a0*/  LOP3.LUT R252, R2, 0x64, RZ, 0xfc, !PT ;  /* 0x0000006402fc7812 */ /* 0x000fe200078efcff */
[----:B------:R-:W-:Y:S01]  /*88b0*/  LDGSTS.E [R243+0x8008], desc[UR22][R86.64], P5 ;  /* 0x0800800056f37fae */ /* 0x000fe2000a9a1016 */
[----:B------:R-:W-:-:S02]  /*88c0*/  ISETP.NE.U32.AND P3, PT, R18, RZ, PT ;  /* 0x000000ff1200720c */ /* 0x000fc40003f65070 */
[----:B------:R-:W-:Y:S01]  /*88d0*/  SEL R18, RZ, 0x4, P2 ;  /* 0x00000004ff127807 */ /* 0x000fe20001000000 */
[----:B------:R-:W-:Y:S01]  /*88e0*/  LDGSTS.E [R243+0xa000], desc[UR22][R102.64], P4 ;  /* 0x0a00000066f37fae */ /* 0x000fe2000a1a1016 */
        /* <DEDUP_REMOVED lines=49> */
[----:B------:R-:W1:Y:S01]  /*8c00*/  S2R R252, SR_TID.X ;  /* 0x0000000000fc7919 */ /* 0x000e620000002100 */
[----:B------:R-:W-:Y:S02]  /*8c10*/  ISETP.NE.U32.AND P2, PT, R19, RZ, PT ;  /* 0x000000ff1300720c */ /* 0x000fe40003f45070 */
[----:B------:R-:W-:Y:S02]  /*8c20*/  SEL R19, R18, RZ, P6 ;  /* 0x000000ff12137207 */ /* 0x000fe40003000000 */
[----:B------:R-:W-:Y:S02]  /*8c30*/  SEL R18, RZ, 0x4, P5 ;  /* 0x00000004ff127807 */ /* 0x000fe40002800000 */
[----:B------:R-:W-:Y:S02]  /*8c40*/  LOP3.LUT R21, R2, 0x6a, RZ, 0xfc, !PT ;  /* 0x0000006a02157812 */ /* 0x000fe400078efcff */
[----:B------:R-:W-:Y:S02]  /*8c50*/  SEL R18, R18, RZ, P6 ;  /* 0x000000ff12127207 */ /* 0x000fe40003000000 */
[----:B------:R-:W-:-:S02]  /*8c60*/  ISETP.GE.AND P1, PT, R21, R247, PT ;  /* 0x000000f71500720c */ /* 0x000fc40003f26270 */
[----:B------:R-:W-:Y:S01]  /*8c70*/  ISETP.NE.U32.AND P4, PT, R18, RZ, PT ;  /* 0x000000ff1200720c */ /* 0x000fe20003f85070 */
[----:B------:R-:W-:Y:S01]  /*8c80*/  LDGSTS.E [R242+0xa008], desc[UR22][R98.64], P2 ;  /* 0x0a00800062f27fae */ /* 0x000fe200091a1016 */
[----:B------:R-:W-:Y:S02]  /*8c90*/  SEL R18, RZ, 0x4, P1 ;  /* 0x00000004ff127807 */ /* 0x000fe40000800000 */
[----:B-1----:R-:W-:Y:S01]  /*8ca0*/  LEA.HI R252, R252, 0xe, RZ, 0x1a ;  /* 0x0000000efcfc7811 */ /* 0x002fe200078fd0ff */
[----:B------:R-:W-:Y:S03]  /*8cb0*/  LDGSTS.E [R242+0xc000], desc[UR22][R96.64], P3 ;  /* 0x0c00000060f27fae */ /* 0x000fe600099a1016 */
[----:B------:R-:W-:Y:S02]  /*8cc0*/  ISETP.GE.AND P1, PT, R252, R247, PT ;  /* 0x000000f7fc00720c */ /* 0x000fe40003f26270 */
[----:B------:R-:W1:Y:S01]  /*8cd0*/  S2R R252, SR_TID.X ;  /* 0x0000000000fc7919 */ /* 0x000e620000002100 */
[----:B------:R-:W-:-:S02]  /*8ce0*/  ISETP.NE.U32.AND P5, PT, R19, RZ, PT ;  /* 0x000000ff1300720c */ /* 0x000fc40003fa5070 */
[----:B------:R-:W-:Y:S02]  /*8cf0*/  SEL R19, R18, RZ, P6 ;  /* 0x000000ff12137207 */ /* 0x000fe40003000000 */
[----:B------:R-:W-:Y:S02]  /*8d00*/  SEL R18, RZ, 0x4, P1 ;  /* 0x00000004ff127807 */ /* 0x000fe40000800000 */
[----:B------:R-:W-:Y:S02]  /*8d10*/  LOP3.LUT R21, R2, 0xc, RZ, 0xfc, !PT ;  /* 0x0000000c02157812 */ /* 0x000fe400078efcff */
[----:B------:R-:W-:Y:S02]  /*8d20*/  SEL R18, R18, RZ, P6 ;  /* 0x000000ff12127207 */ /* 0x000fe40003000000 */
[----:B------:R-:W-:Y:S02]  /*8d30*/  ISETP.GE.AND P2, PT, R21, R247, PT ;  /* 0x000000f71500720c */ /* 0x000fe40003f46270 */
[----:B------:R-:W-:Y:S01]  /*8d40*/  ISETP.NE.U32.AND P3, PT, R18, RZ, PT ;  /* 0x000000ff1200720c */ /* 0x000fe20003f65070 */
[----:B------:R-:W-:Y:S01]  /*8d50*/  LDGSTS.E [R242+0xc008], desc[UR22][R94.64], P5 ;  /* 0x0c0080005ef27fae */ /* 0x000fe2000a9a1016 */
[----:B------:R-:W-:-:S02]  /*8d60*/  SEL R18, RZ, 0x4, P2 ;  /* 0x00000004ff127807 */ /* 0x000fc40001000000 */
[----:B-1----:R-:W-:Y:S01]  /*8d70*/  LEA.HI R252, R252, 0x2e, RZ, 0x1a ;  /* 0x0000002efcfc7811 */ /* 0x002fe200078fd0ff */
[----:B------:R-:W-:Y:S03]  /*8d80*/  LDGSTS.E [R242+0xe000], desc[UR22][R42.64], P4 ;  /* 0x0e0000002af27fae */ /* 0x000fe6000a1a1016 */
[----:B------:R-:W-:Y:S02]  /*8d90*/  ISETP.GE.AND P2, PT, R252, R247, PT ;  /* 0x000000f7fc00720c */ /* 0x000fe40003f46270 */
[----:B------:R-:W1:Y:S01]  /*8da0*/  S2R R252, SR_TID.X ;  /* 0x0000000000fc7919 */ /* 0x000e620000002100 */
[----:B------:R-:W-:Y:S02]  /*8db0*/  ISETP.NE.U32.AND P1, PT, R19, RZ, PT ;  /* 0x000000ff1300720c */ /* 0x000fe40003f25070 */
[----:B------:R-:W-:Y:S02]  /*8dc0*/  SEL R19, R18, RZ, P6 ;  /* 0x000000ff12137207 */ /* 0x000fe40003000000 */
[----:B------:R-:W-:-:S02]  /*8dd0*/  SEL R18, RZ, 0x4, P2 ;  /* 0x00000004ff127807 */ /* 0x000fc40001000000 */
[----:B------:R-:W-:Y:S02]  /*8de0*/  LOP3.LUT R21, R2, 0x2c, RZ, 0xfc, !PT ;  /* 0x0000002c02157812 */ /* 0x000fe400078efcff */
[----:B------:R-:W-:Y:S02]  /*8df0*/  SEL R18, R18, RZ, P6 ;  /* 0x000000ff12127207 */ /* 0x000fe40003000000 */
[----:B------:R-:W-:Y:S02]  /*8e00*/  ISETP.GE.AND P5, PT, R21, R247, PT ;  /* 0x000000f71500720c */ /* 0x000fe40003fa6270 */
[----:B------:R-:W-:Y:S01]  /*8e10*/  ISETP.NE.U32.AND P4, PT, R18, RZ, PT ;  /* 0x000000ff1200720c */ /* 0x000fe20003f85070 */
[----:B------:R-:W-:Y:S01]  /*8e20*/  LDGSTS.E [R242+0xe008], desc[UR22][R40.64], P1 ;  /* 0x0e00800028f27fae */ /* 0x000fe200089a1016 */
[----:B------:R-:W-:Y:S02]  /*8e30*/  SEL R18, RZ, 0x4, P5 ;  /* 0x00000004ff127807 */ /* 0x000fe40002800000 */
[----:B-1----:R-:W-:-:S04]  /*8e40*/  LEA.HI R252, R252, 0x4e, RZ, 0x1a ;  /* 0x0000004efcfc7811 */ /* 0x002fc800078fd0ff */
[----:B------:R-:W-:Y:S02]  /*8e50*/  ISETP.GE.AND P5, PT, R252, R247, PT ;  /* 0x000000f7fc00720c */ /* 0x000fe40003fa6270 */
[----:B------:R-:W1:Y:S01]  /*8e60*/  S2R R252, SR_TID.X ;  /* 0x0000000000fc7919 */ /* 0x000e620000002100 */
[----:B------:R-:W-:Y:S02]  /*8e70*/  ISETP.NE.U32.AND P2, PT, R19, RZ, PT ;  /* 0x000000ff1300720c */ /* 0x000fe40003f45070 */
[----:B------:R-:W-:Y:S02]  /*8e80*/  SEL R19, R18, RZ, P6 ;  /* 0x000000ff12137207 */ /* 0x000fe40003000000 */
[----:B------:R-:W-:Y:S02]  /*8e90*/  SEL R18, RZ, 0x4, P5 ;  /* 0x00000004ff127807 */ /* 0x000fe40002800000 */
[----:B------:R-:W-:Y:S02]  /*8ea0*/  LOP3.LUT R21, R2, 0x4c, RZ, 0xfc, !PT ;  /* 0x0000004c02157812 */ /* 0x000fe400078efcff */
[----:B------:R-:W-:-:S02]  /*8eb0*/  SEL R18, R18, RZ, P6 ;  /* 0x000000ff12127207 */ /* 0x000fc40003000000 */
[----:B------:R-:W-:Y:S02]  /*8ec0*/  ISETP.GE.AND P1, PT, R21, R247, PT ;  /* 0x000000f71500720c */ /* 0x000fe40003f26270 */
[----:B------:R-:W-:Y:S01]  /*8ed0*/  ISETP.NE.U32.AND P5, PT, R19, RZ, PT ;  /* 0x000000ff1300720c */ /* 0x000fe20003fa5070 */
[----:B------:R-:W-:Y:S01]  /*8ee0*/  LDGSTS.E [R9+0x8000], desc[UR22][R120.64], P2 ;  /* 0x0800000078097fae */ /* 0x000fe200091a1016 */
[----:B------:R-:W-:Y:S02]  /*8ef0*/  ISETP.NE.U32.AND P2, PT, R18, RZ, PT ;  /* 0x000000ff1200720c */ /* 0x000fe40003f45070 */
[----:B------:R-:W-:Y:S01]  /*8f00*/  SEL R18, RZ, 0x4, P1 ;  /* 0x00000004ff127807 */ /* 0x000fe20000800000 */
[----:B------:R-:W-:Y:S03]  /*8f10*/  LDGSTS.E [R9+0x8008], desc[UR22][R118.64], P3 ;  /* 0x0800800076097fae */ /* 0x000fe600099a1016 */
[----:B------:R-:W-:-:S05]  /*8f20*/  SEL R19, R18, RZ, P6 ;  /* 0x000000ff12137207 */ /* 0x000fca0003000000 */
[----:B------:R-:W-:Y:S04]  /*8f30*/  LDGSTS.E [R9+0xa000], desc[UR22][R112.64], P5 ;  /* 0x0a00000070097fae */ /* 0x000fe8000a9a1016 */
[----:B------:R-:W-:Y:S01]  /*8f40*/  LDGSTS.E [R9+0xa008], desc[UR22][R124.64], P4 ;  /* 0x0a0080007c097fae */ /* 0x000fe2000a1a1016 */
[----:B-1----:R-:W-:-:S04]  /*8f50*/  LEA.HI R252, R252, 0x6e, RZ, 0x1a ;  /* 0x0000006efcfc7811 */ /* 0x002fc800078fd0ff */
[-C--:B------:R-:W-:Y:S02]  /*8f60*/  ISETP.GE.AND P1, PT, R252, R247.reuse, PT ;  /* 0x000000f7fc00720c */ /* 0x080fe40003f26270 */
[----:B------:R-:W-:Y:S02]  /*8f70*/  LOP3.LUT R252, R2, 0x6c, RZ, 0xfc, !PT ;  /* 0x0000006c02fc7812 */ /* 0x000fe400078efcff */
[----:B------:R-:W-:Y:S02]  /*8f80*/  SEL R18, RZ, 0x4, P1 ;  /* 0x00000004ff127807 */ /* 0x000fe40000800000 */
[----:B------:R-:W-:Y:S02]  /*8f90*/  ISETP.GE.AND P3, PT, R252, R247, PT ;  /* 0x000000f7fc00720c */ /* 0x000fe40003f66270 */
[----:B------:R-:W-:Y:S02]  /*8fa0*/  SEL R18, R18, RZ, P6 ;  /* 0x000000ff12127207 */ /* 0x000fe40003000000 */
[----:B------:R-:W-:-:S02]  /*8fb0*/  LOP3.LUT R252, R2, 0x10, RZ, 0xfc, !PT ;  /* 0x0000001002fc7812 */ /* 0x000fc400078efcff */
[----:B------:R-:W-:Y:S02]  /*8fc0*/  ISETP.NE.U32.AND P1, PT, R19, RZ, PT ;  /* 0x000000ff1300720c */ /* 0x000fe40003f25070 */
[----:B------:R-:W-:Y:S02]  /*8fd0*/  ISETP.NE.U32.AND P5, PT, R18, RZ, PT ;  /* 0x000000ff1200720c */ /* 0x000fe40003fa5070 */
[----:B------:R-:W-:Y:S02]  /*8fe0*/  SEL R18, RZ, 0x4, P3 ;  /* 0x00000004ff127807 */ /* 0x000fe40001800000 */
[----:B------:R-:W-:Y:S02]  /*8ff0*/  ISETP.GE.AND P3, PT, R252, R247, PT ;  /* 0x000000f7fc00720c */ /* 0x000fe40003f66270 */
[----:B------:R-:W-:Y:S02]  /*9000*/  SEL R19, R18, RZ, P6 ;  /* 0x000000ff12137207 */ /* 0x000fe40003000000 */
[----:B------:R-:W-:-:S02]  /*9010*/  SEL R18, RZ, 0x4, P3 ;  /* 0x00000004ff127807 */ /* 0x000fc40001800000 */
[----:B------:R-:W-:Y:S01]  /*9020*/  LOP3.LUT R252, R2, 0x12, RZ, 0xfc, !PT ;  /* 0x0000001202fc7812 */ /* 0x000fe200078efcff */
[----:B------:R-:W-:Y:S01]  /*9030*/  LDGSTS.E [R9+0xc000], desc[UR22][R110.64], P1 ;  /* 0x0c0000006e097fae */ /* 0x000fe200089a1016 */
[----:B------:R-:W-:Y:S02]  /*9040*/  SEL R18, R18, RZ, P6 ;  /* 0x000000ff12127207 */ /* 0x000fe40003000000 */
[----:B------:R-:W-:Y:S01]  /*9050*/  ISETP.GE.AND P4, PT, R252, R247, PT ;  /* 0x000000f7fc00720c */ /* 0x000fe20003f86270 */
[----:B------:R-:W-:Y:S01]  /*9060*/  LDGSTS.E [R9+0xc008], desc[UR22][R128.64], P2 ;  /* 0x0c00800080097fae */ /* 0x000fe200091a1016 */
[----:B------:R-:W-:Y:S02]  /*9070*/  LOP3.LUT R252, R2, 0x30, RZ, 0xfc, !PT ;  /* 0x0000003002fc7812 */ /* 0x000fe400078efcff */
[----:B------:R-:W-:Y:S02]  /*9080*/  ISETP.NE.U32.AND P1, PT, R18, RZ, PT ;  /* 0x000000ff1200720c */ /* 0x000fe40003f25070 */
[----:B------:R-:W-:-:S02]  /*9090*/  SEL R18, RZ, 0x4, P4 ;  /* 0x00000004ff127807 */ /* 0x000fc40002000000 */
[----:B------:R-:W-:Y:S02]  /*90a0*/  ISETP.NE.U32.AND P3, PT, R19, RZ, PT ;  /* 0x000000ff1300720c */ /* 0x000fe40003f65070 */
[----:B------:R-:W-:Y:S02]  /*90b0*/  ISETP.GE.AND P4, PT, R252, R247, PT ;  /* 0x000000f7fc00720c */ /* 0x000fe40003f86270 */
[----:B------:R-:W-:Y:S02]  /*90c0*/  SEL R19, R18, RZ, P6 ;  /* 0x000000ff12137207 */ /* 0x000fe40003000000 */
[----:B------:R-:W-:Y:S02]  /*90d0*/  SEL R18, RZ, 0x4, P4 ;  /* 0x00000004ff127807 */ /* 0x000fe40002000000 */
[----:B------:R-:W-:-:S05]  /*90e0*/  ISETP.NE.U32.AND P4, PT, R19, RZ, PT ;  /* 0x000000ff1300720c */ /* 0x000fca0003f85070 */
[----:B------:R-:W-:Y:S04]  /*90f0*/  LDGSTS.E [R9+0xe000], desc[UR22][R38.64], P3 ;  /* 0x0e00000026097fae */ /* 0x000fe800099a1016 */
[----:B------:R-:W-:Y:S04]  /*9100*/  LDGSTS.E [R9+0xe008], desc[UR22][R130.64], P5 ;  /* 0x0e00800082097fae */ /* 0x000fe8000a9a1016 */
[----:B------:R-:W-:Y:S04]  /*9110*/  LDGSTS.E [R8+0x8000], desc[UR22][R122.64], P1 ;  /* 0x080000007a087fae */ /* 0x000fe800089a1016 */
[----:B------:R-:W-:Y:S04]  /*9120*/  LDGSTS.E [R8+0x8008], desc[UR22][R126.64], P4 ;  /* 0x080080007e087fae */ /* 0x000fe8000a1a1016 */
[----:B------:R-:W2:Y:S01]  /*9130*/  LDL.LU.64 R126, [R1+0x378] ;  /* 0x00037800017e7983 */ /* 0x000ea20000300a00 */
[----:B------:R-:W-:-:S02]  /*9140*/  LOP3.LUT R252, R2, 0x32, RZ, 0xfc, !PT ;  /* 0x0000003202fc7812 */ /* 0x000fc400078efcff */
[----:B------:R-:W-:Y:S02]  /*9150*/  SEL R18, R18, RZ, P6 ;  /* 0x000000ff12127207 */ /* 0x000fe40003000000 */
[-C--:B------:R-:W-:Y:S02]  /*9160*/  ISETP.GE.AND P2, PT, R252, R247.reuse, PT ;  /* 0x000000f7fc00720c */ /* 0x080fe40003f46270 */
[----:B------:R-:W-:Y:S02]  /*9170*/  LOP3.LUT R252, R2, 0x50, RZ, 0xfc, !PT ;  /* 0x0000005002fc7812 */ /* 0x000fe400078efcff */
[----:B------:R-:W-:Y:S02]  /*9180*/  ISETP.NE.U32.AND P3, PT, R18, RZ, PT ;  /* 0x000000ff1200720c */ /* 0x000fe40003f65070 */
[----:B------:R-:W-:Y:S02]  /*9190*/  SEL R18, RZ, 0x4, P2 ;  /* 0x00000004ff127807 */ /* 0x000fe40001000000 */
[----:B------:R-:W-:-:S02]  /*91a0*/  ISETP.GE.AND P2, PT, R252, R247, PT ;  /* 0x000000f7fc00720c */ /* 0x000fc40003f46270 */
[----:B------:R-:W-:Y:S02]  /*91b0*/  SEL R19, R18, RZ, P6 ;  /* 0x000000ff12137207 */ /* 0x000fe40003000000 */
[----:B------:R-:W-:Y:S02]  /*91c0*/  SEL R18, RZ, 0x4, P2 ;  /* 0x00000004ff127807 */ /* 0x000fe40001000000 */
[----:B------:R-:W-:Y:S02]  /*91d0*/  LOP3.LUT R252, R2, 0x52, RZ, 0xfc, !PT ;  /* 0x0000005202fc7812 */ /* 0x000fe400078efcff */
[----:B------:R-:W-:Y:S01]  /*91e0*/  SEL R18, R18, RZ, P6 ;  /* 0x000000ff12127207 */ /* 0x000fe20003000000 */
[----:B------:R-:W-:Y:S01]  /*91f0*/  LDGSTS.E [R8+0xa000], desc[UR22][R60.64], P3 ;  /* 0x0a0000003c087fae */ /* 0x000fe200099a1016 */
[----:B------:R-:W-:Y:S02]  /*9200*/  ISETP.GE.AND P5, PT, R252, R247, PT ;  /* 0x000000f7fc00720c */ /* 0x000fe40003fa6270 */
[----:B------:R-:W-:-:S02]  /*9210*/  LOP3.LUT R252, R2, 0x70, RZ, 0xfc, !PT ;  /* 0x0000007002fc7812 */ /* 0x000fc400078efcff */
[----:B------:R-:W-:Y:S02]  /*9220*/  ISETP.NE.U32.AND P1, PT, R18, RZ, PT ;  /* 0x000000ff1200720c */ /* 0x000fe40003f25070 */
[----:B------:R-:W-:Y:S02]  /*9230*/  SEL R18, RZ, 0x4, P5 ;  /* 0x00000004ff127807 */ /* 0x000fe40002800000 */
[----:B------:R-:W-:Y:S02]  /*9240*/  ISETP.GE.AND P5, PT, R252, R247, PT ;  /* 0x000000f7fc00720c */ /* 0x000fe40003fa6270 */
[----:B------:R-:W-:Y:S01]  /*9250*/  ISETP.NE.U32.AND P2, PT, R19, RZ, PT ;  /* 0x000000ff1300720c */ /* 0x000fe20003f45070 */
[----:B------:R-:W3:Y:S01]  /*9260*/  LDL.64 R60, [R1+0x180] ;  /* 0x00018000013c7983 */ /* 0x000ee20000100a00 */
[----:B------:R-:W-:Y:S02]  /*9270*/  SEL R19, R18, RZ, P6 ;  /* 0x000000ff12137207 */ /* 0x000fe40003000000 */
[----:B------:R-:W-:-:S02]  /*9280*/  SEL R18, RZ, 0x4, P5 ;  /* 0x00000004ff127807 */ /* 0x000fc40002800000 */
[----:B------:R-:W-:Y:S02]  /*9290*/  LOP3.LUT R252, R2, 0x72, RZ, 0xfc, !PT ;  /* 0x0000007202fc7812 */ /* 0x000fe400078efcff */
[----:B------:R-:W-:Y:S02]  /*92a0*/  SEL R18, R18, RZ, P6 ;  /* 0x000000ff12127207 */ /* 0x000fe40003000000 */
[----:B------:R-:W-:Y:S02]  /*92b0*/  ISETP.GE.AND P4, PT, R252, R247, PT ;  /* 0x000000f7fc00720c */ /* 0x000fe40003f86270 */
[----:B------:R-:W-:Y:S01]  /*92c0*/  LOP3.LUT R252, R2, 0x14, RZ, 0xfc, !PT ;  /* 0x0000001402fc7812 */ /* 0x000fe200078efcff */
[----:B------:R-:W-:Y:S01]  /*92d0*/  LDGSTS.E [R8+0xa008], desc[UR22][R62.64], P2 ;  /* 0x0a0080003e087fae */ /* 0x000fe200091a1016 */
[----:B------:R-:W-:Y:S02]  /*92e0*/  ISETP.NE.U32.AND P3, PT, R18, RZ, PT ;  /* 0x000000ff1200720c */ /* 0x000fe40003f65070 */
[----:B------:R-:W-:-:S02]  /*92f0*/  SEL R18, RZ, 0x4, P4 ;  /* 0x00000004ff127807 */ /* 0x000fc40002000000 */
[----:B------:R-:W-:Y:S02]  /*9300*/  ISETP.NE.U32.AND P5, PT, R19, RZ, PT ;  /* 0x000000ff1300720c */ /* 0x000fe40003fa5070 */
[----:B------:R-:W-:Y:S02]  /*9310*/  ISETP.GE.AND P4, PT, R252, R247, PT ;  /* 0x000000f7fc00720c */ /* 0x000fe40003f86270 */
[----:B------:R-:W-:Y:S02]  /*9320*/  SEL R19, R18, RZ, P6 ;  /* 0x000000ff12137207 */ /* 0x000fe40003000000 */
[----:B------:R-:W-:Y:S01]  /*9330*/  SEL R18, RZ, 0x4, P4 ;  /* 0x00000004ff127807 */ /* 0x000fe20002000000 */
[----:B------:R-:W4:Y:S01]  /*9340*/  LDL.64 R62, [R1+0x138] ;  /* 0x00013800013e7983 */ /* 0x000f220000100a00 */
[----:B------:R-:W-:-:S03]  /*9350*/  ISETP.NE.U32.AND P4, PT, R19, RZ, PT ;  /* 0x000000ff1300720c */ /* 0x000fc60003f85070 */
[----:B--2---:R-:W-:Y:S04]  /*9360*/  LDGSTS.E [R8+0xc000], desc[UR22][R126.64], P1 ;  /* 0x0c0000007e087fae */ /* 0x004fe800089a1016 */
[----:B------:R-:W-:Y:S04]  /*9370*/  LDGSTS.E [R8+0xc008], desc[UR22][R58.64], P5 ;  /* 0x0c0080003a087fae */ /* 0x000fe8000a9a1016 */
[----:B------:R-:W-:Y:S04]  /*9380*/  LDGSTS.E [R8+0xe000], desc[UR22][R52.64], P3 ;  /* 0x0e00000034087fae */ /* 0x000fe800099a1016 */
[----:B------:R-:W2:Y:S04]  /*9390*/  LDL.64 R126, [R1+0x178] ;  /* 0x00017800017e7983 */ /* 0x000ea80000100a00 */
[----:B------:R-:W2:Y:S04]  /*93a0*/  LDL.64 R58, [R1+0x130] ;  /* 0x00013000013a7983 */ /* 0x000ea80000100a00 */
[----:B------:R-:W2:Y:S04]  /*93b0*/  LDL.LU.64 R52, [R1+0x370] ;  /* 0x0003700001347983 */ /* 0x000ea80000300a00 */
[----:B------:R-:W-:Y:S04]  /*93c0*/  LDGSTS.E [R8+0xe008], desc[UR22][R6.64], P4 ;  /* 0x0e00800006087fae */ /* 0x000fe8000a1a1016 */
[----:B------:R-:W3:Y:S01]  /*93d0*/  LDL.LU.64 R6, [R1+0x368] ;  /* 0x0003680001067983 */ /* 0x000ee20000300a00 */
[----:B------:R-:W-:-:S04]  /*93e0*/  SEL R18, R18, RZ, P6 ;  /* 0x000000ff12127207 */ /* 0x000fc80003000000 */
[----:B------:R-:W-:Y:S02]  /*93f0*/  ISETP.NE.U32.AND P1, PT, R18, RZ, PT ;  /* 0x000000ff1200720c */ /* 0x000fe40003f25070 */
[----:B------:R-:W-:-:S04]  /*9400*/  LOP3.LUT R252, R2, 0x16, RZ, 0xfc, !PT ;  /* 0x0000001602fc7812 */ /* 0x000fc800078efcff */
[-C--:B------:R-:W-:Y:S02]  /*9410*/  ISETP.GE.AND P2, PT, R252, R247.reuse, PT ;  /* 0x000000f7fc00720c */ /* 0x080fe40003f46270 */
[----:B------:R-:W-:Y:S02]  /*9420*/  LOP3.LUT R252, R2, 0x34, RZ, 0xfc, !PT ;  /* 0x0000003402fc7812 */ /* 0x000fe400078efcff */
[----:B------:R-:W-:Y:S02]  /*9430*/  SEL R18, RZ, 0x4, P2 ;  /* 0x00000004ff127807 */ /* 0x000fe40001000000 */
[----:B------:R-:W-:Y:S02]  /*9440*/  ISETP.GE.AND P2, PT, R252, R247, PT ;  /* 0x000000f7fc00720c */ /* 0x000fe40003f46270 */
[----:B------:R-:W-:Y:S02]  /*9450*/  SEL R19, R18, RZ, P6 ;  /* 0x000000ff12137207 */ /* 0x000fe40003000000 */
[----:B------:R-:W-:-:S02]  /*9460*/  SEL R18, RZ, 0x4, P2 ;  /* 0x00000004ff127807 */ /* 0x000fc40001000000 */
[----:B------:R-:W-:Y:S02]  /*9470*/  LOP3.LUT R252, R2, 0x36, RZ, 0xfc, !PT ;  /* 0x0000003602fc7812 */ /* 0x000fe400078efcff */
[----:B------:R-:W-:Y:S02]  /*9480*/  SEL R18, R18, RZ, P6 ;  /* 0x000000ff12127207 */ /* 0x000fe40003000000 */
[-C--:B------:R-:W-:Y:S02]  /*9490*/  ISETP.GE.AND P5, PT, R252, R247.reuse, PT ;  /* 0x000000f7fc00720c */ /* 0x080fe40003fa6270 */
[----:B------:R-:W-:Y:S02]  /*94a0*/  LOP3.LUT R252, R2, 0x54, RZ, 0xfc, !PT ;  /* 0x0000005402fc7812 */ /* 0x000fe400078efcff */
[----:B------:R-:W-:Y:S02]  /*94b0*/  ISETP.NE.U32.AND P3, PT, R18, RZ, PT ;  /* 0x000000ff1200720c */ /* 0x000fe40003f65070 */
[----:B------:R-:W-:Y:S01]  /*94c0*/  SEL R18, RZ, 0x4, P5 ;  /* 0x00000004ff127807 */ /* 0x000fe20002800000 */
[----:B---3--:R-:W-:Y:S04]  /*94d0*/  LDGSTS.E [R7+0x8000], desc[UR22][R60.64], P1 ;  /* 0x080000003c077fae */ /* 0x008fe800089a1016 */
[----:B------:R-:W3:Y:S01]  /*94e0*/  LDL.LU.64 R60, [R1+0x360] ;  /* 0x00036000013c7983 */ /* 0x000ee20000300a00 */
        /* <DEDUP_REMOVED lines=8> */
[----:B--2---:R-:W-:Y:S01]  /*9570*/  LDGSTS.E [R7+0x8008], desc[UR22][R126.64], P2 ;  /* 0x080080007e077fae */ /* 0x004fe200091a1016 */
[----:B------:R-:W-:Y:S02]  /*9580*/  ISETP.NE.U32.AND P1, PT, R18, RZ, PT ;  /* 0x000000ff1200720c */ /* 0x000fe40003f25070 */
[----:B------:R-:W-:Y:S01]  /*9590*/  SEL R18, RZ, 0x4, P4 ;  /* 0x00000004ff127807 */ /* 0x000fe20002000000 */
[----:B----4-:R-:W-:Y:S01]  /*95a0*/  LDGSTS.E [R7+0xa000], desc[UR22][R62.64], P3 ;  /* 0x0a0000003e077fae */ /* 0x010fe200099a1016 */
[----:B------:R-:W-:Y:S02]  /*95b0*/  ISETP.NE.U32.AND P5, PT, R19, RZ, PT ;  /* 0x000000ff1300720c */ /* 0x000fe40003fa5070 */
[----:B------:R-:W-:Y:S02]  /*95c0*/  ISETP.GE.AND P4, PT, R252, R247, PT ;  /* 0x000000f7fc00720c */ /* 0x000fe40003f86270 */
[----:B------:R-:W-:-:S02]  /*95d0*/  SEL R19, R18, RZ, P6 ;  /* 0x000000ff12137207 */ /* 0x000fc40003000000 */
[----:B------:R-:W-:Y:S01]  /*95e0*/  SEL R18, RZ, 0x4, P4 ;  /* 0x00000004ff127807 */ /* 0x000fe20002000000 */
[----:B------:R-:W2:Y:S01]  /*95f0*/  LDL.LU.64 R126, [R1+0x358] ;  /* 0x00035800017e7983 */ /* 0x000ea20000300a00 */
[----:B------:R-:W-:-:S03]  /*9600*/  ISETP.NE.U32.AND P4, PT, R19, RZ, PT ;  /* 0x000000ff1300720c */ /* 0x000fc60003f85070 */
[----:B------:R-:W4:Y:S04]  /*9610*/  LDL.64 R62, [R1+0x190] ;  /* 0x00019000013e7983 */ /* 0x000f280000100a00 */
[----:B------:R-:W-:Y:S04]  /*9620*/  LDGSTS.E [R7+0xa008], desc[UR22][R58.64], P5 ;  /* 0x0a0080003a077fae */ /* 0x000fe8000a9a1016 */
[----:B------:R-:W2:Y:S01]  /*9630*/  LDL.64 R58, [R1+0x188] ;  /* 0x00018800013a7983 */ /* 0x000ea20000100a00 */
[----:B------:R-:W-:Y:S02]  /*9640*/  LOP3.LUT R252, R2, 0x76, RZ, 0xfc, !PT ;  /* 0x0000007602fc7812 */ /* 0x000fe400078efcff */
[----:B------:R-:W-:Y:S01]  /*9650*/  SEL R18, R18, RZ, P6 ;  /* 0x000000ff12127207 */ /* 0x000fe20003000000 */
[----:B---3--:R-:W-:Y:S04]  /*9660*/  LDGSTS.E [R7+0xc000], desc[UR22][R60.64], P1 ;  /* 0x0c0000003c077fae */ /* 0x008fe800089a1016 */
[----:B------:R-:W-:Y:S04]  /*9670*/  LDGSTS.E [R7+0xc008], desc[UR22][R52.64], P4 ;  /* 0x0c00800034077fae */ /* 0x000fe8000a1a1016 */
[----:B------:R-:W3:Y:S04]  /*9680*/  LDL.64 R60, [R1+0x158] ;  /* 0x00015800013c7983 */ /* 0x000ee80000100a00 */
[----:B------:R-:W3:Y:S01]  /*9690*/  LDL.LU.64 R52, [R1+0x350] ;  /* 0x0003500001347983 */ /* 0x000ee20000300a00 */
[----:B------:R-:W-:-:S02]  /*96a0*/  ISETP.GE.AND P2, PT, R252, R247, PT ;  /* 0x000000f7fc00720c */ /* 0x000fc40003f46270 */
[----:B------:R-:W-:Y:S02]  /*96b0*/  LOP3.LUT R252, R2, 0x18, RZ, 0xfc, !PT ;  /* 0x0000001802fc7812 */ /* 0x000fe400078efcff */
[----:B------:R-:W-:Y:S02]  /*96c0*/  ISETP.NE.U32.AND P3, PT, R18, RZ, PT ;  /* 0x000000ff1200720c */ /* 0x000fe40003f65070 */
[----:B------:R-:W-:Y:S02]  /*96d0*/  SEL R18, RZ, 0x4, P2 ;  /* 0x00000004ff127807 */ /* 0x000fe40001000000 */
[----:B------:R-:W-:Y:S02]  /*96e0*/  ISETP.GE.AND P2, PT, R252, R247, PT ;  /* 0x000000f7fc00720c */ /* 0x000fe40003f46270 */
[----:B------:R-:W-:Y:S02]  /*96f0*/  SEL R19, R18, RZ, P6 ;  /* 0x000000ff12137207 */ /* 0x000fe40003000000 */
[----:B------:R-:W-:-:S02]  /*9700*/  SEL R18, RZ, 0x4, P2 ;  /* 0x00000004ff127807 */ /* 0x000fc40001000000 */
[----:B------:R-:W-:Y:S02]  /*9710*/  LOP3.LUT R252, R2, 0x1a, RZ, 0xfc, !PT ;  /* 0x0000001a02fc7812 */ /* 0x000fe400078efcff */
[----:B------:R-:W-:Y:S01]  /*9720*/  SEL R18, R18, RZ, P6 ;  /* 0x000000ff12127207 */ /* 0x000fe20003000000 */
[----:B------:R-:W-:Y:S01]  /*9730*/  LDGSTS.E [R7+0xe000], desc[UR22][R34.64], P3 ;  /* 0x0e00000022077fae */ /* 0x000fe200099a1016 */
[----:B------:R-:W-:Y:S02]  /*9740*/  ISETP.GE.AND P5, PT, R252, R247, PT ;  /* 0x000000f7fc00720c */ /* 0x000fe40003fa6270 */
[----:B------:R-:W-:Y:S02]  /*9750*/  LOP3.LUT R252, R2, 0x38, RZ, 0xfc, !PT ;  /* 0x0000003802fc7812 */ /* 0x000fe400078efcff */
[----:B------:R-:W-:Y:S02]  /*9760*/  ISETP.NE.U32.AND P1, PT, R18, RZ, PT ;  /* 0x000000ff1200720c */ /* 0x000fe40003f25070 */
[----:B------:R-:W-:-:S02]  /*9770*/  SEL R18, RZ, 0x4, P5 ;  /* 0x00000004ff127807 */ /* 0x000fc40002800000 */
[----:B------:R-:W-:Y:S02]  /*9780*/  ISETP.GE.AND P5, PT, R252, R247, PT ;  /* 0x000000f7fc00720c */ /* 0x000fe40003fa6270 */
[----:B------:R-:W-:Y:S02]  /*9790*/  ISETP.NE.U32.AND P2, PT, R19, RZ, PT ;  /* 0x000000ff1300720c */ /* 0x000fe40003f45070 */
[----:B------:R-:W-:Y:S02]  /*97a0*/  SEL R19, R18, RZ, P6 ;  /* 0x000000ff12137207 */ /* 0x000fe40003000000 */
[----:B------:R-:W-:Y:S02]  /*97b0*/  SEL R18, RZ, 0x4, P5 ;  /* 0x00000004ff127807 */ /* 0x000fe40002800000 */
[----:B------:R-:W-:Y:S02]  /*97c0*/  LOP3.LUT R252, R2, 0x3a, RZ, 0xfc, !PT ;  /* 0x0000003a02fc7812 */ /* 0x000fe400078efcff */
[----:B------:R-:W-:-:S02]  /*97d0*/  SEL R18, R18, RZ, P6 ;  /* 0x000000ff12127207 */ /* 0x000fc40003000000 */
[-C--:B------:R-:W-:Y:S02]  /*97e0*/  ISETP.GE.AND P4, PT, R252, R247.reuse, PT ;  /* 0x000000f7fc00720c */ /* 0x080fe40003f86270 */
[----:B------:R-:W-:Y:S01]  /*97f0*/  LOP3.LUT R252, R2, 0x58, RZ, 0xfc, !PT ;  /* 0x0000005802fc7812 */ /* 0x000fe200078efcff */
[----:B------:R-:W-:Y:S01]  /*9800*/  LDGSTS.E [R7+0xe008], desc[UR22][R36.64], P2 ;  /* 0x0e00800024077fae */ /* 0x000fe200091a1016 */
[----:B------:R-:W-:Y:S02]  /*9810*/  ISETP.NE.U32.AND P3, PT, R18, RZ, PT ;  /* 0x000000ff1200720c */ /* 0x000fe40003f65070 */
[----:B------:R-:W-:Y:S01]  /*9820*/  SEL R18, RZ, 0x4, P4 ;  /* 0x00000004ff127807 */ /* 0x000fe20002000000 */
[----:B----4-:R-:W-:Y:S01]  /*9830*/  LDGSTS.E [R6+0x8000], desc[UR22][R62.64], P1 ;  /* 0x080000003e067fae */ /* 0x010fe200089a1016 */
[----:B------:R-:W-:Y:S02]  /*9840*/  ISETP.NE.U32.AND P5, PT, R19, RZ, PT ;  /* 0x000000ff1300720c */ /* 0x000fe40003fa5070 */
[----:B------:R-:W-:-:S02]  /*9850*/  ISETP.GE.AND P4, PT, R252, R247, PT ;  /* 0x000000f7fc00720c */ /* 0x000fc40003f86270 */
[----:B------:R-:W-:Y:S02]  /*9860*/  SEL R19, R18, RZ, P6 ;  /* 0x000000ff12137207 */ /* 0x000fe40003000000 */
[----:B------:R-:W-:Y:S02]  /*9870*/  SEL R18, RZ, 0x4, P4 ;  /* 0x00000004ff127807 */ /* 0x000fe40002000000 */
[----:B------:R-:W-:Y:S01]  /*9880*/  ISETP.NE.U32.AND P4, PT, R19, RZ, PT ;  /* 0x000000ff1300720c */ /* 0x000fe20003f85070 */
[----:B------:R-:W4:Y:S04]  /*9890*/  LDL.64 R62, [R1+0x1a0] ;  /* 0x0001a000013e7983 */ /* 0x000f280000100a00 */
[----:B--2---:R-:W-:Y:S01]  /*98a0*/  LDGSTS.E [R6+0x8008], desc[UR22][R58.64], P5 ;  /* 0x080080003a067fae */ /* 0x004fe2000a9a1016 */
[----:B------:R-:W-:-:S02]  /*98b0*/  LOP3.LUT R252, R2, 0x5a, RZ, 0xfc, !PT ;  /* 0x0000005a02fc7812 */ /* 0x000fc400078efcff */
[----:B------:R-:W-:Y:S02]  /*98c0*/  SEL R18, R18, RZ, P6 ;  /* 0x000000ff12127207 */ /* 0x000fe40003000000 */
[----:B------:R-:W-:Y:S02]  /*98d0*/  ISETP.GE.AND P2, PT, R252, R247, PT ;  /* 0x000000f7fc00720c */ /* 0x000fe40003f46270 */
[----:B------:R-:W-:Y:S02]  /*98e0*/  LOP3.LUT R252, R2, 0x78, RZ, 0xfc, !PT ;  /* 0x0000007802fc7812 */ /* 0x000fe400078efcff */
[----:B------:R-:W-:Y:S01]  /*98f0*/  ISETP.NE.U32.AND P1, PT, R18, RZ, PT ;  /* 0x000000ff1200720c */ /* 0x000fe20003f25070 */
[----:B---3--:R1:W-:Y:S04]  /*9900*/  LDGSTS.E [R6+0xa000], desc[UR22][R60.64], P3 ;  /* 0x0a0000003c067fae */ /* 0x0083e800099a1016 */
[----:B------:R-:W-:Y:S01]  /*9910*/  LDGSTS.E [R6+0xa008], desc[UR22][R52.64], P4 ;  /* 0x0a00800034067fae */ /* 0x000fe2000a1a1016 */
[----:B------:R-:W-:-:S03]  /*9920*/  SEL R18, RZ, 0x4, P2 ;  /* 0x00000004ff127807 */ /* 0x000fc60001000000 */
[----:B------:R-:W2:Y:S01]  /*9930*/  LDL.LU.64 R52, [R1+0x348] ;  /* 0x0003480001347983 */ /* 0x000ea20000300a00 */
[----:B------:R-:W-:Y:S02]  /*9940*/  ISETP.GE.AND P2, PT, R252, R247, PT ;  /* 0x000000f7fc00720c */ /* 0x000fe40003f46270 */
[----:B------:R-:W3:Y:S01]  /*9950*/  S2R R252, SR_TID.X ;  /* 0x0000000000fc7919 */ /* 0x000ee20000002100 */
[----:B------:R-:W-:Y:S02]  /*9960*/  SEL R19, R18, RZ, P6 ;  /* 0x000000ff12137207 */ /* 0x000fe40003000000 */
[----:B------:R-:W-:Y:S01]  /*9970*/  SEL R18, RZ, 0x4, P2 ;  /* 0x00000004ff127807 */ /* 0x000fe20001000000 */
[----:B------:R-:W-:Y:S01]  /*9980*/  LDGSTS.E [R6+0xc000], desc[UR22][R56.64], P1 ;  /* 0x0c00000038067fae */ /* 0x000fe200089a1016 */
[----:B------:R-:W-:Y:S02]  /*9990*/  LOP3.LUT R21, R2, 0x7a, RZ, 0xfc, !PT ;  /* 0x0000007a02157812 */ /* 0x000fe400078efcff */
[----:B------:R-:W-:-:S02]  /*99a0*/  SEL R18, R18, RZ, P6 ;  /* 0x000000ff12127207 */ /* 0x000fc40003000000 */
[----:B------:R-:W-:Y:S02]  /*99b0*/  ISETP.GE.AND P5, PT, R21, R247, PT ;  /* 0x000000f71500720c */ /* 0x000fe40003fa6270 */
[----:B------:R-:W-:Y:S02]  /*99c0*/  ISETP.NE.U32.AND P3, PT, R18, RZ, PT ;  /* 0x000000ff1200720c */ /* 0x000fe40003f65070 */
[----:B------:R-:W-:Y:S02]  /*99d0*/  SEL R18, RZ, 0x4, P5 ;  /* 0x00000004ff127807 */ /* 0x000fe40002800000 */
[----:B------:R-:W-:Y:S02]  /*99e0*/  ISETP.NE.U32.AND P2, PT, R19, RZ, PT ;  /* 0x000000ff1300720c */ /* 0x000fe40003f45070 */
[----:B------:R-:W-:-:S11]  /*99f0*/  SEL R19, R18, RZ, P6 ;  /* 0x000000ff12137207 */ /* 0x000fd60003000000 */
[----:B------:R-:W-:Y:S01]  /*9a00*/  LDGSTS.E [R6+0xc008], desc[UR22][R54.64], P2 ;  /* 0x0c00800036067fae */ /* 0x000fe200091a1016 */
[----:B---3--:R-:W-:-:S03]  /*9a10*/  LEA.HI R252, R252, 0x1e, RZ, 0x1a ;  /* 0x0000001efcfc7811 */ /* 0x008fc600078fd0ff */
[----:B------:R-:W-:Y:S01]  /*9a20*/  LDGSTS.E [R6+0xe000], desc[UR22][R30.64], P3 ;  /* 0x0e0000001e067fae */ /* 0x000fe200099a1016 */
[-C--:B------:R-:W-:Y:S02]  /*9a30*/  ISETP.GE.AND P5, PT, R252, R247.reuse, PT ;  /* 0x000000f7fc00720c */ /* 0x080fe40003fa6270 */
[----:B------:R-:W-:Y:S02]  /*9a40*/  LOP3.LUT R252, R2, 0x1c, RZ, 0xfc, !PT ;  /* 0x0000001c02fc7812 */ /* 0x000fe400078efcff */
[----:B------:R-:W-:Y:S02]  /*9a50*/  SEL R18, RZ, 0x4, P5 ;  /* 0x00000004ff127807 */ /* 0x000fe40002800000 */
[----:B------:R-:W-:Y:S02]  /*9a60*/  ISETP.GE.AND P4, PT, R252, R247, PT ;  /* 0x000000f7fc00720c */ /* 0x000fe40003f86270 */
[----:B------:R-:W-:Y:S02]  /*9a70*/  SEL R18, R18, RZ, P6 ;  /* 0x000000ff12127207 */ /* 0x000fe40003000000 */
[----:B------:R-:W-:-:S02]  /*9a80*/  LOP3.LUT R252, R2, 0x3c, RZ, 0xfc, !PT ;  /* 0x0000003c02fc7812 */ /* 0x000fc400078efcff */
[----:B------:R-:W-:Y:S02]  /*9a90*/  ISETP.NE.U32.AND P1, PT, R18, RZ, PT ;  /* 0x000000ff1200720c */ /* 0x000fe40003f25070 */
[----:B------:R-:W-:Y:S02]  /*9aa0*/  SEL R18, RZ, 0x4, P4 ;  /* 0x00000004ff127807 */ /* 0x000fe40002000000 */
[----:B------:R-:W-:Y:S02]  /*9ab0*/  ISETP.GE.AND P4, PT, R252, R247, PT ;  /* 0x000000f7fc00720c */ /* 0x000fe40003f86270 */
[----:B------:R-:W-:Y:S02]  /*9ac0*/  ISETP.NE.U32.AND P5, PT, R19, RZ, PT ;  /* 0x000000ff1300720c */ /* 0x000fe40003fa5070 */
[----:B------:R-:W-:Y:S02]  /*9ad0*/  SEL R19, R18, RZ, P6 ;  /* 0x000000ff12137207 */ /* 0x000fe40003000000 */
[----:B------:R-:W-:-:S02]  /*9ae0*/  SEL R18, RZ, 0x4, P4 ;  /* 0x00000004ff127807 */ /* 0x000fc40002000000 */
[----:B------:R-:W-:Y:S02]  /*9af0*/  ISETP.NE.U32.AND P4, PT, R19, RZ, PT ;  /* 0x000000ff1300720c */ /* 0x000fe40003f85070 */
[----:B------:R-:W-:-:S04]  /*9b00*/  SEL R18, R18, RZ, P6 ;  /* 0x000000ff12127207 */ /* 0x000fc80003000000 */
[----:B------:R-:W-:Y:S01]  /*9b10*/  ISETP.NE.U32.AND P2, PT, R18, RZ, PT ;  /* 0x000000ff1200720c */ /* 0x000fe20003f45070 */
[----:B------:R3:W-:Y:S06]  /*9b20*/  LDGSTS.E [R6+0xe008], desc[UR22][R26.64], P5 ;  /* 0x0e0080001a067fae */ /* 0x0007ec000a9a1016 */
[----:B----4-:R-:W-:Y:S04]  /*9b30*/  LDGSTS.E [R5+0x8000], desc[UR22][R62.64], P4 ;  /* 0x080000003e057fae */ /* 0x010fe8000a1a1016 */
[----:B--2---:R-:W-:Y:S04]  /*9b40*/  LDGSTS.E [R5+0x8008], desc[UR22][R52.64], P1 ;  /* 0x0800800034057fae */ /* 0x004fe800089a1016 */
[----:B------:R-:W-:Y:S04]  /*9b50*/  LDGSTS.E [R5+0xa000], desc[UR22][R126.64], P2 ;  /* 0x0a0000007e057fae */ /* 0x000fe800091a1016 */
[----:B------:R-:W2:Y:S04]  /*9b60*/  LDL.LU.64 R52, [R1+0x340] ;  /* 0x0003400001347983 */ /* 0x000ea80000300a00 */
[----:B------:R-:W3:Y:S01]  /*9b70*/  LDL.LU.64 R126, [R1+0x338] ;  /* 0x00033800017e7983 */ /* 0x000ee20000300a00 */
[----:B------:R-:W1:Y:S01]  /*9b80*/  S2R R21, SR_TID.X ;  /* 0x0000000000157919 */ /* 0x000e620000002100 */
[----:B------:R-:W4:Y:S01]  /*9b90*/  S2R R252, SR_TID.X ;  /* 0x0000000000fc7919 */ /* 0x000f220000002100 */
[----:B------:R-:W-:-:S02]  /*9ba0*/  SEL R18, R20, RZ, P6 ;  /* 0x000000ff14127207 */ /* 0x000fc40003000000 */
[----:B-1----:R-:W-:Y:S02]  /*9bb0*/  LEA.HI R61, R21, 0x3e, RZ, 0x1a ;  /* 0x0000003e153d7811 */ /* 0x002fe400078fd0ff */
[C---:B----4-:R-:W-:Y:S02]  /*9bc0*/  LEA.HI R21, R252.reuse, 0x5e, RZ, 0x1a ;  /* 0x0000005efc157811 */ /* 0x050fe400078fd0ff */
[-C--:B------:R-:W-:Y:S02]  /*9bd0*/  ISETP.GE.AND P3, PT, R61, R247.reuse, PT ;  /* 0x000000f73d00720c */ /* 0x080fe40003f66270 */
[----:B------:R-:W-:Y:S02]  /*9be0*/  ISETP.GE.AND P5, PT, R21, R247, PT ;  /* 0x000000f71500720c */ /* 0x000fe40003fa6270 */
[----:B------:R-:W-:Y:S02]  /*9bf0*/  SEL R19, RZ, 0x4, P3 ;  /* 0x00000004ff137807 */ /* 0x000fe40001800000 */
[----:B------:R-:W-:-:S02]  /*9c00*/  LEA.HI R252, R252, 0x7e, RZ, 0x1a ;  /* 0x0000007efcfc7811 */ /* 0x000fc400078fd0ff */
[----:B------:R-:W-:Y:S02]  /*9c10*/  ISETP.NE.U32.AND P3, PT, R18, RZ, PT ;  /* 0x000000ff1200720c */ /* 0x000fe40003f65070 */
[----:B------:R-:W-:Y:S02]  /*9c20*/  SEL R18, RZ, 0x4, P5 ;  /* 0x00000004ff127807 */ /* 0x000fe40002800000 */
[----:B------:R-:W-:Y:S02]  /*9c30*/  SEL R19, R19, RZ, P6 ;  /* 0x000000ff13137207 */ /* 0x000fe40003000000 */
[----:B------:R-:W-:Y:S02]  /*9c40*/  ISETP.GE.AND P4, PT, R252, R247, PT ;  /* 0x000000f7fc00720c */ /* 0x000fe40003f86270 */
[----:B------:R-:W-:Y:S02]  /*9c50*/  SEL R18, R18, RZ, P6 ;  /* 0x000000ff12127207 */ /* 0x000fe40003000000 */
[----:B------:R-:W-:-:S02]  /*9c60*/  ISETP.NE.U32.AND P5, PT, R19, RZ, PT ;  /* 0x000000ff1300720c */ /* 0x000fc40003fa5070 */
[----:B------:R-:W-:Y:S02]  /*9c70*/  LOP3.LUT R21, R2, 0x5c, RZ, 0xfc, !PT ;  /* 0x0000005c02157812 */ /* 0x000fe400078efcff */
[----:B------:R-:W-:Y:S02]  /*9c80*/  SEL R19, RZ, 0x4, P4 ;  /* 0x00000004ff137807 */ /* 0x000fe40002000000 */
[----:B------:R-:W-:Y:S01]  /*9c90*/  ISETP.NE.U32.AND P4, PT, R18, RZ, PT ;  /* 0x000000ff1200720c */ /* 0x000fe20003f85070 */
[----:B------:R-:W-:Y:S01]  /*9ca0*/  IMAD.U32 R18, RZ, RZ, UR4 ;  /* 0x00000004ff127e24 */ /* 0x000fe2000f8e00ff */
[----:B------:R-:W-:Y:S02]  /*9cb0*/  ISETP.GE.AND P1, PT, R21, R247, PT ;  /* 0x000000f71500720c */ /* 0x000fe40003f26270 */
[----:B------:R-:W-:-:S04]  /*9cc0*/  LOP3.LUT R252, R2, 0x7c, RZ, 0xfc, !PT ;  /* 0x0000007c02fc7812 */ /* 0x000fc800078efcff */
[----:B------:R-:W-:Y:S01]  /*9cd0*/  ISETP.GE.AND P2, PT, R252, R247, PT ;  /* 0x000000f7fc00720c */ /* 0x000fe20003f46270 */
[----:B------:R-:W-:-:S03]  /*9ce0*/  VIADD R252, R246, 0x7f ;  /* 0x0000007ff6fc7836 */ /* 0x000fc60000000000 */
[----:B------:R-:W-:Y:S01]  /*9cf0*/  SEL R20, RZ, 0x4, P2 ;  /* 0x00000004ff147807 */ /* 0x000fe20001000000 */
[----:B------:R-:W-:-:S03]  /*9d00*/  USHF.L.U32 UR5, UR17, 0x7, URZ ;  /* 0x0000000711057899 */ /* 0x000fc600080006ff */
[----:B------:R-:W-:Y:S01]  /*9d10*/  SEL R20, R20, RZ, P6 ;  /* 0x000000ff14147207 */ /* 0x000fe20003000000 */
[----:B---3--:R-:W-:Y:S01]  /*9d20*/  IMAD.WIDE R26, R18, 0x4, R126 ;  /* 0x00000004121a7825 */ /* 0x008fe200078e027e */
[----:B------:R-:W-:Y:S02]  /*9d30*/  SEL R18, R19, RZ, P6 ;  /* 0x000000ff13127207 */ /* 0x000fe40003000000 */
[----:B------:R-:W-:Y:S02]  /*9d40*/  SEL R19, RZ, 0x4, P1 ;  /* 0x00000004ff137807 */ /* 0x000fe40000800000 */
[----:B------:R-:W-:Y:S01]  /*9d50*/  ISETP.NE.U32.AND P1, PT, R18, RZ, PT ;  /* 0x000000ff1200720c */ /* 0x000fe20003f25070 */
[----:B------:R2:W-:Y:S01]  /*9d60*/  LDGSTS.E [R5+0xa008], desc[UR22][R26.64], P5 ;  /* 0x0a0080001a057fae */ /* 0x0005e2000a9a1016 */
[----:B------:R-:W-:-:S04]  /*9d70*/  SEL R18, R19, RZ, P6 ;  /* 0x000000ff13127207 */ /* 0x000fc80003000000 */
[----:B------:R-:W-:Y:S01]  /*9d80*/  ISETP.NE.U32.AND P5, PT, R18, RZ, PT ;  /* 0x000000ff1200720c */ /* 0x000fe20003fa5070 */
[----:B------:R-:W-:Y:S02]  /*9d90*/  VIADD R18, R246, 0xffffff00 ;  /* 0xffffff00f6127836 */ /* 0x000fe40000000000 */
[----:B------:R-:W-:Y:S01]  /*9da0*/  IMAD.U32 R19, RZ, RZ, UR4 ;  /* 0x00000004ff137e24 */ /* 0x000fe2000f8e00ff */
[----:B------:R2:W-:Y:S02]  /*9db0*/  STL.64 [R1+0xc8], R26 ;  /* 0x0000c81a01007387 */ /* 0x0005e40000100a00 */
[----:B------:R-:W-:Y:S01]  /*9dc0*/  ISETP.GE.AND P2, PT, R2, R18, PT ;  /* 0x000000120200720c */ /* 0x000fe20003f46270 */
[----:B--2---:R-:W-:-:S03]  /*9dd0*/  IMAD.WIDE R26, R19, 0x4, R52 ;  /* 0x00000004131a7825 */ /* 0x004fc600078e0234 */
[----:B------:R-:W-:Y:S02]  /*9de0*/  SEL R19, RZ, 0x4, P2 ;  /* 0x00000004ff137807 */ /* 0x000fe40001000000 */
[----:B------:R-:W-:Y:S01]  /*9df0*/  ISETP.GT.AND P2, PT, R252, 0x17f, PT ;  /* 0x0000017ffc00780c */ /* 0x000fe20003f44270 */
[----:B------:R1:W-:Y:S03]  /*9e00*/  LDGSTS.E [R5+0xc000], desc[UR22][R26.64], P5 ;  /* 0x0c0000001a057fae */ /* 0x0003e6000a9a1016 */
[----:B------:R-:W-:-:S04]  /*9e10*/  SEL R19, R19, RZ, P2 ;  /* 0x000000ff13137207 */ /* 0x000fc80001000000 */
[----:B------:R-:W-:Y:S01]  /*9e20*/  ISETP.NE.U32.AND P5, PT, R19, RZ, PT ;  /* 0x000000ff1300720c */ /* 0x000fe20003fa5070 */
[----:B------:R-:W-:-:S04]  /*9e30*/  IMAD.U32 R19, RZ, RZ, UR5 ;  /* 0x00000005ff137e24 */ /* 0x000fc8000f8e00ff */
[C---:B------:R-:W-:Y:S01]  /*9e40*/  IMAD.WIDE R140, R19.reuse, 0x4, R140 ;  /* 0x00000004138c7825 */ /* 0x040fe200078e028c */
[----:B------:R1:W-:Y:S03]  /*9e50*/  STL.64 [R1+0xc0], R26 ;  /* 0x0000c01a01007387 */ /* 0x0003e60000100a00 */
[C---:B------:R-:W-:Y:S01]  /*9e60*/  IMAD.WIDE R142, R19.reuse, 0x4, R142 ;  /* 0x00000004138e7825 */ /* 0x040fe200078e028e */
[----:B------:R-:W-:Y:S03]  /*9e70*/  STL.64 [R1+0xe8], R140 ;  /* 0x0000e88c01007387 */ /* 0x000fe60000100a00 */
[C---:B------:R-:W-:Y:S01]  /*9e80*/  IMAD.WIDE R126, R19.reuse, 0x4, R144 ;  /* 0x00000004137e7825 */ /* 0x040fe200078e0290 */
[----:B------:R-:W-:Y:S03]  /*9e90*/  STL.64 [R1+0xe0], R142 ;  /* 0x0000e08e01007387 */ /* 0x000fe60000100a00 */
[C---:B------:R-:W-:Y:S01]  /*9ea0*/  IMAD.WIDE R60, R19.reuse, 0x4, R146 ;  /* 0x00000004133c7825 */ /* 0x040fe200078e0292 */
[----:B------:R-:W-:Y:S03]  /*9eb0*/  STL.64 [R1+0xd8], R126 ;  /* 0x0000d87e01007387 */ /* 0x000fe60000100a00 */
[C---:B------:R-:W-:Y:S01]  /*9ec0*/  IMAD.WIDE R156, R19.reuse, 0x4, R156 ;  /* 0x00000004139c7825 */ /* 0x040fe200078e029c */
[----:B------:R-:W-:Y:S03]  /*9ed0*/  STL.64 [R1+0xd0], R60 ;  /* 0x0000d03c01007387 */ /* 0x000fe60000100a00 */
[----:B------:R-:W-:Y:S01]  /*9ee0*/  IMAD.WIDE R158, R19, 0x4, R158 ;  /* 0x00000004139e7825 */ /* 0x000fe200078e029e */
[----:B------:R-:W-:Y:S04]  /*9ef0*/  STL.64 [R1+0x98], R156 ;  /* 0x0000989c01007387 */ /* 0x000fe80000100a00 */
[----:B------:R-:W-:Y:S01]  /*9f00*/  STL.64 [R1+0x80], R158 ;  /* 0x0000809e01007387 */ /* 0x000fe20000100a00 */
[----:B-1----:R-:W-:-:S03]  /*9f10*/  IMAD.U32 R26, RZ, RZ, UR5 ;  /* 0x00000005ff1a7e24 */ /* 0x002fc6000f8e00ff */
[----:B------:R-:W2:Y:S01]  /*9f20*/  LDL.LU.64 R30, [R1+0x58] ;  /* 0x00005800011e7983 */ /* 0x000ea20000300a00 */
[----:B------:R-:W-:Y:S01]  /*9f30*/  ISETP.NE.U32.AND P6, PT, R20, RZ, PT ;  /* 0x000000ff1400720c */ /* 0x000fe20003fc5070 */
[----:B------:R-:W-:Y:S02]  /*9f40*/  IMAD.WIDE R20, R19, 0x4, R162 ;  /* 0x0000000413147825 */ /* 0x000fe400078e02a2 */
[----:B------:R-:W3:Y:S02]  /*9f50*/  LDL.LU.64 R34, [R1+0x60] ;  /* 0x0000600001227983 */ /* 0x000ee40000300a00 */
[----:B------:R-:W-:Y:S02]  /*9f60*/  IMAD.WIDE R26, R26, 0x4, R24 ;  /* 0x000000041a1a7825 */ /* 0x000fe400078e0218 */
[----:B------:R1:W-:Y:S02]  /*9f70*/  STL.64 [R1+0x68], R20 ;  /* 0x0000681401007387 */ /* 0x0003e40000100a00 */
[----:B------:R-:W-:-:S02]  /*9f80*/  IMAD.U32 R24, RZ, RZ, UR5 ;  /* 0x00000005ff187e24 */ /* 0x000fc4000f8e00ff */
[----:B------:R-:W4:Y:S01]  /*9f90*/  LDL.LU.64 R144, [R1+0x70] ;  /* 0x0000700001907983 */ /* 0x000f220000300a00 */
[----:B------:R-:W-:-:S04]  /*9fa0*/  IMAD.WIDE R62, R19, 0x4, R160 ;  /* 0x00000004133e7825 */ /* 0x000fc800078e02a0 */
[----:B------:R-:W-:-:S04]  /*9fb0*/  IMAD.WIDE R24, R24, 0x4, R22 ;  /* 0x0000000418187825 */ /* 0x000fc800078e0216 */
[----:B------:R-:W-:Y:S01]  /*9fc0*/  IMAD.U32 R22, RZ, RZ, UR5 ;  /* 0x00000005ff167e24 */ /* 0x000fe2000f8e00ff */
[----:B------:R2:W-:Y:S03]  /*9fd0*/  STL.64 [R1+0x78], R62 ;  /* 0x0000783e01007387 */ /* 0x0005e60000100a00 */
[----:B------:R-:W-:Y:S02]  /*9fe0*/  IMAD.WIDE R22, R22, 0x4, R16 ;  /* 0x0000000416167825 */ /* 0x000fe400078e0210 */
[----:B------:R-:W4:Y:S02]  /*9ff0*/  LDL.LU.64 R16, [R1+0x330] ;  /* 0x0003300001107983 */ /* 0x000f240000300a00 */
[----:B-1----:R-:W-:-:S04]  /*a000*/  IMAD.U32 R20, RZ, RZ, UR5 ;  /* 0x00000005ff147e24 */ /* 0x002fc8000f8e00ff */
[----:B------:R-:W-:-:S04]  /*a010*/  IMAD.WIDE R20, R20, 0x4, R32 ;  /* 0x0000000414147825 */ /* 0x000fc800078e0220 */
[----:B------:R-:W-:Y:S02]  /*a020*/  IMAD.U32 R32, RZ, RZ, UR4 ;  /* 0x00000004ff207e24 */ /* 0x000fe4000f8e00ff */
[----:B------:R-:W-:-:S04]  /*a030*/  IMAD.WIDE R132, R19, 0x4, R132 ;  /* 0x0000000413847825 */ /* 0x000fc800078e0284 */
[----:B------:R-:W-:-:S04]  /*a040*/  IMAD.WIDE R148, R19, 0x4, R148 ;  /* 0x0000000413947825 */ /* 0x000fc800078e0294 */
[----:B------:R-:W-:Y:S02]  /*a050*/  IMAD.U32 R52, RZ, RZ, UR5 ;  /* 0x00000005ff347e24 */ /* 0x000fe4000f8e00ff */
[----:B------:R-:W-:Y:S02]  /*a060*/  IMAD.U32 R56, RZ, RZ, UR5 ;  /* 0x00000005ff387e24 */ /* 0x000fe4000f8e00ff */
[----:B------:R-:W-:-:S04]  /*a070*/  IMAD.WIDE R164, R19, 0x4, R164 ;  /* 0x0000000413a47825 */ /* 0x000fc800078e02a4 */
[----:B------:R-:W-:Y:S02]  /*a080*/  IMAD.U32 R54, RZ, RZ, UR5 ;  /* 0x00000005ff367e24 */ /* 0x000fe4000f8e00ff */
[----:B------:R-:W-:-:S04]  /*a090*/  IMAD.WIDE R180, R19, 0x4, R180 ;  /* 0x0000000413b47825 */ /* 0x000fc800078e02b4 */
[----:B------:R-:W-:-:S04]  /*a0a0*/  IMAD.WIDE R196, R19, 0x4, R196 ;  /* 0x0000000413c47825 */ /* 0x000fc800078e02c4 */
[----:B------:R-:W-:-:S04]  /*a0b0*/  IMAD.WIDE R52, R52, 0x4, R212 ;  /* 0x0000000434347825 */ /* 0x000fc800078e02d4 */
[----:B------:R-:W-:-:S04]  /*a0c0*/  IMAD.WIDE R56, R56, 0x4, R70 ;  /* 0x0000000438387825 */ /* 0x000fc800078e0246 */
[----:B------:R-:W-:-:S04]  /*a0d0*/  IMAD.WIDE R54, R54, 0x4, R228 ;  /* 0x0000000436367825 */ /* 0x000fc800078e02e4 */
[----:B------:R-:W-:Y:S02]  /*a0e0*/  IMAD.U32 R70, RZ, RZ, UR5 ;  /* 0x00000005ff467e24 */ /* 0x000fe4000f8e00ff */
[----:B------:R-:W-:-:S04]  /*a0f0*/  IMAD.WIDE R134, R19, 0x4, R134 ;  /* 0x0000000413867825 */ /* 0x000fc800078e0286 */
[----:B------:R-:W-:Y:S02]  /*a100*/  IMAD.U32 R58, RZ, RZ, UR5 ;  /* 0x00000005ff3a7e24 */ /* 0x000fe4000f8e00ff */
[----:B------:R-:W-:-:S04]  /*a110*/  IMAD.WIDE R150, R19, 0x4, R150 ;  /* 0x0000000413967825 */ /* 0x000fc800078e0296 */
[----:B------:R-:W-:-:S04]  /*a120*/  IMAD.WIDE R166, R19, 0x4, R166 ;  /* 0x0000000413a67825 */ /* 0x000fc800078e02a6 */
[----:B------:R-:W-:-:S04]  /*a130*/  IMAD.WIDE R70, R70, 0x4, R88 ;  /* 0x0000000446467825 */ /* 0x000fc800078e0258 */
        /* <DEDUP_REMOVED lines=12> */
[----:B------:R-:W-:Y:S02]  /*a200*/  IMAD.WIDE R28, R28, 0x4, R250 ;  /* 0x000000041c1c7825 */ /* 0x000fe400078e02fa */
[----:B------:R-:W4:Y:S02]  /*a210*/  LDL.64 R250, [R1+0x68] ;  /* 0x0000680001fa7983 */ /* 0x000f240000100a00 */
[----:B------:R-:W-:-:S04]  /*a220*/  IMAD.WIDE R216, R19, 0x4, R216 ;  /* 0x0000000413d87825 */ /* 0x000fc800078e02d8 */
        /* <DEDUP_REMOVED lines=17> */
[----:B------:R-:W-:-:S03]  /*a340*/  USHF.R.S32.HI UR6, URZ, 0x1f, UR4 ;  /* 0x0000001fff067899 */ /* 0x000fc60008011404 */
[----:B------:R-:W-:Y:S01]  /*a350*/  IMAD.WIDE R238, R19, 0x4, R238 ;  /* 0x0000000413ee7825 */ /* 0x000fe200078e02ee */
[----:B------:R-:W-:Y:S02]  /*a360*/  USHF.L.U32 UR10, UR4, 0x2, URZ ;  /* 0x00000002040a7899 */ /* 0x000fe400080006ff */
[----:B------:R-:W-:Y:S01]  /*a370*/  USHF.L.U64.HI UR11, UR4, 0x2, UR6 ;  /* 0x00000002040b7899 */ /* 0x000fe20008010206 */
[----:B--2---:R-:W-:-:S04]  /*a380*/  IMAD.WIDE R32, R32, 0x4, R30 ;  /* 0x0000000420207825 */ /* 0x004fc800078e021e */
[----:B------:R-:W-:Y:S01]  /*a390*/  IMAD.U32 R30, RZ, RZ, UR4 ;  /* 0x00000004ff1e7e24 */ /* 0x000fe2000f8e00ff */
[----:B------:R-:W-:Y:S03]  /*a3a0*/  LDGSTS.E [R5+0xc008], desc[UR22][R32.64], P4 ;  /* 0x0c00800020057fae */ /* 0x000fe6000a1a1016 */
[----:B---3--:R-:W-:-:S04]  /*a3b0*/  IMAD.WIDE R30, R30, 0x4, R34 ;  /* 0x000000041e1e7825 */ /* 0x008fc800078e0222 */
[----:B------:R-:W-:Y:S01]  /*a3c0*/  IMAD.U32 R34, RZ, RZ, UR4 ;  /* 0x00000004ff227e24 */ /* 0x000fe2000f8e00ff */
[----:B------:R-:W-:Y:S03]  /*a3d0*/  LDGSTS.E [R5+0xe000], desc[UR22][R30.64], P6 ;  /* 0x0e0000001e057fae */ /* 0x000fe6000b1a1016 */
[----:B----4-:R-:W-:-:S05]  /*a3e0*/  IMAD.WIDE R34, R34, 0x4, R144 ;  /* 0x0000000422227825 */ /* 0x010fca00078e0290 */
[----:B------:R-:W-:Y:S04]  /*a3f0*/  LDGSTS.E [R5+0xe008], desc[UR22][R34.64], P1 ;  /* 0x0e00800022057fae */ /* 0x000fe800089a1016 */
        /* <DEDUP_REMOVED lines=50> */
[----:B------:R1:W-:Y:S02]  /*a720*/  LDGSTS.E [R11+0x20700], desc[UR22][R62.64], P3 ;  /* 0x207000003e0b7fae */ /* 0x0003e400099a1016 */
[----:B-1----:R-:W-:-:S04]  /*a730*/  IADD3 R62, P6, PT, R244, UR10, RZ ;  /* 0x0000000af43e7c10 */ /* 0x002fc8000ffde0ff */
[----:B------:R-:W-:Y:S02]  /*a740*/  IADD3.X R63, PT, PT, R245, UR11, RZ, P6, !PT ;  /* 0x0000000bf53f7c10 */ /* 0x000fe4000b7fe4ff */
[----:B------:R-:W5:Y:S01]  /*a750*/  LDL.LU.64 R244, [R1+0x328] ;  /* 0x0003280001f47983 */ /* 0x000f620000300a00 */
[----:B------:R-:W-:-:S04]  /*a760*/  IMAD.WIDE R176, R19, 0x4, R176 ;  /* 0x0000000413b07825 */ /* 0x000fc800078e02b0 */
[C---:B------:R-:W-:Y:S01]  /*a770*/  IMAD.WIDE R192, R19.reuse, 0x4, R192 ;  /* 0x0000000413c07825 */ /* 0x040fe200078e02c0 */
[----:B------:R-:W-:Y:S03]  /*a780*/  LDGSTS.E [R11+0x20b00], desc[UR22][R176.64], P3 ;  /* 0x20b00000b00b7fae */ /* 0x000fe600099a1016 */
        /* <DEDUP_REMOVED lines=8> */
[----:B------:R-:W-:Y:S01]  /*a810*/  IMAD.U32 R36, RZ, RZ, UR5 ;  /* 0x00000005ff247e24 */ /* 0x000fe2000f8e00ff */
[----:B------:R-:W-:Y:S01]  /*a820*/  LDGSTS.E [R11+0x21f00], desc[UR22][R22.64], P3 ;  /* 0x21f00000160b7fae */ /* 0x000fe200099a1016 */
[----:B------:R-:W-:-:S03]  /*a830*/  IMAD.WIDE R194, R19, 0x4, R194 ;  /* 0x0000000413c27825 */ /* 0x000fc600078e02c2 */
[----:B------:R1:W-:Y:S01]  /*a840*/  LDGSTS.E [R10+0x20380], desc[UR22][R60.64], P3 ;  /* 0x203800003c0a7fae */ /* 0x0003e200099a1016 */
[----:B------:R-:W-:-:S03]  /*a850*/  IMAD.WIDE R210, R19, 0x4, R210 ;  /* 0x0000000413d27825 */ /* 0x000fc600078e02d2 */
[----:B------:R2:W-:Y:S01]  /*a860*/  LDGSTS.E [R10+0x20780], desc[UR22][R250.64], P3 ;  /* 0x20780000fa0a7fae */ /* 0x0005e200099a1016 */
[----:B------:R-:W-:-:S03]  /*a870*/  IMAD.WIDE R226, R19, 0x4, R226 ;  /* 0x0000000413e27825 */ /* 0x000fc600078e02e2 */
[----:B------:R2:W-:Y:S01]  /*a880*/  LDGSTS.E [R10+0x20b80], desc[UR22][R178.64], P3 ;  /* 0x20b80000b20a7fae */ /* 0x0005e200099a1016 */
[----:B------:R-:W-:-:S03]  /*a890*/  IMAD.WIDE R36, R36, 0x4, R248 ;  /* 0x0000000424247825 */ /* 0x000fc600078e02f8 */
[----:B------:R2:W-:Y:S04]  /*a8a0*/  LDGSTS.E [R10+0x20f80], desc[UR22][R194.64], P3 ;  /* 0x20f80000c20a7fae */ /* 0x0005e800099a1016 */
[----:B------:R2:W-:Y:S04]  /*a8b0*/  LDGSTS.E [R10+0x21380], desc[UR22][R210.64], P3 ;  /* 0x21380000d20a7fae */ /* 0x0005e800099a1016 */
[----:B------:R2:W-:Y:S04]  /*a8c0*/  LDGSTS.E [R10+0x21780], desc[UR22][R226.64], P3 ;  /* 0x21780000e20a7fae */ /* 0x0005e800099a1016 */
[----:B------:R2:W-:Y:S04]  /*a8d0*/  LDGSTS.E [R10+0x21b80], desc[UR22][R36.64], P3 ;  /* 0x21b80000240a7fae */ /* 0x0005e800099a1016 */
[----:B------:R2:W-:Y:S04]  /*a8e0*/  LDGSTS.E [R10+0x21f80], desc[UR22][R20.64], P3 ;  /* 0x21f80000140a7fae */ /* 0x0005e800099a1016 */
[----:B------:R-:W0:Y:S01]  /*a8f0*/  LDGDEPBAR ;  /* 0x00000000000079af */ /* 0x000e220000000000 */
[----:B------:R-:W-:-:S02]  /*a900*/  LOP3.LUT R247, R2, 0x2, RZ, 0xfc, !PT ;  /* 0x0000000202f77812 */ /* 0x000fc400078efcff */
[----:B-1----:R-:W-:Y:S02]  /*a910*/  IADD3 R60, P1, PT, R64, UR10, RZ ;  /* 0x0000000a403c7c10 */ /* 0x002fe4000ff3e0ff */
[----:B------:R-:W-:Y:S02]  /*a920*/  ISETP.GE.AND P4, PT, R247, R18, PT ;  /* 0x00000012f700720c */ /* 0x000fe40003f86270 */
[----:B------:R-:W-:Y:S02]  /*a930*/  IADD3.X R61, PT, PT, R65, UR11, RZ, P1, !PT ;  /* 0x0000000b413d7c10 */ /* 0x000fe40008ffe4ff */
[----:B------:R-:W-:Y:S02]  /*a940*/  ISETP.NE.U32.AND P1, PT, RZ, UR12, PT ;  /* 0x0000000cff007c0c */ /* 0x000fe4000bf25070 */
[----:B------:R-:W-:Y:S02]  /*a950*/  SEL R19, RZ, 0x4, P4 ;  /* 0x00000004ff137807 */ /* 0x000fe40002000000 */
[----:B------:R-:W-:-:S02]  /*a960*/  ISETP.LT.OR P4, PT, R252, 0x80, P1 ;  /* 0x00000080fc00780c */ /* 0x000fc40000f81670 */
[----:B------:R-:W-:-:S04]  /*a970*/  SEL R19, R19, RZ, P2 ;  /* 0x000000ff13137207 */ /* 0x000fc80001000000 */
[----:B------:R-:W-:Y:S01]  /*a980*/  ISETP.NE.U32.AND P3, PT, R19, RZ, PT ;  /* 0x000000ff1300720c */ /* 0x000fe20003f65070 */
[----:B------:R-:W-:-:S04]  /*a990*/  DEPBAR.LE SB0, 0x2 ;  /* 0x000080800000791a */ /* 0x000fc80000000000 */
[----:B------:R-:W-:Y:S06]  /*a9a0*/  BAR.SYNC.DEFER_BLOCKING 0x0 ;  /* 0x0000000000007b1d */ /* 0x000fec0000010000 */
[----:B--2---:R-:W-:Y:S05]  /*a9b0*/  @P4 BRA `(.L_x_6) ;  /* 0x0000000400644947 */ /* 0x004fea0003800000 */
[----:B------:R-:W-:Y:S02]  /*a9c0*/  USHF.R.U32.HI UR68, URZ, 0x4, UR7 ;  /* 0x00000004ff447899 */ /* 0x000fe40008011607 */
[----:B------:R-:W-:Y:S02]  /*a9d0*/  UIADD3 UR15, UPT, UPT, UR7, 0x18000, URZ ;  /* 0x00018000070f7890 */ /* 0x000fe4000fffe0ff */
[----:B------:R-:W-:Y:S02]  /*a9e0*/  USGXT.U32 UR68, UR68, 0xe ;  /* 0x0000000e4444789a */ /* 0x000fe40008000000 */
[----:B------:R-:W-:Y:S02]  /*a9f0*/  USHF.R.U32.HI UR15, URZ, 0x4, UR15 ;  /* 0x00000004ff0f7899 */ /* 0x000fe4000801160f */
[----:B------:R-:W-:Y:S02]  /*aa00*/  UIADD3 UR74, UP1, UPT, UR68, 0x2, URZ ;  /* 0x00000002444a7890 */ /* 0x000fe4000ff3e0ff */
[----:B------:R-:W-:Y:S01]  /*aa10*/  USGXT.U32 UR72, UR15, 0xe ;  /* 0x0000000e0f48789a */ /* 0x000fe20008000000 */
[----:B------:R-:W-:Y:S01]  /*aa20*/  UMOV UR12, URZ ;  /* 0x000000ff000c7c82 */ /* 0x000fe20008000000 */
[----:B------:R-:W-:Y:S01]  /*aa30*/  UMOV UR13, URZ ;  /* 0x000000ff000d7c82 */ /* 0x000fe20008000000 */
[----:B------:R-:W-:-:S02]  /*aa40*/  UIADD3.X UR75, UPT, UPT, UR12, 0x40004040, URZ, UP1, !UPT ;  /* 0x400040400c4b7890 */ /* 0x000fc40008ffe4ff */
[----:B------:R-:W-:Y:S02]  /*aa50*/  UIADD3 UR26, UP1, UPT, UR72, 0x2, URZ ;  /* 0x00000002481a7890 */ /* 0x000fe4000ff3e0ff */
[----:B------:R-:W-:Y:S02]  /*aa60*/  UIADD3.64 UR18, UPT, UPT, UR74, 0x2, URZ ;  /* 0x000000024a127897 */ /* 0x000fe4000fffe0ff */
[----:B------:R-:W-:Y:S02]  /*aa70*/  UIADD3.X UR27, UPT, UPT, UR13, 0x40004040, URZ, UP1, !UPT ;  /* 0x400040400d1b7890 */ /* 0x000fe40008ffe4ff */
[----:B------:R-:W-:Y:S02]  /*aa80*/  UIADD3.64 UR64, UPT, UPT, UR74, 0x4, URZ ;  /* 0x000000044a407897 */ /* 0x000fe4000fffe0ff */
[----:B------:R-:W-:Y:S02]  /*aa90*/  UIADD3.64 UR24, UPT, UPT, UR26, 0x2, URZ ;  /* 0x000000021a187897 */ /* 0x000fe4000fffe0ff */
[----:B------:R-:W-:-:S02]  /*aaa0*/  UIADD3.64 UR66, UPT, UPT, UR26, 0x4, URZ ;  /* 0x000000041a427897 */ /* 0x000fc4000fffe0ff */
[----:B------:R-:W-:Y:S02]  /*aab0*/  UIADD3.64 UR60, UPT, UPT, UR74, 0x1fe, URZ ;  /* 0x000001fe4a3c7897 */ /* 0x000fe4000fffe0ff */
[----:B------:R-:W-:Y:S01]  /*aac0*/  UIADD3.64 UR58, UPT, UPT, UR26, 0x1fe, URZ ;  /* 0x000001fe1a3a7897 */ /* 0x000fe2000fffe0ff */
[----:B------:R-:W-:Y:S01]  /*aad0*/  UMOV UR70, 0x0 ;  /* 0x0000000000467882 */ /* 0x000fe20000000000 */
[----:B------:R-:W-:Y:S01]  /*aae0*/  UMOV UR71, 0x4100910 ;  /* 0x0410091000477882 */ /* 0x000fe20000000000 */
[----:B------:R-:W-:Y:S01]  /*aaf0*/  UIADD3.64 UR50, UPT, UPT, UR74, 0x200, URZ ;  /* 0x000002004a327897 */ /* 0x000fe2000fffe0ff */
[----:B------:R-:W-:Y:S01]  /*ab00*/  UMOV UR69, 0x40004040 ;  /* 0x4000404000457882 */ /* 0x000fe20000000000 */
[----:B------:R-:W-:Y:S01]  /*ab10*/  UMOV UR73, 0x40004040 ;  /* 0x4000404000497882 */ /* 0x000fe20000000000 */
[----:B------:R-:W-:Y:S01]  /*ab20*/  UIADD3.64 UR46, UPT, UPT, UR26, 0x200, URZ ;  /* 0x000002001a2e7897 */ /* 0x000fe2000fffe0ff */
[----:B------:R1:W-:Y:S01]  /*ab30*/  UTCHMMA gdesc[UR68], gdesc[UR72], tmem[UR8], tmem[UR70], idesc[UR71], !UPT ;  /* 0x00ff4648440075ea */ /* 0x0003e2000f800008 */
[----:B------:R-:W-:Y:S01]  /*ab40*/  UMOV UR30, 0x0 ;  /* 0x00000000001e7882 */ /* 0x000fe20000000000 */
[----:B------:R-:W-:Y:S01]  /*ab50*/  UMOV UR31, 0x4100910 ;  /* 0x04100910001f7882 */ /* 0x000fe20000000000 */
[----:B------:R-:W-:Y:S01]  /*ab60*/  UMOV UR76, 0x0 ;  /* 0x00000000004c7882 */ /* 0x000fe20000000000 */
[----:B------:R-:W-:Y:S01]  /*ab70*/  UMOV UR77, 0x4100910 ;  /* 0x04100910004d7882 */ /* 0x000fe20000000000 */
[----:B------:R-:W-:Y:S01]  /*ab80*/  UMOV UR62, 0x0 ;  /* 0x00000000003e7882 */ /* 0x000fe20000000000 */
[----:B------:R-:W-:Y:S01]  /*ab90*/  UMOV UR63, 0x4100910 ;  /* 0x04100910003f7882 */ /* 0x000fe20000000000 */
[----:B------:R-:W-:Y:S01]  /*aba0*/  UTCHMMA gdesc[UR74], gdesc[UR26], tmem[UR8], tmem[UR30], idesc[UR31], UPT ;  /* 0x00ff1e1a4a0075ea */ /* 0x000fe2000b800008 */
[----:B------:R-:W-:Y:S01]  /*abb0*/  UMOV UR54, 0x0 ;  /* 0x0000000000367882 */ /* 0x000fe20000000000 */
[----:B------:R-:W-:Y:S01]  /*abc0*/  UMOV UR55, 0x4100910 ;  /* 0x0410091000377882 */ /* 0x000fe20000000000 */
[----:B------:R-:W-:Y:S01]  /*abd0*/  UIADD3.64 UR36, UPT, UPT, UR74, 0x202, URZ ;  /* 0x000002024a247897 */ /* 0x000fe2000fffe0ff */
[----:B------:R-:W-:Y:S01]  /*abe0*/  UTCHMMA gdesc[UR18], gdesc[UR24], tmem[UR8], tmem[UR76], idesc[UR77], UPT ;  /* 0x00ff4c18120075ea */ /* 0x000fe2000b800008 */
[----:B-1----:R-:W-:Y:S01]  /*abf0*/  UIADD3.64 UR68, UPT, UPT, UR26, 0x202, URZ ;  /* 0x000002021a447897 */ /* 0x002fe2000fffe0ff */
[----:B------:R-:W-:Y:S01]  /*ac00*/  UTCHMMA gdesc[UR64], gdesc[UR66], tmem[UR8], tmem[UR62], idesc[UR63], UPT ;  /* 0x00ff3e42400075ea */ /* 0x000fe2000b800008 */
[----:B------:R-:W-:Y:S01]  /*ac10*/  UIADD3.64 UR56, UPT, UPT, UR74, 0x204, URZ ;  /* 0x000002044a387897 */ /* 0x000fe2000fffe0ff */
[----:B------:R1:W-:Y:S01]  /*ac20*/  UTCHMMA gdesc[UR60], gdesc[UR58], tmem[UR8], tmem[UR54], idesc[UR55], UPT ;  /* 0x00ff363a3c0075ea */ /* 0x0003e2000b800008 */
[----:B------:R-:W-:-:S02]  /*ac30*/  UIADD3.64 UR72, UPT, UPT, UR26, 0x204, URZ ;  /* 0x000002041a487897 */ /* 0x000fc4000fffe0ff */
[----:B------:R-:W-:Y:S02]  /*ac40*/  UIADD3.64 UR52, UPT, UPT, UR74, 0x3fe, URZ ;  /* 0x000003fe4a347897 */ /* 0x000fe4000fffe0ff */
[----:B------:R-:W-:Y:S01]  /*ac50*/  UIADD3.64 UR70, UPT, UPT, UR26, 0x3fe, URZ ;  /* 0x000003fe1a467897 */ /* 0x000fe2000fffe0ff */
[----:B------:R-:W-:Y:S01]  /*ac60*/  UMOV UR42, 0x0 ;  /* 0x00000000002a7882 */ /* 0x000fe20000000000 */
[----:B------:R-:W-:Y:S01]  /*ac70*/  UMOV UR43, 0x4100910 ;  /* 0x04100910002b7882 */ /* 0x000fe20000000000 */
[----:B------:R-:W-:Y:S01]  /*ac80*/  UIADD3.64 UR48, UPT, UPT, UR74, 0x400, URZ ;  /* 0x000004004a307897 */ /* 0x000fe2000fffe0ff */
[----:B------:R2:W-:Y:S01]  /*ac90*/  UTCHMMA gdesc[UR50], gdesc[UR46], tmem[UR8], tmem[UR42], idesc[UR43], UPT ;  /* 0x00ff2a2e320075ea */ /* 0x0005e2000b800008 */
[----:B-1----:R-:W-:Y:S02]  /*aca0*/  UIADD3.64 UR54, UPT, UPT, UR26, 0x400, URZ ;  /* 0x000004001a367897 */ /* 0x002fe4000fffe0ff */
[----:B------:R-:W-:Y:S02]  /*acb0*/  UIADD3.64 UR44, UPT, UPT, UR74, 0x402, URZ ;  /* 0x000004024a2c7897 */ /* 0x000fe4000fffe0ff */
[----:B------:R-:W-:-:S02]  /*acc0*/  UIADD3.64 UR40, UPT, UPT, UR74, 0x404, URZ ;  /* 0x000004044a287897 */ /* 0x000fc4000fffe0ff */
[----:B------:R-:W-:Y:S02]  /*acd0*/  UIADD3.64 UR34, UPT, UPT, UR74, 0x5fe, URZ ;  /* 0x000005fe4a227897 */ /* 0x000fe4000fffe0ff */
[----:B------:R-:W-:Y:S02]  /*ace0*/  UIADD3.64 UR30, UPT, UPT, UR74, 0x600, URZ ;  /* 0x000006004a1e7897 */ /* 0x000fe4000fffe0ff */
[----:B------:R-:W-:Y:S02]  /*acf0*/  UIADD3.64 UR24, UPT, UPT, UR74, 0x602, URZ ;  /* 0x000006024a187897 */ /* 0x000fe4000fffe0ff */
[----:B------:R-:W-:Y:S02]  /*ad00*/  UIADD3.64 UR18, UPT, UPT, UR74, 0x604, URZ ;  /* 0x000006044a127897 */ /* 0x000fe4000fffe0ff */
[----:B------:R-:W-:Y:S02]  /*ad10*/  UIADD3.64 UR76, UPT, UPT, UR26, 0x402, URZ ;  /* 0x000004021a4c7897 */ /* 0x000fe4000fffe0ff */
[----:B------:R-:W-:-:S02]  /*ad20*/  UIADD3.64 UR74, UPT, UPT, UR26, 0x404, URZ ;  /* 0x000004041a4a7897 */ /* 0x000fc4000fffe0ff */
[----:B--2---:R-:W-:Y:S02]  /*ad30*/  UIADD3.64 UR46, UPT, UPT, UR26, 0x5fe, URZ ;  /* 0x000005fe1a2e7897 */ /* 0x004fe4000fffe0ff */
[----:B------:R-:W-:Y:S01]  /*ad40*/  UIADD3.64 UR42, UPT, UPT, UR26, 0x600, URZ ;  /* 0x000006001a2a7897 */ /* 0x000fe2000fffe0ff */
[----:B------:R-:W-:Y:S01]  /*ad50*/  UMOV UR64, 0x0 ;  /* 0x0000000000407882 */ /* 0x000fe20000000000 */
[----:B------:R-:W-:Y:S01]  /*ad60*/  UMOV UR65, 0x4100910 ;  /* 0x0410091000417882 */ /* 0x000fe20000000000 */
[----:B------:R-:W-:Y:S01]  /*ad70*/  UMOV UR66, 0x0 ;  /* 0x0000000000427882 */ /* 0x000fe20000000000 */
[----:B------:R-:W-:Y:S01]  /*ad80*/  UMOV UR67, 0x4100910 ;  /* 0x0410091000437882 */ /* 0x000fe20000000000 */
[----:B------:R-:W-:Y:S01]  /*ad90*/  UIADD3.64 UR62, UPT, UPT, UR26, 0x602, URZ ;  /* 0x000006021a3e7897 */ /* 0x000fe2000fffe0ff */
[----:B------:R1:W-:Y:S01]  /*ada0*/  UTCHMMA gdesc[UR36], gdesc[UR68], tmem[UR8], tmem[UR64], idesc[UR65], UPT ;  /* 0x00ff4044240075ea */ /* 0x0003e2000b800008 */
[----:B------:R-:W-:Y:S01]  /*adb0*/  UIADD3.64 UR26, UPT, UPT, UR26, 0x604, URZ ;  /* 0x000006041a1a7897 */ /* 0x000fe2000fffe0ff */
[----:B------:R1:W-:Y:S01]  /*adc0*/  UTCHMMA gdesc[UR56], gdesc[UR72], tmem[UR8], tmem[UR66], idesc[UR67], UPT ;  /* 0x00ff4248380075ea */ /* 0x0003e2000b800008 */
[----:B------:R-:W-:Y:S01]  /*add0*/  UMOV UR60, 0x0 ;  /* 0x00000000003c7882 */ /* 0x000fe20000000000 */
[----:B------:R-:W-:Y:S01]  /*ade0*/  UMOV UR61, 0x4100910 ;  /* 0x04100910003d7882 */ /* 0x000fe20000000000 */
[----:B------:R-:W-:Y:S01]  /*adf0*/  UMOV UR58, 0x0 ;  /* 0x00000000003a7882 */ /* 0x000fe20000000000 */
[----:B------:R-:W-:Y:S01]  /*ae00*/  UMOV UR59, 0x4100910 ;  /* 0x04100910003b7882 */ /* 0x000fe20000000000 */
[----:B------:R1:W-:Y:S01]  /*ae10*/  UTCHMMA gdesc[UR52], gdesc[UR70], tmem[UR8], tmem[UR60], idesc[UR61], UPT ;  /* 0x00ff3c46340075ea */ /* 0x0003e2000b800008 */
[----:B------:R1:W-:Y:S01]  /*ae20*/  UTCHMMA gdesc[UR48], gdesc[UR54], tmem[UR8], tmem[UR58], idesc[UR59], UPT ;  /* 0x00ff3a36300075ea */ /* 0x0003e2000b800008 */
[----:B------:R-:W-:Y:S01]  /*ae30*/  UMOV UR38, 0x0 ;  /* 0x0000000000267882 */ /* 0x000fe20000000000 */
[----:B------:R-:W-:Y:S01]  /*ae40*/  UMOV UR39, 0x4100910 ;  /* 0x0410091000277882 */ /* 0x000fe20000000000 */
[----:B------:R1:W-:Y:S01]  /*ae50*/  UTCHMMA gdesc[UR44], gdesc[UR76], tmem[UR8], tmem[UR64], idesc[UR65], UPT ;  /* 0x00ff404c2c0075ea */ /* 0x0003e2000b800008 */
[----:B------:R-:W-:Y:S01]  /*ae60*/  UMOV UR32, 0x0 ;  /* 0x0000000000207882 */ /* 0x000fe20000000000 */
[----:B------:R-:W-:Y:S01]  /*ae70*/  UMOV UR33, 0x4100910 ;  /* 0x0410091000217882 */ /* 0x000fe20000000000 */
[----:B------:R1:W-:Y:S01]  /*ae80*/  UTCHMMA gdesc[UR40], gdesc[UR74], tmem[UR8], tmem[UR66], idesc[UR67], UPT ;  /* 0x00ff424a280075ea */ /* 0x0003e2000b800008 */
[----:B------:R-:W-:Y:S01]  /*ae90*/  UMOV UR28, 0x0 ;  /* 0x00000000001c7882 */ /* 0x000fe20000000000 */
[----:B------:R-:W-:Y:S01]  /*aea0*/  UMOV UR29, 0x4100910 ;  /* 0x04100910001d7882 */ /* 0x000fe20000000000 */
[----:B------:R-:W-:Y:S01]  /*aeb0*/  UMOV UR15, URZ ;  /* 0x000000ff000f7c82 */ /* 0x000fe20008000000 */
[----:B------:R1:W-:Y:S01]  /*aec0*/  UTCHMMA gdesc[UR34], gdesc[UR46], tmem[UR8], tmem[UR38], idesc[UR39], UPT ;  /* 0x00ff262e220075ea */ /* 0x0003e2000b800008 */
[----:B------:R-:W-:Y:S01]  /*aed0*/  UMOV UR20, 0x0 ;  /* 0x0000000000147882 */ /* 0x000fe20000000000 */
[----:B------:R-:W-:Y:S01]  /*aee0*/  UMOV UR21, 0x4100910 ;  /* 0x0410091000157882 */ /* 0x000fe20000000000 */
[----:B------:R1:W-:Y:S01]  /*aef0*/  UTCHMMA gdesc[UR30], gdesc[UR42], tmem[UR8], tmem[UR32], idesc[UR33], UPT ;  /* 0x00ff202a1e0075ea */ /* 0x0003e2000b800008 */
[----:B------:R-:W-:Y:S01]  /*af00*/  UMOV UR12, UR14 ;  /* 0x0000000e000c7c82 */ /* 0x000fe20008000000 */
[----:B------:R1:W-:Y:S01]  /*af10*/  UTCHMMA gdesc[UR24], gdesc[UR62], tmem[UR8], tmem[UR28], idesc[UR29], UPT ;  /* 0x00ff1c3e180075ea */ /* 0x0003e2000b800008 */
[----:B------:R1:W-:Y:S01]  /*af20*/  UTCHMMA gdesc[UR18], gdesc[UR26], tmem[UR8], tmem[UR20], idesc[UR21], UPT ;  /* 0x00ff141a120075ea */ /* 0x0003e2000b800008 */
[----:B------:R1:W-:Y:S01]  /*af30*/  UTCBAR [UR12], URZ ;  /* 0x000000ff0c0073e9 */ /* 0x0003e200080000ff */
[----:B------:R-:W-:Y:S01]  /*af40*/  NOP ;  /* 0x0000000000007918 */ /* 0x000fe20000000000 */
.L_x_6:
[----:B------:R-:W-:Y:S01]  /*af50*/  BAR.SYNC.DEFER_BLOCKING 0x0 ;  /* 0x0000000000007b1d */ /* 0x000fe20000010000 */
[----:B------:R-:W-:Y:S01]  /*af60*/  LOP3.LUT R19, R2, 0x20, RZ, 0xfc, !PT ;  /* 0x0000002002137812 */ /* 0x000fe200078efcff */
[----:B------:R-:W-:Y:S01]  /*af70*/  USHF.R.S32.HI UR15, URZ, 0x1f, UR5 ;  /* 0x0000001fff0f7899 */ /* 0x000fe20008011405 */
[-C--:B------:R-:W-:Y:S01]  /*af80*/  ISETP.GE.AND P4, PT, R66, R18.reuse, PT ;  /* 0x000000124200720c */ /* 0x080fe20003f86270 */
[----:B-1----:R-:W-:Y:S02]  /*af90*/  USHF.L.U32 UR12, UR5, 0x2, URZ ;  /* 0x00000002050c7899 */ /* 0x002fe400080006ff */
[----:B------:R-:W-:Y:S01]  /*afa0*/  USHF.L.U64.HI UR13, UR5, 0x2, UR15 ;  /* 0x00000002050d7899 */ /* 0x000fe2000801020f */
[----:B------:R-:W2:Y:S04]  /*afb0*/  LDL.LU.64 R146, [R1+0x160] ;  /* 0x0001600001927983 */ /* 0x000ea80000300a00 */
[----:B------:R-:W3:Y:S04]  /*afc0*/  LDL.LU.64 R126, [R1+0x118] ;  /* 0x00011800017e7983 */ /* 0x000ee80000300a00 */
[----:B------:R-:W-:Y:S01]  /*afd0*/  @!PT LDS RZ, [RZ] ;  /* 0x00000000fffff984 */ /* 0x000fe20000000800 */
[----:B------:R-:W-:Y:S01]  /*afe0*/  @!PT LDS RZ, [RZ] ;  /* 0x00000000fffff984 */ /* 0x000fe20000000800 */
[----:B------:R-:W-:Y:S01]  /*aff0*/  @!PT LDS RZ, [RZ] ;  /* 0x00000000fffff984 */ /* 0x000fe20000000800 */
[----:B------:R1:W-:Y:S04]  /*b000*/  LDGSTS.E [R81+0x10000], desc[UR22][R60.64], P5 ;  /* 0x100000003c517fae */ /* 0x0003e8000a9a1016 */
[----:B------:R4:W-:Y:S01]  /*b010*/  LDGSTS.E [R81+0x10008], desc[UR22][R62.64], P3 ;  /* 0x100080003e517fae */ /* 0x0009e200099a1016 */
[----:B------:R-:W-:-:S02]  /*b020*/  ISETP.GE.AND P3, PT, R19, R18, PT ;  /* 0x000000121300720c */ /* 0x000fc40003f66270 */
[----:B------:R-:W-:-:S04]  /*b030*/  SEL R19, RZ, 0x4, P4 ;  /* 0x00000004ff137807 */ /* 0x000fc80002000000 */
[----:B------:R-:W-:Y:S02]  /*b040*/  SEL R19, R19, RZ, P2 ;  /* 0x000000ff13137207 */ /* 0x000fe40001000000 */
[----:B-1----:R-:W-:Y:S02]  /*b050*/  SEL R60, RZ, 0x4, P3 ;  /* 0x00000004ff3c7807 */ /* 0x002fe40001800000 */
[----:B------:R-:W-:Y:S02]  /*b060*/  ISETP.NE.U32.AND P4, PT, R19, RZ, PT ;  /* 0x000000ff1300720c */ /* 0x000fe40003f85070 */
[----:B------:R-:W-:-:S04]  /*b070*/  SEL R60, R60, RZ, P2 ;  /* 0x000000ff3c3c7207 */ /* 0x000fc80001000000 */
[----:B------:R-:W-:Y:S02]  /*b080*/  ISETP.NE.U32.AND P3, PT, R60, RZ, PT ;  /* 0x000000ff3c00720c */ /* 0x000fe40003f65070 */
[----:B------:R-:W-:-:S04]  /*b090*/  IADD3 R60, P5, PT, R106, UR10, RZ ;  /* 0x0000000a6a3c7c10 */ /* 0x000fc8000ffbe0ff */
[----:B------:R-:W-:Y:S02]  /*b0a0*/  IADD3.X R61, PT, PT, R107, UR11, RZ, P5, !PT ;  /* 0x0000000b6b3d7c10 */ /* 0x000fe4000affe4ff */
[----:B----4-:R-:W-:-:S04]  /*b0b0*/  IADD3 R62, P5, PT, R104, UR10, RZ ;  /* 0x0000000a683e7c10 */ /* 0x010fc8000ffbe0ff */
[----:B------:R-:W-:Y:S01]  /*b0c0*/  IADD3.X R63, PT, PT, R105, UR11, RZ, P5, !PT ;  /* 0x0000000b693f7c10 */ /* 0x000fe2000affe4ff */
[----:B------:R1:W-:Y:S01]  /*b0d0*/  LDGSTS.E [R81+0x12000], desc[UR22][R60.64], P3 ;  /* 0x120000003c517fae */ /* 0x0003e200099a1016 */
[----:B------:R-:W-:-:S03]  /*b0e0*/  ISETP.GE.AND P3, PT, R67, R18, PT ;  /* 0x000000124300720c */ /* 0x000fc60003f66270 */
[----:B------:R4:W-:Y:S01]  /*b0f0*/  LDGSTS.E [R81+0x12008], desc[UR22][R62.64], P4 ;  /* 0x120080003e517fae */ /* 0x0009e2000a1a1016 */
[----:B------:R-:W-:-:S04]  /*b100*/  ISETP.GE.AND P4, PT, R68, R18, PT ;  /* 0x000000124400720c */ /* 0x000fc80003f86270 */
[----:B------:R-:W-:Y:S02]  /*b110*/  SEL R19, RZ, 0x4, P4 ;  /* 0x00000004ff137807 */ /* 0x000fe40002000000 */
[----:B-1----:R-:W-:Y:S02]  /*b120*/  SEL R60, RZ, 0x4, P3 ;  /* 0x00000004ff3c7807 */ /* 0x002fe40001800000 */
[----:B------:R-:W-:Y:S02]  /*b130*/  SEL R19, R19, RZ, P2 ;  /* 0x000000ff13137207 */ /* 0x000fe40001000000 */
[----:B------:R-:W-:Y:S02]  /*b140*/  SEL R60, R60, RZ, P2 ;  /* 0x000000ff3c3c7207 */ /* 0x000fe40001000000 */
[----:B------:R-:W-:Y:S02]  /*b150*/  ISETP.NE.U32.AND P4, PT, R19, RZ, PT ;  /* 0x000000ff1300720c */ /* 0x000fe40003f85070 */
[----:B------:R-:W-:-:S02]  /*b160*/  ISETP.NE.U32.AND P3, PT, R60, RZ, PT ;  /* 0x000000ff3c00720c */ /* 0x000fc40003f65070 */
[----:B------:R-:W-:-:S04]  /*b170*/  IADD3 R60, P5, PT, R78, UR10, RZ ;  /* 0x0000000a4e3c7c10 */ /* 0x000fc8000ffbe0ff */
[----:B------:R-:W-:Y:S02]  /*b180*/  IADD3.X R61, PT, PT, R79, UR11, RZ, P5, !PT ;  /* 0x0000000b4f3d7c10 */ /* 0x000fe4000affe4ff */
[----:B----4-:R-:W-:-:S04]  /*b190*/  IADD3 R62, P5, PT, R76, UR10, RZ ;  /* 0x0000000a4c3e7c10 */ /* 0x010fc8000ffbe0ff */
[----:B------:R-:W-:Y:S01]  /*b1a0*/  IADD3.X R63, PT, PT, R77, UR11, RZ, P5, !PT ;  /* 0x0000000b4d3f7c10 */ /* 0x000fe2000affe4ff */
[----:B------:R1:W-:Y:S01]  /*b1b0*/  LDGSTS.E [R81+0x14000], desc[UR22][R60.64], P3 ;  /* 0x140000003c517fae */ /* 0x0003e200099a1016 */
[-C--:B------:R-:W-:Y:S02]  /*b1c0*/  ISETP.GE.AND P3, PT, R69, R18.reuse, PT ;  /* 0x000000124500720c */ /* 0x080fe40003f66270 */
[----:B------:R-:W-:Y:S01]  /*b1d0*/  IADD3 R50, P5, PT, R50, UR10, RZ ;  /* 0x0000000a32327c10 */ /* 0x000fe2000ffbe0ff */
[----:B------:R-:W-:Y:S01]  /*b1e0*/  LDGSTS.E [R81+0x14008], desc[UR22][R62.64], P4 ;  /* 0x140080003e517fae */ /* 0x000fe2000a1a1016 */
[----:B------:R-:W-:Y:S02]  /*b1f0*/  ISETP.GE.AND P4, PT, R80, R18, PT ;  /* 0x000000125000720c */ /* 0x000fe40003f86270 */
[----:B------:R-:W-:Y:S02]  /*b200*/  IADD3.X R51, PT, PT, R51, UR11, RZ, P5, !PT ;  /* 0x0000000b33337c10 */ /* 0x000fe4000affe4ff */
[----:B------:R-:W-:-:S02]  /*b210*/  SEL R19, RZ, 0x4, P4 ;  /* 0x00000004ff137807 */ /* 0x000fc40002000000 */
[----:B------:R-:W-:Y:S02]  /*b220*/  IADD3 R48, P5, PT, R48, UR10, RZ ;  /* 0x0000000a30307c10 */ /* 0x000fe4000ffbe0ff */
[----:B-1----:R-:W-:Y:S02]  /*b230*/  SEL R60, RZ, 0x4, P3 ;  /* 0x00000004ff3c7807 */ /* 0x002fe40001800000 */
[----:B------:R-:W-:Y:S02]  /*b240*/  SEL R19, R19, RZ, P2 ;  /* 0x000000ff13137207 */ /* 0x000fe40001000000 */
[----:B------:R-:W-:Y:S02]  /*b250*/  SEL R60, R60, RZ, P2 ;  /* 0x000000ff3c3c7207 */ /* 0x000fe40001000000 */
[----:B------:R-:W-:Y:S02]  /*b260*/  ISETP.NE.U32.AND P4, PT, R19, RZ, PT ;  /* 0x000000ff1300720c */ /* 0x000fe40003f85070 */
[----:B------:R-:W-:-:S02]  /*b270*/  ISETP.NE.U32.AND P3, PT, R60, RZ, PT ;  /* 0x000000ff3c00720c */ /* 0x000fc40003f65070 */
[----:B------:R-:W-:-:S11]  /*b280*/  IADD3.X R49, PT, PT, R49, UR11, RZ, P5, !PT ;  /* 0x0000000b31317c10 */ /* 0x000fd6000affe4ff */
[----:B------:R-:W-:Y:S01]  /*b290*/  LDGSTS.E [R81+0x16000], desc[UR22][R50.64], P3 ;  /* 0x1600000032517fae */ /* 0x000fe200099a1016 */
[----:B------:R-:W-:-:S03]  /*b2a0*/  ISETP.GE.AND P3, PT, R84, R18, PT ;  /* 0x000000125400720c */ /* 0x000fc60003f66270 */
[----:B------:R1:W-:Y:S01]  /*b2b0*/  LDGSTS.E [R81+0x16008], desc[UR22][R48.64], P4 ;  /* 0x1600800030517fae */ /* 0x0003e2000a1a1016 */
[----:B------:R-:W-:-:S04]  /*b2c0*/  SEL R19, RZ, 0x4, P3 ;  /* 0x00000004ff137807 */ /* 0x000fc80001800000 */
[----:B------:R-:W-:-:S04]  /*b2d0*/  SEL R19, R19, RZ, P2 ;  /* 0x000000ff13137207 */ /* 0x000fc80001000000 */
[----:B------:R-:W-:Y:S02]  /*b2e0*/  ISETP.NE.U32.AND P3, PT, R19, RZ, PT ;  /* 0x000000ff1300720c */ /* 0x000fe40003f65070 */
[----:B-1----:R-:W-:-:S04]  /*b2f0*/  IADD3 R48, P4, PT, R82, UR10, RZ ;  /* 0x0000000a52307c10 */ /* 0x002fc8000ff9e0ff */
[----:B------:R-:W-:Y:S02]  /*b300*/  IADD3.X R49, PT, PT, R83, UR11, RZ, P4, !PT ;  /* 0x0000000b53317c10 */ /* 0x000fe4000a7fe4ff */
[----:B------:R-:W-:-:S05]  /*b310*/  ISETP.GE.AND P4, PT, R90, R18, PT ;  /* 0x000000125a00720c */ /* 0x000fca0003f86270 */
[----:B------:R1:W-:Y:S01]  /*b320*/  LDGSTS.E [R243+0x10000], desc[UR22][R48.64], P3 ;  /* 0x1000000030f37fae */ /* 0x0003e200099a1016 */
[----:B------:R-:W-:Y:S02]  /*b330*/  ISETP.GE.AND P3, PT, R85, R18, PT ;  /* 0x000000125500720c */ /* 0x000fe40003f66270 */
[----:B------:R-:W-:-:S04]  /*b340*/  SEL R19, RZ, 0x4, P4 ;  /* 0x00000004ff137807 */ /* 0x000fc80002000000 */
[----:B------:R-:W-:-:S04]  /*b350*/  SEL R19, R19, RZ, P2 ;  /* 0x000000ff13137207 */ /* 0x000fc80001000000 */
[----:B------:R-:W-:Y:S02]  /*b360*/  ISETP.NE.U32.AND P4, PT, R19, RZ, PT ;  /* 0x000000ff1300720c */ /* 0x000fe40003f85070 */
[----:B-1----:R-:W-:-:S04]  /*b370*/  SEL R48, RZ, 0x4, P3 ;  /* 0x00000004ff307807 */ /* 0x002fc80001800000 */
[----:B------:R-:W-:-:S04]  /*b380*/  SEL R48, R48, RZ, P2 ;  /* 0x000000ff30307207 */ /* 0x000fc80001000000 */
[----:B------:R-:W-:Y:S02]  /*b390*/  ISETP.NE.U32.AND P3, PT, R48, RZ, PT ;  /* 0x000000ff3000720c */ /* 0x000fe40003f65070 */
[----:B------:R-:W-:-:S04]  /*b3a0*/  IADD3 R48, P5, PT, R86, UR10, RZ ;  /* 0x0000000a56307c10 */ /* 0x000fc8000ffbe0ff */
[----:B------:R-:W-:Y:S02]  /*b3b0*/  IADD3.X R49, PT, PT, R87, UR11, RZ, P5, !PT ;  /* 0x0000000b57317c10 */ /* 0x000fe4000affe4ff */
[----:B------:R-:W-:-:S04]  /*b3c0*/  IADD3 R50, P5, PT, R102, UR10, RZ ;  /* 0x0000000a66327c10 */ /* 0x000fc8000ffbe0ff */
        /* <DEDUP_REMOVED lines=15> */
[----:B------:R-:W-:Y:S01]  /*b4c0*/  LDGSTS.E [R243+0x12008], desc[UR22][R48.64], P3 ;  /* 0x1200800030f37fae */ /* 0x000fe200099a1016 */
[----:B------:R-:W-:Y:S02]  /*b4d0*/  IADD3 R212, P5, PT, R164, UR12, RZ ;  /* 0x0000000ca4d47c10 */ /* 0x000fe4000ffbe0ff */
[----:B------:R-:W-:Y:S01]  /*b4e0*/  ISETP.GE.AND P3, PT, R93, R18, PT ;  /* 0x000000125d00720c */ /* 0x000fe20003f66270 */
[----:B------:R1:W-:Y:S01]  /*b4f0*/  LDGSTS.E [R243+0x14000], desc[UR22][R50.64], P4 ;  /* 0x1400000032f37fae */ /* 0x0003e2000a1a1016 */
[----:B------:R-:W-:Y:S02]  /*b500*/  IADD3 R248, P4, PT, R132, UR12, RZ ;  /* 0x0000000c84f87c10 */ /* 0x000fe4000ff9e0ff */
[----:B------:R-:W-:Y:S02]  /*b510*/  IADD3.X R213, PT, PT, R165, UR13, RZ, P5, !PT ;  /* 0x0000000da5d57c10 */ /* 0x000fe4000affe4ff */
[----:B------:R-:W-:-:S02]  /*b520*/  IADD3.X R249, PT, PT, R133, UR13, RZ, P4, !PT ;  /* 0x0000000d85f97c10 */ /* 0x000fc4000a7fe4ff */
[----:B------:R-:W4:Y:S01]  /*b530*/  LDL.LU.64 R132, [R1+0x110] ;  /* 0x0001100001847983 */ /* 0x000f220000300a00 */
[----:B------:R-:W-:Y:S02]  /*b540*/  IADD3 R228, P4, PT, R148, UR12, RZ ;  /* 0x0000000c94e47c10 */ /* 0x000fe4000ff9e0ff */
[----:B------:R-:W-:Y:S01]  /*b550*/  IADD3 R196, P5, PT, R196, UR12, RZ ;  /* 0x0000000cc4c47c10 */ /* 0x000fe2000ffbe0ff */
[----:B------:R-:W4:Y:S01]  /*b560*/  LDL.LU.64 R160, [R1+0xb8] ;  /* 0x0000b80001a07983 */ /* 0x000f220000300a00 */
[----:B------:R-:W-:Y:S02]  /*b570*/  IADD3.X R229, PT, PT, R149, UR13, RZ, P4, !PT ;  /* 0x0000000d95e57c10 */ /* 0x000fe4000a7fe4ff */
[----:B------:R-:W-:Y:S01]  /*b580*/  IADD3 R198, P4, PT, R180, UR12, RZ ;  /* 0x0000000cb4c67c10 */ /* 0x000fe2000ff9e0ff */
[----:B------:R-:W4:Y:S01]  /*b590*/  LDL.LU.64 R156, [R1+0xb0] ;  /* 0x0000b000019c7983 */ /* 0x000f220000300a00 */
[----:B------:R-:W-:Y:S02]  /*b5a0*/  IADD3.X R197, PT, PT, R197, UR13, RZ, P5, !PT ;  /* 0x0000000dc5c57c10 */ /* 0x000fe4000affe4ff */
[----:B------:R-:W-:Y:S01]  /*b5b0*/  IADD3.X R199, PT, PT, R181, UR13, RZ, P4, !PT ;  /* 0x0000000db5c77c10 */ /* 0x000fe2000a7fe4ff */
[----:B------:R-:W4:Y:S01]  /*b5c0*/  LDL.LU.64 R158, [R1+0x20] ;  /* 0x00002000019e7983 */ /* 0x000f220000300a00 */
[----:B-1----:R-:W-:-:S02]  /*b5d0*/  IADD3 R50, P5, PT, R54, UR12, RZ ;  /* 0x0000000c36327c10 */ /* 0x002fc4000ffbe0ff */
[----:B------:R-:W-:Y:S01]  /*b5e0*/  IADD3 R52, P4, PT, R52, UR12, RZ ;  /* 0x0000000c34347c10 */ /* 0x000fe2000ff9e0ff */
[----:B------:R-:W4:Y:S01]  /*b5f0*/  LDL.LU.64 R162, [R1+0x18] ;  /* 0x0000180001a27983 */ /* 0x000f220000300a00 */
[----:B------:R-:W-:Y:S02]  /*b600*/  IADD3.X R51, PT, PT, R55, UR13, RZ, P5, !PT ;  /* 0x0000000d37337c10 */ /* 0x000fe4000affe4ff */
[----:B------:R-:W-:Y:S01]  /*b610*/  IADD3.X R53, PT, PT, R53, UR13, RZ, P4, !PT ;  /* 0x0000000d35357c10 */ /* 0x000fe2000a7fe4ff */
[----:B------:R-:W4:Y:S01]  /*b620*/  LDL.LU.64 R140, [R1+0x180] ;  /* 0x00018000018c7983 */ /* 0x000f220000300a00 */
[----:B------:R-:W-:Y:S02]  /*b630*/  IADD3 R48, P5, PT, R56, UR12, RZ ;  /* 0x0000000c38307c10 */ /* 0x000fe4000ffbe0ff */
[----:B------:R-:W-:Y:S01]  /*b640*/  IADD3 R54, P4, PT, R134, UR12, RZ ;  /* 0x0000000c86367c10 */ /* 0x000fe2000ff9e0ff */
[----:B------:R-:W4:Y:S01]  /*b650*/  LDL.LU.64 R144, [R1+0x178] ;  /* 0x0001780001907983 */ /* 0x000f220000300a00 */
[----:B------:R-:W-:-:S02]  /*b660*/  IADD3.X R49, PT, PT, R57, UR13, RZ, P5, !PT ;  /* 0x0000000d39317c10 */ /* 0x000fc4000affe4ff */
[----:B------:R-:W-:Y:S01]  /*b670*/  IADD3.X R55, PT, PT, R135, UR13, RZ, P4, !PT ;  /* 0x0000000d87377c10 */ /* 0x000fe2000a7fe4ff */
[----:B------:R-:W4:Y:S01]  /*b680*/  LDL.LU.64 R142, [R1+0x138] ;  /* 0x00013800018e7983 */ /* 0x000f220000300a00 */
[----:B------:R-:W-:Y:S02]  /*b690*/  IADD3 R68, P5, PT, R166, UR12, RZ ;  /* 0x0000000ca6447c10 */ /* 0x000fe4000ffbe0ff */
[----:B------:R-:W-:Y:S01]  /*b6a0*/  IADD3 R56, P4, PT, R150, UR12, RZ ;  /* 0x0000000c96387c10 */ /* 0x000fe2000ff9e0ff */
[----:B------:R-:W4:Y:S01]  /*b6b0*/  LDL.LU.64 R148, [R1+0x130] ;  /* 0x0001300001947983 */ /* 0x000f220000300a00 */
[----:B------:R-:W-:Y:S02]  /*b6c0*/  IADD3.X R69, PT, PT, R167, UR13, RZ, P5, !PT ;  /* 0x0000000da7457c10 */ /* 0x000fe4000affe4ff */
[----:B------:R-:W-:Y:S02]  /*b6d0*/  IADD3.X R57, PT, PT, R151, UR13, RZ, P4, !PT ;  /* 0x0000000d97397c10 */ /* 0x000fe4000a7fe4ff */
[----:B------:R-:W-:-:S02]  /*b6e0*/  IADD3 R64, P5, PT, R58, UR12, RZ ;  /* 0x0000000c3a407c10 */ /* 0x000fc4000ffbe0ff */
[----:B------:R-:W-:Y:S02]  /*b6f0*/  IADD3 R66, P4, PT, R182, UR12, RZ ;  /* 0x0000000cb6427c10 */ /* 0x000fe4000ff9e0ff */
[----:B------:R-:W-:Y:S02]  /*b700*/  IADD3.X R65, PT, PT, R59, UR13, RZ, P5, !PT ;  /* 0x0000000d3b417c10 */ /* 0x000fe4000affe4ff */
[----:B------:R-:W-:Y:S02]  /*b710*/  IADD3.X R67, PT, PT, R183, UR13, RZ, P4, !PT ;  /* 0x0000000db7437c10 */ /* 0x000fe4000a7fe4ff */
[----:B------:R-:W-:Y:S02]  /*b720*/  IADD3 R60, P5, PT, R230, UR12, RZ ;  /* 0x0000000ce63c7c10 */ /* 0x000fe4000ffbe0ff */
[----:B------:R-:W-:Y:S02]  /*b730*/  IADD3 R62, P4, PT, R214, UR12, RZ ;  /* 0x0000000cd63e7c10 */ /* 0x000fe4000ff9e0ff */
[----:B------:R-:W-:-:S02]  /*b740*/  IADD3.X R61, PT, PT, R231, UR13, RZ, P5, !PT ;  /* 0x0000000de73d7c10 */ /* 0x000fc4000affe4ff */
[----:B------:R-:W-:Y:S02]  /*b750*/  IADD3.X R63, PT, PT, R215, UR13, RZ, P4, !PT ;  /* 0x0000000dd73f7c10 */ /* 0x000fe4000a7fe4ff */
[----:B------:R-:W-:Y:S02]  /*b760*/  IADD3 R58, P5, PT, R70, UR12, RZ ;  /* 0x0000000c463a7c10 */ /* 0x000fe4000ffbe0ff */
[----:B------:R-:W-:Y:S02]  /*b770*/  IADD3 R70, P4, PT, R136, UR12, RZ ;  /* 0x0000000c88467c10 */ /* 0x000fe4000ff9e0ff */
        /* <DEDUP_REMOVED lines=33> */
[----:B------:R-:W-:Y:S02]  /*b990*/  IADD3 R98, P4, PT, R98, UR10, RZ ;  /* 0x0000000a62627c10 */ /* 0x000fe4000ff9e0ff */
[----:B------:R-:W-:Y:S02]  /*b9a0*/  IADD3.X R103, PT, PT, R109, UR11, RZ, P5, !PT ;  /* 0x0000000b6d677c10 */ /* 0x000fe4000affe4ff */
[----:B------:R-:W-:Y:S02]  /*b9b0*/  IADD3 R96, P5, PT, R96, UR10, RZ ;  /* 0x0000000a60607c10 */ /* 0x000fe4000ffbe0ff */
[----:B------:R-:W-:Y:S02]  /*b9c0*/  IADD3.X R99, PT, PT, R99, UR11, RZ, P4, !PT ;  /* 0x0000000b63637c10 */ /* 0x000fe4000a7fe4ff */
        /* <DEDUP_REMOVED lines=24> */
[----:B--2---:R-:W-:Y:S02]  /*bb50*/  IADD3 R122, P4, PT, R146, UR10, RZ ;  /* 0x0000000a927a7c10 */ /* 0x004fe4000ff9e0ff */
[----:B------:R-:W-:-:S02]  /*bb60*/  IADD3.X R119, PT, PT, R131, UR11, RZ, P5, !PT ;  /* 0x0000000b83777c10 */ /* 0x000fc4000affe4ff */
[----:B---3--:R-:W-:Y:S02]  /*bb70*/  IADD3 R124, P5, PT, R126, UR10, RZ ;  /* 0x0000000a7e7c7c10 */ /* 0x008fe4000ffbe0ff */
[----:B------:R-:W-:Y:S02]  /*bb80*/  IADD3.X R123, PT, PT, R147, UR11, RZ, P4, !PT ;  /* 0x0000000b937b7c10 */ /* 0x000fe4000a7fe4ff */
[----:B------:R-:W-:Y:S01]  /*bb90*/  IADD3.X R125, PT, PT, R127, UR11, RZ, P5, !PT ;  /* 0x0000000b7f7d7c10 */ /* 0x000fe2000affe4ff */
[----:B------:R-:W2:Y:S01]  /*bba0*/  LDL.LU.64 R146, [R1+0xf8] ;  /* 0x0000f80001927983 */ /* 0x000ea20000300a00 */
[----:B------:R-:W-:-:S03]  /*bbb0*/  SEL R19, RZ, 0x4, P3 ;  /* 0x00000004ff137807 */ /* 0x000fc60001800000 */
[----:B------:R-:W3:Y:S01]  /*bbc0*/  LDL.LU.64 R152, [R1+0xf0] ;  /* 0x0000f00001987983 */ /* 0x000ee20000300a00 */
[----:B------:R-:W-:-:S03]  /*bbd0*/  SEL R19, R19, RZ, P2 ;  /* 0x000000ff13137207 */ /* 0x000fc60001000000 */
[----:B------:R-:W3:Y:S01]  /*bbe0*/  LDL.LU.64 R150, [R1+0x90] ;  /* 0x0000900001967983 */ /* 0x000ee20000300a00 */
[----:B------:R-:W-:-:S03]  /*bbf0*/  ISETP.NE.U32.AND P3, PT, R19, RZ, PT ;  /* 0x000000ff1300720c */ /* 0x000fc60003f65070 */
[----:B------:R-:W3:Y:S01]  /*bc00*/  LDL.LU.64 R216, [R1+0x88] ;  /* 0x0000880001d87983 */ /* 0x000ee20000300a00 */
[----:B------:R-:W-:-:S09]  /*bc10*/  LOP3.LUT R247, R2, 0x64, RZ, 0xfc, !PT ;  /* 0x0000006402f77812 */ /* 0x000fd200078efcff */
[----:B------:R1:W-:Y:S01]  /*bc20*/  LDGSTS.E [R243+0x14008], desc[UR22][R72.64], P3 ;  /* 0x1400800048f37fae */ /* 0x0003e200099a1016 */
[----:B----4-:R-:W-:-:S04]  /*bc30*/  IADD3 R126, P4, PT, R132, UR10, RZ ;  /* 0x0000000a847e7c10 */ /* 0x010fc8000ff9e0ff */
[----:B------:R-:W-:Y:S02]  /*bc40*/  IADD3.X R127, PT, PT, R133, UR11, RZ, P4, !PT ;  /* 0x0000000b857f7c10 */ /* 0x000fe4000a7fe4ff */
[----:B------:R-:W-:Y:S02]  /*bc50*/  IADD3 R130, P4, PT, R156, UR10, RZ ;  /* 0x0000000a9c827c10 */ /* 0x000fe4000ff9e0ff */
[----:B------:R-:W-:Y:S02]  /*bc60*/  IADD3 R128, P5, PT, R160, UR10, RZ ;  /* 0x0000000aa0807c10 */ /* 0x000fe4000ffbe0ff */
[----:B------:R-:W-:Y:S02]  /*bc70*/  IADD3.X R131, PT, PT, R157, UR11, RZ, P4, !PT ;  /* 0x0000000b9d837c10 */ /* 0x000fe4000a7fe4ff */
[----:B------:R-:W4:Y:S01]  /*bc80*/  LDL.LU.64 R156, [R1+0x190] ;  /* 0x00019000019c7983 */ /* 0x000f220000300a00 */
[----:B------:R-:W-:Y:S02]  /*bc90*/  IADD3.X R129, PT, PT, R161, UR11, RZ, P5, !PT ;  /* 0x0000000ba1817c10 */ /* 0x000fe4000affe4ff */
[----:B------:R-:W-:Y:S01]  /*bca0*/  IADD3 R132, P5, PT, R158, UR10, RZ ;  /* 0x0000000a9e847c10 */ /* 0x000fe2000ffbe0ff */
[----:B------:R-:W4:Y:S03]  /*bcb0*/  LDL.LU.64 R160, [R1+0x188] ;  /* 0x0001880001a07983 */ /* 0x000f260000300a00 */
[----:B------:R-:W-:-:S02]  /*bcc0*/  IADD3.X R133, PT, PT, R159, UR11, RZ, P5, !PT ;  /* 0x0000000b9f857c10 */ /* 0x000fc4000affe4ff */
[----:B------:R-:W4:Y:S01]  /*bcd0*/  LDL.LU.64 R158, [R1+0x158] ;  /* 0x00015800019e7983 */ /* 0x000f220000300a00 */
[----:B------:R-:W-:-:S03]  /*bce0*/  IADD3 R134, P5, PT, R162, UR10, RZ ;  /* 0x0000000aa2867c10 */ /* 0x000fc6000ffbe0ff */
[----:B------:R-:W4:Y:S01]  /*bcf0*/  LDL.LU.64 R164, [R1+0x150] ;  /* 0x0001500001a47983 */ /* 0x000f220000300a00 */
[----:B------:R-:W-:-:S03]  /*bd00*/  IADD3.X R135, PT, PT, R163, UR11, RZ, P5, !PT ;  /* 0x0000000ba3877c10 */ /* 0x000fc6000affe4ff */
[----:B------:R-:W4:Y:S04]  /*bd10*/  LDL.LU.64 R162, [R1+0x108] ;  /* 0x0001080001a27983 */ /* 0x000f280000300a00 */
[----:B------:R-:W4:Y:S04]  /*bd20*/  LDL.LU.64 R168, [R1+0x100] ;  /* 0x0001000001a87983 */ /* 0x000f280000300a00 */
[----:B------:R-:W4:Y:S04]  /*bd30*/  LDL.LU.64 R166, [R1+0xa8] ;  /* 0x0000a80001a67983 */ /* 0x000f280000300a00 */
[----:B------:R-:W4:Y:S04]  /*bd40*/  LDL.LU.64 R200, [R1+0xa0] ;  /* 0x0000a00001c87983 */ /* 0x000f280000300a00 */
[----:B------:R-:W4:Y:S04]  /*bd50*/  LDL.LU.64 R180, [R1+0x1a0] ;  /* 0x0001a00001b47983 */ /* 0x000f280000300a00 */
[----:B------:R-:W4:Y:S04]  /*bd60*/  LDL.LU.64 R184, [R1+0x198] ;  /* 0x0001980001b87983 */ /* 0x000f280000300a00 */
[----:B------:R-:W4:Y:S04]  /*bd70*/  LDL.LU.64 R182, [R1+0x170] ;  /* 0x0001700001b67983 */ /* 0x000f280000300a00 */
[----:B------:R-:W4:Y:S04]  /*bd80*/  LDL.LU.64 R230, [R1+0xc8] ;  /* 0x0000c80001e67983 */ /* 0x000f280000300a00 */
[----:B------:R-:W4:Y:S01]  /*bd90*/  LDL.LU.64 R214, [R1+0xc0] ;  /* 0x0000c00001d67983 */ /* 0x000f220000300a00 */
[----:B------:R-:W-:-:S04]  /*bda0*/  IADD3 R136, P4, PT, R140, UR10, RZ ;  /* 0x0000000a8c887c10 */ /* 0x000fc8000ff9e0ff */
[----:B------:R-:W-:Y:S02]  /*bdb0*/  IADD3.X R137, PT, PT, R141, UR11, RZ, P4, !PT ;  /* 0x0000000b8d897c10 */ /* 0x000fe4000a7fe4ff */
[----:B------:R-:W-:Y:S02]  /*bdc0*/  IADD3 R138, P4, PT, R144, UR10, RZ ;  /* 0x0000000a908a7c10 */ /* 0x000fe4000ff9e0ff */
[----:B------:R-:W-:Y:S02]  /*bdd0*/  IADD3 R140, P5, PT, R142, UR10, RZ ;  /* 0x0000000a8e8c7c10 */ /* 0x000fe4000ffbe0ff */
[----:B------:R-:W-:Y:S02]  /*bde0*/  IADD3.X R139, PT, PT, R145, UR11, RZ, P4, !PT ;  /* 0x0000000b918b7c10 */ /* 0x000fe4000a7fe4ff */
[----:B------:R-:W-:Y:S02]  /*bdf0*/  IADD3 R142, P4, PT, R148, UR10, RZ ;  /* 0x0000000a948e7c10 */ /* 0x000fe4000ff9e0ff */
[----:B------:R-:W-:-:S02]  /*be00*/  IADD3.X R141, PT, PT, R143, UR11, RZ, P5, !PT ;  /* 0x0000000b8f8d7c10 */ /* 0x000fc4000affe4ff */
[----:B------:R-:W-:Y:S02]  /*be10*/  IADD3.X R143, PT, PT, R149, UR11, RZ, P4, !PT ;  /* 0x0000000b958f7c10 */ /* 0x000fe4000a7fe4ff */
[----:B--2---:R-:W-:Y:S02]  /*be20*/  IADD3 R144, P5, PT, R146, UR10, RZ ;  /* 0x0000000a92907c10 */ /* 0x004fe4000ffbe0ff */
[----:B---3--:R-:W-:Y:S02]  /*be30*/  IADD3 R146, P4, PT, R152, UR10, RZ ;  /* 0x0000000a98927c10 */ /* 0x008fe4000ff9e0ff */
[----:B------:R-:W-:Y:S02]  /*be40*/  IADD3.X R145, PT, PT, R147, UR11, RZ, P5, !PT ;  /* 0x0000000b93917c10 */ /* 0x000fe4000affe4ff */
[----:B------:R-:W-:Y:S02]  /*be50*/  IADD3 R148, P5, PT, R150, UR10, RZ ;  /* 0x0000000a96947c10 */ /* 0x000fe4000ffbe0ff */
[----:B------:R-:W-:-:S02]  /*be60*/  IADD3.X R147, PT, PT, R153, UR11, RZ, P4, !PT ;  /* 0x0000000b99937c10 */ /* 0x000fc4000a7fe4ff */
[----:B------:R-:W-:Y:S02]  /*be70*/  IADD3.X R149, PT, PT, R151, UR11, RZ, P5, !PT ;  /* 0x0000000b97957c10 */ /* 0x000fe4000affe4ff */
[----:B------:R-:W-:-:S04]  /*be80*/  IADD3 R150, P5, PT, R216, UR10, RZ ;  /* 0x0000000ad8967c10 */ /* 0x000fc8000ffbe0ff */
[----:B------:R-:W-:Y:S02]  /*be90*/  IADD3.X R151, PT, PT, R217, UR11, RZ, P5, !PT ;  /* 0x0000000bd9977c10 */ /* 0x000fe4000affe4ff */
[----:B----4-:R-:W-:-:S04]  /*bea0*/  IADD3 R152, P4, PT, R156, UR10, RZ ;  /* 0x0000000a9c987c10 */ /* 0x010fc8000ff9e0ff */
[----:B------:R-:W-:Y:S02]  /*beb0*/  IADD3.X R153, PT, PT, R157, UR11, RZ, P4, !PT ;  /* 0x0000000b9d997c10 */ /* 0x000fe4000a7fe4ff */
[----:B------:R-:W-:Y:S02]  /*bec0*/  IADD3 R154, P4, PT, R160, UR10, RZ ;  /* 0x0000000aa09a7c10 */ /* 0x000fe4000ff9e0ff */
        /* <DEDUP_REMOVED lines=20> */
[----:B------:R-:W-:Y:S02]  /*c010*/  IADD3.X R183, PT, PT, R231, UR11, RZ, P4, !PT ;  /* 0x0000000be7b77c10 */ /* 0x000fe4000a7fe4ff */
[----:B------:R-:W2:Y:S01]  /*c020*/  LDL.LU.64 R230, [R1+0xe8] ;  /* 0x0000e80001e67983 */ /* 0x000ea20000300a00 */
[----:B------:R-:W-:-:S02]  /*c030*/  ISETP.GE.AND P4, PT, R247, R18, PT ;  /* 0x00000012f700720c */ /* 0x000fc40003f86270 */
[----:B------:R-:W-:Y:S02]  /*c040*/  LOP3.LUT R247, R2, 0x66, RZ, 0xfc, !PT ;  /* 0x0000006602f77812 */ /* 0x000fe400078efcff */
[----:B------:R-:W-:Y:S02]  /*c050*/  IADD3 R184, P5, PT, R214, UR10, RZ ;  /* 0x0000000ad6b87c10 */ /* 0x000fe4000ffbe0ff */
[----:B-1----:R-:W-:Y:S02]  /*c060*/  SEL R72, RZ, 0x4, P4 ;  /* 0x00000004ff487807 */ /* 0x002fe40002000000 */
[----:B------:R-:W-:Y:S02]  /*c070*/  ISETP.GE.AND P3, PT, R247, R18, PT ;  /* 0x00000012f700720c */ /* 0x000fe40003f66270 */
[----:B------:R-:W-:Y:S02]  /*c080*/  IADD3.X R185, PT, PT, R215, UR11, RZ, P5, !PT ;  /* 0x0000000bd7b97c10 */ /* 0x000fe4000affe4ff */
[----:B------:R-:W-:-:S02]  /*c090*/  IADD3 R30, P4, PT, R30, UR10, RZ ;  /* 0x0000000a1e1e7c10 */ /* 0x000fc4000ff9e0ff */
[----:B------:R-:W-:Y:S02]  /*c0a0*/  IADD3 R32, P5, PT, R32, UR10, RZ ;  /* 0x0000000a20207c10 */ /* 0x000fe4000ffbe0ff */
[----:B------:R-:W-:Y:S02]  /*c0b0*/  LOP3.LUT R247, R2, 0x8, RZ, 0xfc, !PT ;  /* 0x0000000802f77812 */ /* 0x000fe400078efcff */
[----:B------:R-:W-:Y:S02]  /*c0c0*/  SEL R72, R72, RZ, P2 ;  /* 0x000000ff48487207 */ /* 0x000fe40001000000 */
[----:B------:R-:W-:Y:S02]  /*c0d0*/  SEL R19, RZ, 0x4, P3 ;  /* 0x00000004ff137807 */ /* 0x000fe40001800000 */
[----:B------:R-:W-:Y:S02]  /*c0e0*/  IADD3.X R31, PT, PT, R31, UR11, RZ, P4, !PT ;  /* 0x0000000b1f1f7c10 */ /* 0x000fe4000a7fe4ff */
[----:B------:R-:W-:-:S02]  /*c0f0*/  IADD3.X R33, PT, PT, R33, UR11, RZ, P5, !PT ;  /* 0x0000000b21217c10 */ /* 0x000fc4000affe4ff */
[----:B------:R-:W-:Y:S02]  /*c100*/  ISETP.GE.AND P4, PT, R247, R18, PT ;  /* 0x00000012f700720c */ /* 0x000fe40003f86270 */
[----:B------:R-:W-:Y:S02]  /*c110*/  ISETP.NE.U32.AND P3, PT, R72, RZ, PT ;  /* 0x000000ff4800720c */ /* 0x000fe40003f65070 */
[----:B------:R-:W-:Y:S02]  /*c120*/  IADD3 R34, P5, PT, R34, UR10, RZ ;  /* 0x0000000a22227c10 */ /* 0x000fe4000ffbe0ff */
[----:B------:R-:W-:Y:S02]  /*c130*/  SEL R72, R19, RZ, P2 ;  /* 0x000000ff13487207 */ /* 0x000fe40001000000 */
[----:B------:R-:W-:Y:S02]  /*c140*/  LOP3.LUT R247, R2, 0xa, RZ, 0xfc, !PT ;  /* 0x0000000a02f77812 */ /* 0x000fe400078efcff */
[----:B------:R-:W-:-:S02]  /*c150*/  SEL R19, RZ, 0x4, P4 ;  /* 0x00000004ff137807 */ /* 0x000fc40002000000 */
[----:B------:R-:W-:Y:S02]  /*c160*/  IADD3.X R35, PT, PT, R35, UR11, RZ, P5, !PT ;  /* 0x0000000b23237c10 */ /* 0x000fe4000affe4ff */
[----:B------:R-:W-:Y:S01]  /*c170*/  ISETP.NE.U32.AND P5, PT, R72, RZ, PT ;  /* 0x000000ff4800720c */ /* 0x000fe20003fa5070 */
[----:B------:R-:W-:Y:S01]  /*c180*/  LDGSTS.E [R243+0x16000], desc[UR22][R46.64], P3 ;  /* 0x160000002ef37fae */ /* 0x000fe200099a1016 */
[----:B------:R-:W-:Y:S02]  /*c190*/  ISETP.GE.AND P4, PT, R247, R18, PT ;  /* 0x00000012f700720c */ /* 0x000fe40003f86270 */
[----:B------:R-:W-:Y:S02]  /*c1a0*/  SEL R73, R19, RZ, P2 ;  /* 0x000000ff13497207 */ /* 0x000fe40001000000 */
[----:B------:R-:W-:Y:S02]  /*c1b0*/  SEL R19, RZ, 0x4, P4 ;  /* 0x00000004ff137807 */ /* 0x000fe40002000000 */
[----:B------:R-:W-:-:S02]  /*c1c0*/  ISETP.NE.U32.AND P4, PT, R73, RZ, PT ;  /* 0x000000ff4900720c */ /* 0x000fc40003f85070 */
[C---:B------:R-:W-:Y:S02]  /*c1d0*/  LOP3.LUT R247, R2.reuse, 0x28, RZ, 0xfc, !PT ;  /* 0x0000002802f77812 */ /* 0x040fe400078efcff */
[----:B------:R-:W-:Y:S01]  /*c1e0*/  SEL R19, R19, RZ, P2 ;  /* 0x000000ff13137207 */ /* 0x000fe20001000000 */
[----:B------:R-:W-:Y:S01]  /*c1f0*/  LDGSTS.E [R243+0x16008], desc[UR22][R104.64], P5 ;  /* 0x1600800068f37fae */ /* 0x000fe2000a9a1016 */
[-C--:B------:R-:W-:Y:S02]  /*c200*/  ISETP.GE.AND P3, PT, R247, R18.reuse, PT ;  /* 0x00000012f700720c */ /* 0x080fe40003f66270 */
[----:B------:R-:W-:Y:S02]  /*c210*/  LOP3.LUT R247, R2, 0x2a, RZ, 0xfc, !PT ;  /* 0x0000002a02f77812 */ /* 0x000fe400078efcff */
[----:B------:R-:W-:Y:S02]  /*c220*/  ISETP.NE.U32.AND P5, PT, R19, RZ, PT ;  /* 0x000000ff1300720c */ /* 0x000fe40003fa5070 */
[----:B------:R-:W-:Y:S01]  /*c230*/  SEL R19, RZ, 0x4, P3 ;  /* 0x00000004ff137807 */ /* 0x000fe20001800000 */
[----:B------:R1:W-:Y:S01]  /*c240*/  LDGSTS.E [R242+0x10000], desc[UR22][R44.64], P4 ;  /* 0x100000002cf27fae */ /* 0x0003e2000a1a1016 */
[----:B------:R-:W-:-:S02]  /*c250*/  ISETP.GE.AND P3, PT, R247, R18, PT ;  /* 0x00000012f700720c */ /* 0x000fc40003f66270 */
[C---:B------:R-:W-:Y:S02]  /*c260*/  LOP3.LUT R215, R2.reuse, 0x48, RZ, 0xfc, !PT ;  /* 0x0000004802d77812 */ /* 0x040fe400078efcff */
[----:B------:R-:W-:Y:S02]  /*c270*/  LOP3.LUT R247, R2, 0x4a, RZ, 0xfc, !PT ;  /* 0x0000004a02f77812 */ /* 0x000fe400078efcff */
[----:B------:R-:W-:-:S03]  /*c280*/  ISETP.GE.AND P4, PT, R215, R18, PT ;  /* 0x00000012d700720c */ /* 0x000fc60003f86270 */
[----:B------:R-:W-:Y:S01]  /*c290*/  LDGSTS.E [R242+0x10008], desc[UR22][R100.64], P5 ;  /* 0x1000800064f27fae */ /* 0x000fe2000a9a1016 */
[----:B-1----:R-:W-:Y:S02]  /*c2a0*/  SEL R45, RZ, 0x4, P3 ;  /* 0x00000004ff2d7807 */ /* 0x002fe40001800000 */
[----:B------:R-:W-:Y:S02]  /*c2b0*/  SEL R44, R19, RZ, P2 ;  /* 0x000000ff132c7207 */ /* 0x000fe40001000000 */
[----:B------:R-:W-:Y:S02]  /*c2c0*/  ISETP.GE.AND P3, PT, R247, R18, PT ;  /* 0x00000012f700720c */ /* 0x000fe40003f66270 */
[----:B------:R-:W-:Y:S02]  /*c2d0*/  SEL R45, R45, RZ, P2 ;  /* 0x000000ff2d2d7207 */ /* 0x000fe40001000000 */
[----:B------:R-:W-:Y:S02]  /*c2e0*/  SEL R19, RZ, 0x4, P4 ;  /* 0x00000004ff137807 */ /* 0x000fe40002000000 */
[----:B------:R-:W-:-:S02]  /*c2f0*/  ISETP.NE.U32.AND P4, PT, R44, RZ, PT ;  /* 0x000000ff2c00720c */ /* 0x000fc40003f85070 */
[----:B------:R-:W-:Y:S02]  /*c300*/  SEL R46, RZ, 0x4, P3 ;  /* 0x00000004ff2e7807 */ /* 0x000fe40001800000 */
[----:B------:R-:W-:Y:S02]  /*c310*/  ISETP.NE.U32.AND P3, PT, R45, RZ, PT ;  /* 0x000000ff2d00720c */ /* 0x000fe40003f65070 */
[----:B------:R-:W-:-:S07]  /*c320*/  LOP3.LUT R215, R2, 0x68, RZ, 0xfc, !PT ;  /* 0x0000006802d77812 */ /* 0x000fce00078efcff */
[----:B------:R-:W-:Y:S04]  /*c330*/  LDGSTS.E [R242+0x12000], desc[UR22][R102.64], P4 ;  /* 0x1200000066f27fae */ /* 0x000fe8000a1a1016 */
[----:B------:R-:W-:Y:S01]  /*c340*/  LDGSTS.E [R242+0x12008], desc[UR22][R98.64], P3 ;  /* 0x1200800062f27fae */ /* 0x000fe200099a1016 */
[----:B------:R-:W-:-:S03]  /*c350*/  ISETP.GE.AND P3, PT, R215, R18, PT ;  /* 0x00000012d700720c */ /* 0x000fc60003f66270 */
[----:B------:R-:W3:Y:S01]  /*c360*/  LDL.LU.64 R214, [R1+0x98] ;  /* 0x0000980001d67983 */ /* 0x000ee20000300a00 */
[----:B------:R-:W1:Y:S01]  /*c370*/  S2R R247, SR_TID.X ;  /* 0x0000000000f77919 */ /* 0x000e620000002100 */
[----:B------:R-:W-:Y:S02]  /*c380*/  IADD3 R72, P6, PT, R186, UR12, RZ ;  /* 0x0000000cba487c10 */ /* 0x000fe4000ffde0ff */
[----:B------:R-:W-:Y:S02]  /*c390*/  SEL R19, R19, RZ, P2 ;  /* 0x000000ff13137207 */ /* 0x000fe40001000000 */
[----:B------:R-:W-:Y:S02]  /*c3a0*/  SEL R46, R46, RZ, P2 ;  /* 0x000000ff2e2e7207 */ /* 0x000fe40001000000 */
[----:B------:R-:W-:Y:S02]  /*c3b0*/  IADD3.X R73, PT, PT, R187, UR13, RZ, P6, !PT ;  /* 0x0000000dbb497c10 */ /* 0x000fe4000b7fe4ff */
[----:B------:R-:W-:-:S02]  /*c3c0*/  ISETP.NE.U32.AND P5, PT, R19, RZ, PT ;  /* 0x000000ff1300720c */ /* 0x000fc40003fa5070 */
[----:B------:R-:W-:Y:S02]  /*c3d0*/  IADD3 R44, P6, PT, R202, UR12, RZ ;  /* 0x0000000cca2c7c10 */ /* 0x000fe4000ffde0ff */
[----:B------:R-:W-:Y:S02]  /*c3e0*/  ISETP.NE.U32.AND P4, PT, R46, RZ, PT ;  /* 0x000000ff2e00720c */ /* 0x000fe40003f85070 */
[----:B------:R-:W-:Y:S02]  /*c3f0*/  IADD3.X R45, PT, PT, R203, UR13, RZ, P6, !PT ;  /* 0x0000000dcb2d7c10 */ /* 0x000fe4000b7fe4ff */
[----:B------:R-:W-:Y:S02]  /*c400*/  IADD3 R46, P6, PT, R218, UR12, RZ ;  /* 0x0000000cda2e7c10 */ /* 0x000fe4000ffde0ff */
[----:B------:R-:W-:Y:S02]  /*c410*/  SEL R19, RZ, 0x4, P3 ;  /* 0x00000004ff137807 */ /* 0x000fe40001800000 */
[----:B------:R-:W-:Y:S01]  /*c420*/  IADD3.X R47, PT, PT, R219, UR13, RZ, P6, !PT ;  /* 0x0000000ddb2f7c10 */ /* 0x000fe2000b7fe4ff */
[----:B------:R4:W-:Y:S01]  /*c430*/  LDGSTS.E [R242+0x14000], desc[UR22][R96.64], P5 ;  /* 0x1400000060f27fae */ /* 0x0009e2000a9a1016 */
[----:B------:R-:W-:-:S03]  /*c440*/  SEL R19, R19, RZ, P2 ;  /* 0x000000ff13137207 */ /* 0x000fc60001000000 */
[----:B------:R4:W-:Y:S01]  /*c450*/  LDGSTS.E [R242+0x14008], desc[UR22][R94.64], P4 ;  /* 0x140080005ef27fae */ /* 0x0009e2000a1a1016 */
[----:B-1----:R-:W-:Y:S02]  /*c460*/  LEA.HI R201, R247, 0xe, RZ, 0x1a ;  /* 0x0000000ef7c97811 */ /* 0x002fe400078fd0ff */
[C---:B------:R-:W-:Y:S02]  /*c470*/  LOP3.LUT R247, R2.reuse, 0x6a, RZ, 0xfc, !PT ;  /* 0x0000006a02f77812 */ /* 0x040fe400078efcff */
[-C--:B------:R-:W-:Y:S02]  /*c480*/  ISETP.GE.AND P3, PT, R201, R18.reuse, PT ;  /* 0x00000012c900720c */ /* 0x080fe40003f66270 */
[----:B------:R-:W-:Y:S02]  /*c490*/  ISETP.GE.AND P6, PT, R247, R18, PT ;  /* 0x00000012f700720c */ /* 0x000fe40003fc6270 */
[C---:B------:R-:W-:Y:S02]  /*c4a0*/  LOP3.LUT R201, R2.reuse, 0xc, RZ, 0xfc, !PT ;  /* 0x0000000c02c97812 */ /* 0x040fe400078efcff */
[----:B------:R-:W-:-:S02]  /*c4b0*/  LOP3.LUT R247, R2, 0x2c, RZ, 0xfc, !PT ;  /* 0x0000002c02f77812 */ /* 0x000fc400078efcff */
[----:B------:R-:W-:Y:S02]  /*c4c0*/  ISETP.NE.U32.AND P5, PT, R19, RZ, PT ;  /* 0x000000ff1300720c */ /* 0x000fe40003fa5070 */
[----:B----4-:R-:W-:Y:S02]  /*c4d0*/  SEL R96, RZ, 0x4, P6 ;  /* 0x00000004ff607807 */ /* 0x010fe40003000000 */
[-C--:B------:R-:W-:Y:S02]  /*c4e0*/  ISETP.GE.AND P4, PT, R201, R18.reuse, PT ;  /* 0x00000012c900720c */ /* 0x080fe40003f86270 */
[----:B------:R-:W-:Y:S02]  /*c4f0*/  SEL R19, RZ, 0x4, P3 ;  /* 0x00000004ff137807 */ /* 0x000fe40001800000 */
[----:B------:R-:W-:Y:S02]  /*c500*/  ISETP.GE.AND P3, PT, R247, R18, PT ;  /* 0x00000012f700720c */ /* 0x000fe40003f66270 */
[----:B------:R-:W-:-:S02]  /*c510*/  IADD3 R94, P6, PT, R234, UR12, RZ ;  /* 0x0000000cea5e7c10 */ /* 0x000fc4000ffde0ff */
[----:B------:R-:W-:Y:S01]  /*c520*/  SEL R96, R96, RZ, P2 ;  /* 0x000000ff60607207 */ /* 0x000fe20001000000 */
[----:B------:R3:W-:Y:S01]  /*c530*/  LDGSTS.E [R242+0x16000], desc[UR22][R42.64], P5 ;  /* 0x160000002af27fae */ /* 0x0007e2000a9a1016 */
[----:B------:R-:W-:Y:S02]  /*c540*/  SEL R97, RZ, 0x4, P4 ;  /* 0x00000004ff617807 */ /* 0x000fe40002000000 */
[----:B------:R-:W-:Y:S02]  /*c550*/  SEL R98, RZ, 0x4, P3 ;  /* 0x00000004ff627807 */ /* 0x000fe40001800000 */
[----:B------:R-:W-:Y:S02]  /*c560*/  IADD3 R28, P3, PT, R28, UR12, RZ ;  /* 0x0000000c1c1c7c10 */ /* 0x000fe4000ff7e0ff */
[----:B------:R-:W-:Y:S02]  /*c570*/  IADD3.X R95, PT, PT, R235, UR13, RZ, P6, !PT ;  /* 0x0000000deb5f7c10 */ /* 0x000fe4000b7fe4ff */
[----:B------:R-:W-:-:S02]  /*c580*/  ISETP.NE.U32.AND P4, PT, R96, RZ, PT ;  /* 0x000000ff6000720c */ /* 0x000fc40003f85070 */
[----:B------:R-:W-:Y:S02]  /*c590*/  SEL R97, R97, RZ, P2 ;  /* 0x000000ff61617207 */ /* 0x000fe40001000000 */
[----:B------:R-:W-:Y:S02]  /*c5a0*/  IADD3.X R29, PT, PT, R29, UR13, RZ, P3, !PT ;  /* 0x0000000d1d1d7c10 */ /* 0x000fe40009ffe4ff */
[----:B------:R-:W-:Y:S01]  /*c5b0*/  ISETP.NE.U32.AND P3, PT, R97, RZ, PT ;  /* 0x000000ff6100720c */ /* 0x000fe20003f65070 */
[----:B------:R-:W1:Y:S06]  /*c5c0*/  S2R R247, SR_TID.X ;  /* 0x0000000000f77919 */ /* 0x000e6c0000002100 */
[----:B------:R4:W-:Y:S06]  /*c5d0*/  LDGSTS.E [R242+0x16008], desc[UR22][R108.64], P4 ;  /* 0x160080006cf27fae */ /* 0x0009ec000a1a1016 */
[----:B------:R-:W-:Y:S01]  /*c5e0*/  LDGSTS.E [R9+0x10000], desc[UR22][R116.64], P3 ;  /* 0x1000000074097fae */ /* 0x000fe200099a1016 */
[----:B--2---:R-:W-:-:S04]  /*c5f0*/  IADD3 R96, P6, PT, R230, UR12, RZ ;  /* 0x0000000ce6607c10 */ /* 0x004fc8000ffde0ff */
[----:B------:R-:W-:Y:S02]  /*c600*/  IADD3.X R97, PT, PT, R231, UR13, RZ, P6, !PT ;  /* 0x0000000de7617c10 */ /* 0x000fe4000b7fe4ff */
[----:B------:R-:W2:Y:S01]  /*c610*/  LDL.LU.64 R230, [R1+0xe0] ;  /* 0x0000e00001e67983 */ /* 0x000ea20000300a00 */
[----:B-1----:R-:W-:-:S04]  /*c620*/  LEA.HI R247, R247, 0x2e, RZ, 0x1a ;  /* 0x0000002ef7f77811 */ /* 0x002fc800078fd0ff */
[----:B------:R-:W-:Y:S02]  /*c630*/  ISETP.GE.AND P5, PT, R247, R18, PT ;  /* 0x00000012f700720c */ /* 0x000fe40003fa6270 */
[----:B------:R-:W-:-:S04]  /*c640*/  LOP3.LUT R247, R2, 0x4c, RZ, 0xfc, !PT ;  /* 0x0000004c02f77812 */ /* 0x000fc800078efcff */
[----:B------:R-:W-:Y:S02]  /*c650*/  ISETP.GE.AND P3, PT, R247, R18, PT ;  /* 0x00000012f700720c */ /* 0x000fe40003f66270 */
[----:B------:R-:W1:Y:S01]  /*c660*/  S2R R247, SR_TID.X ;  /* 0x0000000000f77919 */ /* 0x000e620000002100 */
[----:B------:R-:W-:-:S04]  /*c670*/  SEL R19, R19, RZ, P2 ;  /* 0x000000ff13137207 */ /* 0x000fc80001000000 */
[----:B------:R-:W-:Y:S02]  /*c680*/  ISETP.NE.U32.AND P4, PT, R19, RZ, PT ;  /* 0x000000ff1300720c */ /* 0x000fe40003f85070 */
[----:B------:R-:W-:Y:S02]  /*c690*/  SEL R19, RZ, 0x4, P5 ;  /* 0x00000004ff137807 */ /* 0x000fe40002800000 */
[----:B------:R-:W-:Y:S02]  /*c6a0*/  SEL R98, R98, RZ, P2 ;  /* 0x000000ff62627207 */ /* 0x000fe40001000000 */
[----:B------:R-:W-:Y:S02]  /*c6b0*/  SEL R19, R19, RZ, P2 ;  /* 0x000000ff13137207 */ /* 0x000fe40001000000 */
[----:B-1----:R-:W-:-:S05]  /*c6c0*/  LEA.HI R247, R247, 0x4e, RZ, 0x1a ;  /* 0x0000004ef7f77811 */ /* 0x002fca00078fd0ff */
[----:B------:R-:W-:Y:S01]  /*c6d0*/  LDGSTS.E [R9+0x10008], desc[UR22][R114.64], P4 ;  /* 0x1000800072097fae */ /* 0x000fe2000a1a1016 */
[----:B------:R-:W-:Y:S02]  /*c6e0*/  ISETP.NE.U32.AND P5, PT, R98, RZ, PT ;  /* 0x000000ff6200720c */ /* 0x000fe40003fa5070 */
[----:B------:R-:W-:Y:S02]  /*c6f0*/  SEL R98, RZ, 0x4, P3 ;  /* 0x00000004ff627807 */ /* 0x000fe40001800000 */
[----:B------:R-:W-:Y:S02]  /*c700*/  ISETP.NE.U32.AND P3, PT, R19, RZ, PT ;  /* 0x000000ff1300720c */ /* 0x000fe40003f65070 */
[----:B------:R-:W-:Y:S02]  /*c710*/  SEL R19, R98, RZ, P2 ;  /* 0x000000ff62137207 */ /* 0x000fe40001000000 */
[----:B------:R-:W-:-:S05]  /*c720*/  IADD3 R98, P4, PT, R172, UR12, RZ ;  /* 0x0000000cac627c10 */ /* 0x000fca000ff9e0ff */
[----:B------:R-:W-:Y:S01]  /*c730*/  LDGSTS.E [R9+0x12000], desc[UR22][R106.64], P5 ;  /* 0x120000006a097fae */ /* 0x000fe2000a9a1016 */
[----:B---3--:R-:W-:-:S03]  /*c740*/  IADD3 R42, P6, PT, R214, UR12, RZ ;  /* 0x0000000cd62a7c10 */ /* 0x008fc6000ffde0ff */
[----:B------:R-:W-:Y:S01]  /*c750*/  LDGSTS.E [R9+0x12008], desc[UR22][R112.64], P3 ;  /* 0x1200800070097fae */ /* 0x000fe200099a1016 */
[----:B------:R-:W-:Y:S02]  /*c760*/  IADD3.X R43, PT, PT, R215, UR13, RZ, P6, !PT ;  /* 0x0000000dd72b7c10 */ /* 0x000fe4000b7fe4ff */
[----:B------:R-:W-:-:S04]  /*c770*/  IADD3 R100, P6, PT, R188, UR12, RZ ;  /* 0x0000000cbc647c10 */ /* 0x000fc8000ffde0ff */
[----:B------:R-:W-:Y:S02]  /*c780*/  IADD3.X R101, PT, PT, R189, UR13, RZ, P6, !PT ;  /* 0x0000000dbd657c10 */ /* 0x000fe4000b7fe4ff */
[-C--:B------:R-:W-:Y:S02]  /*c790*/  ISETP.GE.AND P6, PT, R247, R18.reuse, PT ;  /* 0x00000012f700720c */ /* 0x080fe40003fc6270 */
[----:B------:R-:W1:Y:S01]  /*c7a0*/  S2R R247, SR_TID.X ;  /* 0x0000000000f77919 */ /* 0x000e620000002100 */
[----:B------:R-:W-:Y:S02]  /*c7b0*/  LOP3.LUT R215, R2, 0x6c, RZ, 0xfc, !PT ;  /* 0x0000006c02d77812 */ /* 0x000fe400078efcff */
[----:B------:R-:W-:Y:S02]  /*c7c0*/  IADD3.X R99, PT, PT, R173, UR13, RZ, P4, !PT ;  /* 0x0000000dad637c10 */ /* 0x000fe4000a7fe4ff */
[----:B------:R-:W-:Y:S02]  /*c7d0*/  ISETP.GE.AND P3, PT, R215, R18, PT ;  /* 0x00000012d700720c */ /* 0x000fe40003f66270 */
[----:B------:R-:W-:-:S04]  /*c7e0*/  IADD3 R102, P4, PT, R204, UR12, RZ ;  /* 0x0000000ccc667c10 */ /* 0x000fc8000ff9e0ff */
[----:B------:R-:W-:Y:S02]  /*c7f0*/  IADD3.X R103, PT, PT, R205, UR13, RZ, P4, !PT ;  /* 0x0000000dcd677c10 */ /* 0x000fe4000a7fe4ff */
[----:B-1----:R-:W-:-:S04]  /*c800*/  LEA.HI R215, R247, 0x6e, RZ, 0x1a ;  /* 0x0000006ef7d77811 */ /* 0x002fc800078fd0ff */
[----:B------:R-:W-:Y:S02]  /*c810*/  ISETP.GE.AND P4, PT, R215, R18, PT ;  /* 0x00000012d700720c */ /* 0x000fe40003f86270 */
[----:B------:R-:W3:Y:S01]  /*c820*/  LDL.LU.64 R214, [R1+0x80] ;  /* 0x0000800001d67983 */ /* 0x000ee20000300a00 */
[----:B------:R-:W-:Y:S02]  /*c830*/  ISETP.NE.U32.AND P5, PT, R19, RZ, PT ;  /* 0x000000ff1300720c */ /* 0x000fe40003fa5070 */
[----:B------:R-:W-:Y:S02]  /*c840*/  SEL R19, RZ, 0x4, P6 ;  /* 0x00000004ff137807 */ /* 0x000fe40003000000 */
[----:B------:R-:W-:Y:S02]  /*c850*/  SEL R105, RZ, 0x4, P3 ;  /* 0x00000004ff697807 */ /* 0x000fe40001800000 */
[----:B------:R-:W-:Y:S02]  /*c860*/  SEL R19, R19, RZ, P2 ;  /* 0x000000ff13137207 */ /* 0x000fe40001000000 */
[----:B------:R-:W-:-:S02]  /*c870*/  SEL R105, R105, RZ, P2 ;  /* 0x000000ff69697207 */ /* 0x000fc40001000000 */
[----:B------:R-:W-:-:S03]  /*c880*/  LOP3.LUT R247, R2, 0x10, RZ, 0xfc, !PT ;  /* 0x0000001002f77812 */ /* 0x000fc600078efcff */
[----:B------:R-:W-:Y:S01]  /*c890*/  LDGSTS.E [R9+0x14000], desc[UR22][R110.64], P5 ;  /* 0x140000006e097fae */ /* 0x000fe2000a9a1016 */
[----:B------:R-:W-:Y:S02]  /*c8a0*/  ISETP.NE.U32.AND P5, PT, R19, RZ, PT ;  /* 0x000000ff1300720c */ /* 0x000fe40003fa5070 */
[----:B----4-:R-:W-:Y:S02]  /*c8b0*/  SEL R108, RZ, 0x4, P4 ;  /* 0x00000004ff6c7807 */ /* 0x010fe40002000000 */
[----:B------:R-:W-:Y:S02]  /*c8c0*/  ISETP.NE.U32.AND P4, PT, R105, RZ, PT ;  /* 0x000000ff6900720c */ /* 0x000fe40003f85070 */
[----:B------:R-:W-:Y:S02]  /*c8d0*/  ISETP.GE.AND P3, PT, R247, R18, PT ;  /* 0x00000012f700720c */ /* 0x000fe40003f66270 */
[----:B------:R-:W-:Y:S02]  /*c8e0*/  LOP3.LUT R247, R2, 0x12, RZ, 0xfc, !PT ;  /* 0x0000001202f77812 */ /* 0x000fe400078efcff */
[----:B------:R-:W-:-:S02]  /*c8f0*/  SEL R19, RZ, 0x4, P3 ;  /* 0x00000004ff137807 */ /* 0x000fc40001800000 */
[----:B------:R-:W-:Y:S01]  /*c900*/  IADD3 R104, P6, PT, R220, UR12, RZ ;  /* 0x0000000cdc687c10 */ /* 0x000fe2000ffde0ff */
[----:B------:R-:W-:Y:S01]  /*c910*/  LDGSTS.E [R9+0x14008], desc[UR22][R40.64], P5 ;  /* 0x1400800028097fae */ /* 0x000fe2000a9a1016 */
[----:B------:R-:W-:Y:S02]  /*c920*/  SEL R19, R19, RZ, P2 ;  /* 0x000000ff13137207 */ /* 0x000fe40001000000 */
[----:B------:R-:W-:Y:S01]  /*c930*/  ISETP.GE.AND P5, PT, R247, R18, PT ;  /* 0x00000012f700720c */ /* 0x000fe20003fa6270 */
[----:B------:R1:W-:Y:S01]  /*c940*/  LDGSTS.E [R9+0x16000], desc[UR22][R38.64], P4 ;  /* 0x1600000026097fae */ /* 0x0003e2000a1a1016 */
[----:B------:R-:W-:Y:S02]  /*c950*/  LOP3.LUT R247, R2, 0x30, RZ, 0xfc, !PT ;  /* 0x0000003002f77812 */ /* 0x000fe400078efcff */
[----:B------:R-:W-:Y:S02]  /*c960*/  ISETP.NE.U32.AND P4, PT, R19, RZ, PT ;  /* 0x000000ff1300720c */ /* 0x000fe40003f85070 */
[----:B------:R-:W-:-:S02]  /*c970*/  IADD3.X R105, PT, PT, R221, UR13, RZ, P6, !PT ;  /* 0x0000000ddd697c10 */ /* 0x000fc4000b7fe4ff */
[----:B------:R-:W-:Y:S02]  /*c980*/  SEL R19, RZ, 0x4, P5 ;  /* 0x00000004ff137807 */ /* 0x000fe40002800000 */
[----:B------:R-:W-:Y:S02]  /*c990*/  IADD3 R26, P6, PT, R26, UR12, RZ ;  /* 0x0000000c1a1a7c10 */ /* 0x000fe4000ffde0ff */
[----:B------:R-:W-:Y:S02]  /*c9a0*/  ISETP.GE.AND P5, PT, R247, R18, PT ;  /* 0x00000012f700720c */ /* 0x000fe40003fa6270 */
[----:B------:R-:W-:Y:S02]  /*c9b0*/  LOP3.LUT R247, R2, 0x50, RZ, 0xfc, !PT ;  /* 0x0000005002f77812 */ /* 0x000fe400078efcff */
[----:B------:R-:W-:Y:S02]  /*c9c0*/  IADD3.X R27, PT, PT, R27, UR13, RZ, P6, !PT ;  /* 0x0000000d1b1b7c10 */ /* 0x000fe4000b7fe4ff */
[----:B-1----:R-:W-:-:S02]  /*c9d0*/  SEL R38, RZ, 0x4, P5 ;  /* 0x00000004ff267807 */ /* 0x002fc40002800000 */
[----:B------:R-:W-:Y:S02]  /*c9e0*/  ISETP.GE.AND P6, PT, R247, R18, PT ;  /* 0x00000012f700720c */ /* 0x000fe40003fc6270 */
[----:B------:R-:W-:Y:S02]  /*c9f0*/  SEL R39, R19, RZ, P2 ;  /* 0x000000ff13277207 */ /* 0x000fe40001000000 */
[----:B------:R-:W-:Y:S02]  /*ca00*/  SEL R19, R38, RZ, P2 ;  /* 0x000000ff26137207 */ /* 0x000fe40001000000 */
[----:B------:R-:W-:Y:S02]  /*ca10*/  SEL R40, RZ, 0x4, P6 ;  /* 0x00000004ff287807 */ /* 0x000fe40003000000 */
[----:B------:R-:W-:Y:S02]  /*ca20*/  ISETP.NE.U32.AND P5, PT, R39, RZ, PT ;  /* 0x000000ff2700720c */ /* 0x000fe40003fa5070 */
[----:B--2---:R-:W-:-:S04]  /*ca30*/  IADD3 R38, P6, PT, R230, UR12, RZ ;  /* 0x0000000ce6267c10 */ /* 0x004fc8000ffde0ff */
[----:B------:R-:W-:Y:S02]  /*ca40*/  IADD3.X R39, PT, PT, R231, UR13, RZ, P6, !PT ;  /* 0x0000000de7277c10 */ /* 0x000fe4000b7fe4ff */
[----:B------:R-:W2:Y:S01]  /*ca50*/  LDL.LU.64 R230, [R1+0xd8] ;  /* 0x0000d80001e67983 */ /* 0x000ea20000300a00 */
[----:B------:R-:W-:Y:S02]  /*ca60*/  IADD3 R106, P3, PT, R236, UR12, RZ ;  /* 0x0000000cec6a7c10 */ /* 0x000fe4000ff7e0ff */
[----:B------:R-:W-:Y:S02]  /*ca70*/  SEL R108, R108, RZ, P2 ;  /* 0x000000ff6c6c7207 */ /* 0x000fe40001000000 */
[----:B------:R-:W-:Y:S02]  /*ca80*/  IADD3.X R107, PT, PT, R237, UR13, RZ, P3, !PT ;  /* 0x0000000ded6b7c10 */ /* 0x000fe40009ffe4ff */
[----:B------:R-:W-:Y:S02]  /*ca90*/  ISETP.NE.U32.AND P3, PT, R108, RZ, PT ;  /* 0x000000ff6c00720c */ /* 0x000fe40003f65070 */
[----:B------:R-:W-:-:S11]  /*caa0*/  LOP3.LUT R201, R2, 0x32, RZ, 0xfc, !PT ;  /* 0x0000003202c97812 */ /* 0x000fd600078efcff */
[----:B------:R1:W-:Y:S01]  /*cab0*/  LDGSTS.E [R9+0x16008], desc[UR22][R118.64], P3 ;  /* 0x1600800076097fae */ /* 0x0003e200099a1016 */
[----:B------:R-:W-:Y:S02]  /*cac0*/  ISETP.GE.AND P3, PT, R201, R18, PT ;  /* 0x00000012c900720c */ /* 0x000fe40003f66270 */
[----:B------:R-:W-:Y:S01]  /*cad0*/  SEL R40, R40, RZ, P2 ;  /* 0x000000ff28287207 */ /* 0x000fe20001000000 */
[----:B------:R-:W-:Y:S01]  /*cae0*/  LDGSTS.E [R8+0x10000], desc[UR22][R120.64], P4 ;  /* 0x1000000078087fae */ /* 0x000fe2000a1a1016 */
[----:B------:R-:W-:-:S03]  /*caf0*/  LOP3.LUT R247, R2, 0x52, RZ, 0xfc, !PT ;  /* 0x0000005202f77812 */ /* 0x000fc600078efcff */
[----:B------:R-:W-:Y:S01]  /*cb00*/  LDGSTS.E [R8+0x10008], desc[UR22][R122.64], P5 ;  /* 0x100080007a087fae */ /* 0x000fe2000a9a1016 */
[----:B-1----:R-:W-:Y:S02]  /*cb10*/  SEL R9, RZ, 0x4, P3 ;  /* 0x00000004ff097807 */ /* 0x002fe40001800000 */
[----:B------:R-:W-:Y:S02]  /*cb20*/  ISETP.NE.U32.AND P3, PT, R19, RZ, PT ;  /* 0x000000ff1300720c */ /* 0x000fe40003f65070 */
[----:B------:R-:W-:Y:S02]  /*cb30*/  SEL R9, R9, RZ, P2 ;  /* 0x000000ff09097207 */ /* 0x000fe40001000000 */
[----:B------:R-:W-:Y:S02]  /*cb40*/  ISETP.NE.U32.AND P5, PT, R40, RZ, PT ;  /* 0x000000ff2800720c */ /* 0x000fe40003fa5070 */
[----:B------:R-:W-:-:S07]  /*cb50*/  ISETP.NE.U32.AND P4, PT, R9, RZ, PT ;  /* 0x000000ff0900720c */ /* 0x000fce0003f85070 */
[----:B------:R-:W-:Y:S01]  /*cb60*/  LDGSTS.E [R8+0x12000], desc[UR22][R124.64], P3 ;  /* 0x120000007c087fae */ /* 0x000fe200099a1016 */
[----:B------:R-:W-:-:S04]  /*cb70*/  ISETP.GE.AND P3, PT, R247, R18, PT ;  /* 0x00000012f700720c */ /* 0x000fc80003f66270 */
[----:B------:R-:W-:Y:S01]  /*cb80*/  SEL R9, RZ, 0x4, P3 ;  /* 0x00000004ff097807 */ /* 0x000fe20001800000 */
[----:B------:R-:W-:Y:S01]  /*cb90*/  LDGSTS.E [R8+0x12008], desc[UR22][R126.64], P4 ;  /* 0x120080007e087fae */ /* 0x000fe2000a1a1016 */
[C---:B------:R-:W-:Y:S02]  /*cba0*/  LOP3.LUT R247, R2.reuse, 0x72, RZ, 0xfc, !PT ;  /* 0x0000007202f77812 */ /* 0x040fe400078efcff */
[----:B------:R-:W-:Y:S01]  /*cbb0*/  SEL R9, R9, RZ, P2 ;  /* 0x000000ff09097207 */ /* 0x000fe20001000000 */
[----:B------:R-:W-:Y:S01]  /*cbc0*/  LDGSTS.E [R8+0x14000], desc[UR22][R128.64], P5 ;  /* 0x1400000080087fae */ /* 0x000fe2000a9a1016 */
[----:B------:R-:W-:Y:S02]  /*cbd0*/  ISETP.GE.AND P4, PT, R247, R18, PT ;  /* 0x00000012f700720c */ /* 0x000fe40003f86270 */
[----:B------:R-:W-:Y:S02]  /*cbe0*/  ISETP.NE.U32.AND P5, PT, R9, RZ, PT ;  /* 0x000000ff0900720c */ /* 0x000fe40003fa5070 */
[----:B------:R-:W-:-:S02]  /*cbf0*/  LOP3.LUT R247, R2, 0x16, RZ, 0xfc, !PT ;  /* 0x0000001602f77812 */ /* 0x000fc400078efcff */
[----:B------:R-:W-:-:S04]  /*cc00*/  SEL R111, RZ, 0x4, P4 ;  /* 0x00000004ff6f7807 */ /* 0x000fc80002000000 */
[----:B------:R-:W-:-:S05]  /*cc10*/  SEL R113, R111, RZ, P2 ;  /* 0x000000ff6f717207 */ /* 0x000fca0001000000 */
[----:B------:R-:W-:Y:S01]  /*cc20*/  LDGSTS.E [R8+0x14008], desc[UR22][R130.64], P5 ;  /* 0x1400800082087fae */ /* 0x000fe2000a9a1016 */
[----:B---3--:R-:W-:-:S04]  /*cc30*/  IADD3 R40, P6, PT, R214, UR12, RZ ;  /* 0x0000000cd6287c10 */ /* 0x008fc8000ffde0ff */
[----:B------:R-:W-:Y:S02]  /*cc40*/  IADD3.X R41, PT, PT, R215, UR13, RZ, P6, !PT ;  /* 0x0000000dd7297c10 */ /* 0x000fe4000b7fe4ff */
[----:B------:R-:W-:-:S04]  /*cc50*/  LOP3.LUT R215, R2, 0x70, RZ, 0xfc, !PT ;  /* 0x0000007002d77812 */ /* 0x000fc800078efcff */
[-C--:B------:R-:W-:Y:S02]  /*cc60*/  ISETP.GE.AND P3, PT, R215, R18.reuse, PT ;  /* 0x00000012d700720c */ /* 0x080fe40003f66270 */
[----:B------:R-:W-:Y:S02]  /*cc70*/  LOP3.LUT R215, R2, 0x14, RZ, 0xfc, !PT ;  /* 0x0000001402d77812 */ /* 0x000fe400078efcff */
[----:B------:R-:W-:Y:S02]  /*cc80*/  SEL R9, RZ, 0x4, P3 ;  /* 0x00000004ff097807 */ /* 0x000fe40001800000 */
[-C--:B------:R-:W-:Y:S02]  /*cc90*/  ISETP.GE.AND P4, PT, R215, R18.reuse, PT ;  /* 0x00000012d700720c */ /* 0x080fe40003f86270 */
[----:B------:R-:W-:Y:S01]  /*cca0*/  SEL R9, R9, RZ, P2 ;  /* 0x000000ff09097207 */ /* 0x000fe20001000000 */
[----:B------:R-:W3:Y:S01]  /*ccb0*/  LDL.LU.64 R214, [R1+0x78] ;  /* 0x0000780001d67983 */ /* 0x000ee20000300a00 */
[----:B------:R-:W-:-:S02]  /*ccc0*/  ISETP.GE.AND P3, PT, R247, R18, PT ;  /* 0x00000012f700720c */ /* 0x000fc40003f66270 */
[----:B------:R-:W-:Y:S02]  /*ccd0*/  SEL R19, RZ, 0x4, P4 ;  /* 0x00000004ff137807 */ /* 0x000fe40002000000 */
[----:B------:R-:W-:Y:S02]  /*cce0*/  ISETP.NE.U32.AND P4, PT, R9, RZ, PT ;  /* 0x000000ff0900720c */ /* 0x000fe40003f85070 */
[----:B------:R-:W-:Y:S02]  /*ccf0*/  SEL R9, RZ, 0x4, P3 ;  /* 0x00000004ff097807 */ /* 0x000fe40001800000 */
[----:B------:R-:W-:-:S04]  /*cd00*/  IADD3 R110, P3, PT, R190, UR12, RZ ;  /* 0x0000000cbe6e7c10 */ /* 0x000fc8000ff7e0ff */
[----:B------:R-:W-:Y:S02]  /*cd10*/  IADD3.X R111, PT, PT, R191, UR13, RZ, P3, !PT ;  /* 0x0000000dbf6f7c10 */ /* 0x000fe40009ffe4ff */
[----:B------:R-:W-:Y:S02]  /*cd20*/  ISETP.NE.U32.AND P3, PT, R113, RZ, PT ;  /* 0x000000ff7100720c */ /* 0x000fe40003f65070 */
[C---:B------:R-:W-:Y:S01]  /*cd30*/  LOP3.LUT R247, R2.reuse, 0x34, RZ, 0xfc, !PT ;  /* 0x0000003402f77812 */ /* 0x040fe200078efcff */
[----:B------:R-:W-:Y:S03]  /*cd40*/  LDGSTS.E [R8+0x16000], desc[UR22][R132.64], P4 ;  /* 0x1600000084087fae */ /* 0x000fe6000a1a1016 */
[----:B------:R-:W-:Y:S02]  /*cd50*/  ISETP.GE.AND P5, PT, R247, R18, PT ;  /* 0x00000012f700720c */ /* 0x000fe40003fa6270 */
[----:B------:R-:W-:-:S05]  /*cd60*/  LOP3.LUT R247, R2, 0x36, RZ, 0xfc, !PT ;  /* 0x0000003602f77812 */ /* 0x000fca00078efcff */
[----:B------:R1:W-:Y:S01]  /*cd70*/  LDGSTS.E [R8+0x16008], desc[UR22][R134.64], P3 ;  /* 0x1600800086087fae */ /* 0x0003e200099a1016 */
[----:B------:R-:W-:Y:S02]  /*cd80*/  ISETP.GE.AND P3, PT, R247, R18, PT ;  /* 0x00000012f700720c */ /* 0x000fe40003f66270 */
[----:B------:R-:W4:Y:S01]  /*cd90*/  S2R R247, SR_TID.X ;  /* 0x0000000000f77919 */ /* 0x000f220000002100 */
[----:B------:R-:W-:-:S04]  /*cda0*/  SEL R19, R19, RZ, P2 ;  /* 0x000000ff13137207 */ /* 0x000fc80001000000 */
[----:B------:R-:W-:Y:S02]  /*cdb0*/  ISETP.NE.U32.AND P4, PT, R19, RZ, PT ;  /* 0x000000ff1300720c */ /* 0x000fe40003f85070 */
[----:B------:R-:W-:Y:S02]  /*cdc0*/  SEL R19, RZ, 0x4, P5 ;  /* 0x00000004ff137807 */ /* 0x000fe40002800000 */
[----:B------:R-:W-:Y:S02]  /*cdd0*/  SEL R9, R9, RZ, P2 ;  /* 0x000000ff09097207 */ /* 0x000fe40001000000 */
[----:B------:R-:W-:Y:S02]  /*cde0*/  SEL R19, R19, RZ, P2 ;  /* 0x000000ff13137207 */ /* 0x000fe40001000000 */
[----:B------:R-:W-:Y:S02]  /*cdf0*/  SEL R114, RZ, 0x4, P3 ;  /* 0x00000004ff727807 */ /* 0x000fe40001800000 */
[----:B------:R-:W-:-:S02]  /*ce00*/  ISETP.NE.U32.AND P5, PT, R9, RZ, PT ;  /* 0x000000ff0900720c */ /* 0x000fc40003fa5070 */
[----:B------:R-:W-:Y:S01]  /*ce10*/  ISETP.NE.U32.AND P3, PT, R19, RZ, PT ;  /* 0x000000ff1300720c */ /* 0x000fe20003f65070 */
[----:B------:R-:W-:Y:S01]  /*ce20*/  LDGSTS.E [R7+0x10000], desc[UR22][R136.64], P4 ;  /* 0x1000000088077fae */ /* 0x000fe2000a1a1016 */
[----:B------:R-:W-:Y:S02]  /*ce30*/  SEL R19, R114, RZ, P2 ;  /* 0x000000ff72137207 */ /* 0x000fe40001000000 */
[----:B------:R-:W-:-:S04]  /*ce40*/  IADD3 R114, P4, PT, R238, UR12, RZ ;  /* 0x0000000cee727c10 */ /* 0x000fc8000ff9e0ff */
[----:B------:R-:W-:-:S03]  /*ce50*/  IADD3.X R115, PT, PT, R239, UR13, RZ, P4, !PT ;  /* 0x0000000def737c10 */ /* 0x000fc6000a7fe4ff */
[----:B------:R-:W-:Y:S01]  /*ce60*/  LDGSTS.E [R7+0x10008], desc[UR22][R138.64], P5 ;  /* 0x100080008a077fae */ /* 0x000fe2000a9a1016 */
[----:B----4-:R-:W-:-:S03]  /*ce70*/  SHF.R.U32.HI R238, RZ, 0x6, R247 ;  /* 0x00000006ffee7819 */ /* 0x010fc600000116f7 */
[----:B------:R-:W-:Y:S01]  /*ce80*/  LDGSTS.E [R7+0x12000], desc[UR22][R140.64], P3 ;  /* 0x120000008c077fae */ /* 0x000fe200099a1016 */
[----:B------:R-:W-:-:S04]  /*ce90*/  SGXT.U32 R238, R238, 0x1 ;  /* 0x00000001eeee781a */ /* 0x000fc80000000000 */
[----:B------:R-:W-:-:S04]  /*cea0*/  LOP3.LUT R238, R238, 0x56, RZ, 0xfc, !PT ;  /* 0x00000056eeee7812 */ /* 0x000fc800078efcff */
[----:B------:R-:W-:-:S04]  /*ceb0*/  ISETP.GE.AND P3, PT, R238, R18, PT ;  /* 0x00000012ee00720c */ /* 0x000fc80003f66270 */
[----:B------:R-:W-:Y:S02]  /*cec0*/  SEL R119, RZ, 0x4, P3 ;  /* 0x00000004ff777807 */ /* 0x000fe40001800000 */
[----:B--2---:R-:W-:Y:S02]  /*ced0*/  IADD3 R116, P4, PT, R230, UR12, RZ ;  /* 0x0000000ce6747c10 */ /* 0x004fe4000ff9e0ff */
[C---:B------:R-:W-:Y:S02]  /*cee0*/  LOP3.LUT R230, R2.reuse, 0x74, RZ, 0xfc, !PT ;  /* 0x0000007402e67812 */ /* 0x040fe400078efcff */
[----:B------:R-:W-:Y:S02]  /*cef0*/  IADD3.X R117, PT, PT, R231, UR13, RZ, P4, !PT ;  /* 0x0000000de7757c10 */ /* 0x000fe4000a7fe4ff */
[----:B------:R-:W-:Y:S02]  /*cf00*/  LOP3.LUT R231, R2, 0x76, RZ, 0xfc, !PT ;  /* 0x0000007602e77812 */ /* 0x000fe400078efcff */
[----:B------:R-:W-:-:S02]  /*cf10*/  ISETP.GE.AND P3, PT, R230, R18, PT ;  /* 0x00000012e600720c */ /* 0x000fc40003f66270 */
[----:B------:R-:W-:Y:S02]  /*cf20*/  ISETP.GE.AND P4, PT, R231, R18, PT ;  /* 0x00000012e700720c */ /* 0x000fe40003f86270 */
[----:B------:R-:W2:Y:S01]  /*cf30*/  LDL.LU.64 R230, [R1+0xd0] ;  /* 0x0000d00001e67983 */ /* 0x000ea20000300a00 */
[----:B------:R-:W-:-:S04]  /*cf40*/  IADD3 R108, P6, PT, R174, UR12, RZ ;  /* 0x0000000cae6c7c10 */ /* 0x000fc8000ffde0ff */
[----:B------:R-:W-:Y:S02]  /*cf50*/  IADD3.X R109, PT, PT, R175, UR13, RZ, P6, !PT ;  /* 0x0000000daf6d7c10 */ /* 0x000fe4000b7fe4ff */
[----:B------:R-:W-:-:S04]  /*cf60*/  IADD3 R112, P6, PT, R206, UR12, RZ ;  /* 0x0000000cce707c10 */ /* 0x000fc8000ffde0ff */
[----:B------:R-:W-:Y:S02]  /*cf70*/  IADD3.X R113, PT, PT, R207, UR13, RZ, P6, !PT ;  /* 0x0000000dcf717c10 */ /* 0x000fe4000b7fe4ff */
[----:B-1----:R-:W-:Y:S02]  /*cf80*/  IADD3 R8, P6, PT, R222, UR12, RZ ;  /* 0x0000000cde087c10 */ /* 0x002fe4000ffde0ff */
[----:B------:R-:W-:Y:S02]  /*cf90*/  LOP3.LUT R201, R2, 0x54, RZ, 0xfc, !PT ;  /* 0x0000005402c97812 */ /* 0x000fe400078efcff */
[----:B------:R-:W-:Y:S02]  /*cfa0*/  IADD3.X R9, PT, PT, R223, UR13, RZ, P6, !PT ;  /* 0x0000000ddf097c10 */ /* 0x000fe4000b7fe4ff */
[----:B------:R-:W-:Y:S02]  /*cfb0*/  IADD3 R24, P6, PT, R24, UR12, RZ ;  /* 0x0000000c18187c10 */ /* 0x000fe4000ffde0ff */
[----:B------:R-:W-:-:S02]  /*cfc0*/  ISETP.NE.U32.AND P5, PT, R19, RZ, PT ;  /* 0x000000ff1300720c */ /* 0x000fc40003fa5070 */
[----:B------:R-:W-:Y:S02]  /*cfd0*/  IADD3.X R25, PT, PT, R25, UR13, RZ, P6, !PT ;  /* 0x0000000d19197c10 */ /* 0x000fe4000b7fe4ff */
[----:B------:R-:W-:-:S04]  /*cfe0*/  ISETP.GE.AND P6, PT, R201, R18, PT ;  /* 0x00000012c900720c */ /* 0x000fc80003fc6270 */
[----:B------:R-:W-:-:S04]  /*cff0*/  SEL R19, RZ, 0x4, P6 ;  /* 0x00000004ff137807 */ /* 0x000fc80003000000 */
[----:B------:R-:W-:Y:S01]  /*d000*/  SEL R19, R19, RZ, P2 ;  /* 0x000000ff13137207 */ /* 0x000fe20001000000 */
[----:B------:R-:W-:Y:S01]  /*d010*/  LDGSTS.E [R7+0x12008], desc[UR22][R142.64], P5 ;  /* 0x120080008e077fae */ /* 0x000fe2000a9a1016 */
[----:B------:R-:W-:Y:S02]  /*d020*/  SEL R119, R119, RZ, P2 ;  /* 0x000000ff77777207 */ /* 0x000fe40001000000 */
[----:B------:R-:W-:Y:S02]  /*d030*/  ISETP.NE.U32.AND P5, PT, R19, RZ, PT ;  /* 0x000000ff1300720c */ /* 0x000fe40003fa5070 */
[----:B------:R-:W-:Y:S02]  /*d040*/  SEL R19, RZ, 0x4, P4 ;  /* 0x00000004ff137807 */ /* 0x000fe40002000000 */
[----:B------:R-:W-:Y:S02]  /*d050*/  ISETP.NE.U32.AND P4, PT, R119, RZ, PT ;  /* 0x000000ff7700720c */ /* 0x000fe40003f85070 */
[----:B------:R-:W-:-:S02]  /*d060*/  SEL R123, RZ, 0x4, P3 ;  /* 0x00000004ff7b7807 */ /* 0x000fc40001800000 */
[----:B------:R-:W-:Y:S02]  /*d070*/  IADD3 R120, P3, PT, R176, UR12, RZ ;  /* 0x0000000cb0787c10 */ /* 0x000fe4000ff7e0ff */
[----:B------:R-:W-:Y:S02]  /*d080*/  SEL R123, R123, RZ, P2 ;  /* 0x000000ff7b7b7207 */ /* 0x000fe40001000000 */
[----:B------:R-:W-:Y:S01]  /*d090*/  IADD3.X R121, PT, PT, R177, UR13, RZ, P3, !PT ;  /* 0x0000000db1797c10 */ /* 0x000fe20009ffe4ff */
[----:B------:R-:W-:Y:S01]  /*d0a0*/  LDGSTS.E [R7+0x14000], desc[UR22][R144.64], P5 ;  /* 0x1400000090077fae */ /* 0x000fe2000a9a1016 */
[----:B------:R-:W-:Y:S02]  /*d0b0*/  ISETP.NE.U32.AND P3, PT, R123, RZ, PT ;  /* 0x000000ff7b00720c */ /* 0x000fe40003f65070 */
[----:B------:R-:W-:Y:S01]  /*d0c0*/  SEL R19, R19, RZ, P2 ;  /* 0x000000ff13137207 */ /* 0x000fe20001000000 */
[----:B------:R-:W-:Y:S03]  /*d0d0*/  LDGSTS.E [R7+0x14008], desc[UR22][R146.64], P4 ;  /* 0x1400800092077fae */ /* 0x000fe6000a1a1016 */
[----:B------:R-:W-:-:S07]  /*d0e0*/  ISETP.NE.U32.AND P4, PT, R19, RZ, PT ;  /* 0x000000ff1300720c */ /* 0x000fce0003f85070 */
[----:B------:R-:W-:Y:S06]  /*d0f0*/  LDGSTS.E [R7+0x16000], desc[UR22][R148.64], P3 ;  /* 0x1600000094077fae */ /* 0x000fec00099a1016 */
[----:B------:R1:W-:Y:S01]  /*d100*/  LDGSTS.E [R7+0x16008], desc[UR22][R150.64], P4 ;  /* 0x1600800096077fae */ /* 0x0003e2000a1a1016 */
[----:B---3--:R-:W-:-:S04]  /*d110*/  IADD3 R118, P6, PT, R214, UR12, RZ ;  /* 0x0000000cd6767c10 */ /* 0x008fc8000ffde0ff */
[----:B------:R-:W-:Y:S02]  /*d120*/  IADD3.X R119, PT, PT, R215, UR13, RZ, P6, !PT ;  /* 0x0000000dd7777c10 */ /* 0x000fe4000b7fe4ff */
[----:B------:R-:W-:-:S04]  /*d130*/  LOP3.LUT R215, R2, 0x18, RZ, 0xfc, !PT ;  /* 0x0000001802d77812 */ /* 0x000fc800078efcff */
[-C--:B------:R-:W-:Y:S02]  /*d140*/  ISETP.GE.AND P5, PT, R215, R18.reuse, PT ;  /* 0x00000012d700720c */ /* 0x080fe40003fa6270 */
[C---:B------:R-:W-:Y:S02]  /*d150*/  LOP3.LUT R215, R2.reuse, 0x1a, RZ, 0xfc, !PT ;  /* 0x0000001a02d77812 */ /* 0x040fe400078efcff */
[----:B------:R-:W-:Y:S02]  /*d160*/  SEL R19, RZ, 0x4, P5 ;  /* 0x00000004ff137807 */ /* 0x000fe40002800000 */
[----:B------:R-:W-:Y:S02]  /*d170*/  ISETP.GE.AND P5, PT, R215, R18, PT ;  /* 0x00000012d700720c */ /* 0x000fe40003fa6270 */
[----:B------:R-:W-:Y:S02]  /*d180*/  LOP3.LUT R214, R2, 0x38, RZ, 0xfc, !PT ;  /* 0x0000003802d67812 */ /* 0x000fe400078efcff */
[----:B------:R-:W-:-:S02]  /*d190*/  SEL R125, RZ, 0x4, P5 ;  /* 0x00000004ff7d7807 */ /* 0x000fc40002800000 */
[----:B------:R-:W-:Y:S02]  /*d1a0*/  SEL R124, R19, RZ, P2 ;  /* 0x000000ff137c7207 */ /* 0x000fe40001000000 */
[----:B------:R-:W-:Y:S02]  /*d1b0*/  IADD3 R122, P6, PT, R192, UR12, RZ ;  /* 0x0000000cc07a7c10 */ /* 0x000fe4000ffde0ff */
[----:B------:R-:W-:Y:S02]  /*d1c0*/  ISETP.GE.AND P3, PT, R214, R18, PT ;  /* 0x00000012d600720c */ /* 0x000fe40003f66270 */
[----:B------:R-:W-:Y:S02]  /*d1d0*/  LOP3.LUT R215, R2, 0x3a, RZ, 0xfc, !PT ;  /* 0x0000003a02d77812 */ /* 0x000fe400078efcff */
[----:B------:R-:W-:Y:S02]  /*d1e0*/  SEL R125, R125, RZ, P2 ;  /* 0x000000ff7d7d7207 */ /* 0x000fe40001000000 */
[----:B------:R-:W-:-:S02]  /*d1f0*/  ISETP.NE.U32.AND P5, PT, R124, RZ, PT ;  /* 0x000000ff7c00720c */ /* 0x000fc40003fa5070 */
[----:B------:R-:W-:Y:S02]  /*d200*/  IADD3.X R123, PT, PT, R193, UR13, RZ, P6, !PT ;  /* 0x0000000dc17b7c10 */ /* 0x000fe4000b7fe4ff */
[----:B------:R-:W-:Y:S02]  /*d210*/  SEL R19, RZ, 0x4, P3 ;  /* 0x00000004ff137807 */ /* 0x000fe40001800000 */
[----:B------:R-:W-:Y:S02]  /*d220*/  ISETP.GE.AND P6, PT, R215, R18, PT ;  /* 0x00000012d700720c */ /* 0x000fe40003fc6270 */
[----:B------:R-:W-:Y:S02]  /*d230*/  ISETP.NE.U32.AND P3, PT, R125, RZ, PT ;  /* 0x000000ff7d00720c */ /* 0x000fe40003f65070 */
[----:B------:R-:W-:Y:S02]  /*d240*/  SEL R126, RZ, 0x4, P6 ;  /* 0x00000004ff7e7807 */ /* 0x000fe40003000000 */
[----:B------:R-:W-:Y:S01]  /*d250*/  SEL R19, R19, RZ, P2 ;  /* 0x000000ff13137207 */ /* 0x000fe20001000000 */
[----:B------:R-:W-:Y:S01]  /*d260*/  LDGSTS.E [R6+0x10000], desc[UR22][R152.64], P5 ;  /* 0x1000000098067fae */ /* 0x000fe2000a9a1016 */
[----:B------:R-:W-:-:S02]  /*d270*/  SEL R126, R126, RZ, P2 ;  /* 0x000000ff7e7e7207 */ /* 0x000fc40001000000 */
[----:B------:R-:W-:Y:S02]  /*d280*/  ISETP.NE.U32.AND P4, PT, R19, RZ, PT ;  /* 0x000000ff1300720c */ /* 0x000fe40003f85070 */
[----:B------:R-:W-:Y:S02]  /*d290*/  LOP3.LUT R215, R2, 0x58, RZ, 0xfc, !PT ;  /* 0x0000005802d77812 */ /* 0x000fe400078efcff */
[----:B------:R-:W-:Y:S01]  /*d2a0*/  ISETP.NE.U32.AND P5, PT, R126, RZ, PT ;  /* 0x000000ff7e00720c */ /* 0x000fe20003fa5070 */
[----:B------:R-:W-:Y:S01]  /*d2b0*/  LDGSTS.E [R6+0x10008], desc[UR22][R154.64], P3 ;  /* 0x100080009a067fae */ /* 0x000fe200099a1016 */
[----:B------:R-:W-:Y:S02]  /*d2c0*/  ISETP.GE.AND P3, PT, R215, R18, PT ;  /* 0x00000012d700720c */ /* 0x000fe40003f66270 */
[----:B------:R-:W-:Y:S02]  /*d2d0*/  LOP3.LUT R215, R2, 0x78, RZ, 0xfc, !PT ;  /* 0x0000007802d77812 */ /* 0x000fe400078efcff */
[----:B-1----:R-:W-:-:S02]  /*d2e0*/  SEL R7, RZ, 0x4, P3 ;  /* 0x00000004ff077807 */ /* 0x002fc40001800000 */
[----:B------:R-:W-:Y:S01]  /*d2f0*/  LOP3.LUT R214, R2, 0x5a, RZ, 0xfc, !PT ;  /* 0x0000005a02d67812 */ /* 0x000fe200078efcff */
[----:B------:R-:W-:Y:S01]  /*d300*/  LDGSTS.E [R6+0x12000], desc[UR22][R156.64], P4 ;  /* 0x120000009c067fae */ /* 0x000fe2000a1a1016 */
[----:B------:R-:W-:Y:S02]  /*d310*/  SEL R7, R7, RZ, P2 ;  /* 0x000000ff07077207 */ /* 0x000fe40001000000 */
[-C--:B------:R-:W-:Y:S01]  /*d320*/  ISETP.GE.AND P4, PT, R215, R18.reuse, PT ;  /* 0x00000012d700720c */ /* 0x080fe20003f86270 */
[----:B------:R-:W-:Y:S01]  /*d330*/  LDGSTS.E [R6+0x12008], desc[UR22][R158.64], P5 ;  /* 0x120080009e067fae */ /* 0x000fe2000a9a1016 */
[----:B------:R-:W-:Y:S02]  /*d340*/  ISETP.GE.AND P3, PT, R214, R18, PT ;  /* 0x00000012d600720c */ /* 0x000fe40003f66270 */
[----:B------:R-:W-:Y:S02]  /*d350*/  LOP3.LUT R215, R2, 0x1c, RZ, 0xfc, !PT ;  /* 0x0000001c02d77812 */ /* 0x000fe400078efcff */
[----:B------:R-:W-:-:S02]  /*d360*/  ISETP.NE.U32.AND P5, PT, R7, RZ, PT ;  /* 0x000000ff0700720c */ /* 0x000fc40003fa5070 */
[----:B------:R-:W-:Y:S02]  /*d370*/  SEL R7, RZ, 0x4, P3 ;  /* 0x00000004ff077807 */ /* 0x000fe40001800000 */
[----:B------:R-:W-:Y:S02]  /*d380*/  ISETP.GE.AND P3, PT, R215, R18, PT ;  /* 0x00000012d700720c */ /* 0x000fe40003f66270 */
[----:B------:R-:W1:Y:S01]  /*d390*/  S2R R215, SR_TID.X ;  /* 0x0000000000d77919 */ /* 0x000e620000002100 */
[----:B------:R-:W-:Y:S02]  /*d3a0*/  IADD3 R124, P6, PT, R208, UR12, RZ ;  /* 0x0000000cd07c7c10 */ /* 0x000fe4000ffde0ff */
[----:B------:R-:W-:Y:S02]  /*d3b0*/  LOP3.LUT R214, R2, 0x7a, RZ, 0xfc, !PT ;  /* 0x0000007a02d67812 */ /* 0x000fe400078efcff */
[----:B------:R-:W-:Y:S02]  /*d3c0*/  IADD3.X R125, PT, PT, R209, UR13, RZ, P6, !PT ;  /* 0x0000000dd17d7c10 */ /* 0x000fe4000b7fe4ff */
[----:B------:R-:W-:Y:S01]  /*d3d0*/  IADD3 R126, P6, PT, R224, UR12, RZ ;  /* 0x0000000ce07e7c10 */ /* 0x000fe2000ffde0ff */
[----:B------:R-:W-:Y:S01]  /*d3e0*/  LDGSTS.E [R6+0x14000], desc[UR22][R160.64], P5 ;  /* 0x14000000a0067fae */ /* 0x000fe2000a9a1016 */
[----:B------:R-:W-:-:S02]  /*d3f0*/  SEL R130, RZ, 0x4, P4 ;  /* 0x00000004ff827807 */ /* 0x000fc40002000000 */
[----:B------:R-:W-:Y:S02]  /*d400*/  ISETP.GE.AND P4, PT, R214, R18, PT ;  /* 0x00000012d600720c */ /* 0x000fe40003f86270 */
[----:B------:R-:W-:Y:S02]  /*d410*/  SEL R7, R7, RZ, P2 ;  /* 0x000000ff07077207 */ /* 0x000fe40001000000 */
[----:B------:R-:W-:Y:S02]  /*d420*/  IADD3.X R127, PT, PT, R225, UR13, RZ, P6, !PT ;  /* 0x0000000de17f7c10 */ /* 0x000fe4000b7fe4ff */
[----:B------:R-:W-:Y:S02]  /*d430*/  IADD3 R128, P6, PT, R240, UR12, RZ ;  /* 0x0000000cf0807c10 */ /* 0x000fe4000ffde0ff */
[----:B------:R-:W-:Y:S02]  /*d440*/  SEL R19, RZ, 0x4, P4 ;  /* 0x00000004ff137807 */ /* 0x000fe40002000000 */
[----:B------:R-:W-:-:S02]  /*d450*/  ISETP.NE.U32.AND P4, PT, R7, RZ, PT ;  /* 0x000000ff0700720c */ /* 0x000fc40003f85070 */
[----:B------:R-:W-:Y:S02]  /*d460*/  SEL R7, RZ, 0x4, P3 ;  /* 0x00000004ff077807 */ /* 0x000fe40001800000 */
[----:B------:R-:W-:Y:S02]  /*d470*/  IADD3 R22, P3, PT, R22, UR12, RZ ;  /* 0x0000000c16167c10 */ /* 0x000fe4000ff7e0ff */
[----:B------:R-:W-:Y:S02]  /*d480*/  IADD3.X R129, PT, PT, R241, UR13, RZ, P6, !PT ;  /* 0x0000000df1817c10 */ /* 0x000fe4000b7fe4ff */
[----:B------:R-:W-:Y:S02]  /*d490*/  SEL R131, R130, RZ, P2 ;  /* 0x000000ff82837207 */ /* 0x000fe40001000000 */
[----:B------:R-:W-:Y:S02]  /*d4a0*/  IADD3.X R23, PT, PT, R23, UR13, RZ, P3, !PT ;  /* 0x0000000d17177c10 */ /* 0x000fe40009ffe4ff */
[----:B------:R-:W-:Y:S01]  /*d4b0*/  ISETP.NE.U32.AND P3, PT, R131, RZ, PT ;  /* 0x000000ff8300720c */ /* 0x000fe20003f65070 */
[----:B------:R-:W-:Y:S01]  /*d4c0*/  LDGSTS.E [R6+0x14008], desc[UR22][R162.64], P4 ;  /* 0x14008000a2067fae */ /* 0x000fe2000a1a1016 */
[----:B-1----:R-:W-:-:S02]  /*d4d0*/  LEA.HI R215, R215, 0x1e, RZ, 0x1a ;  /* 0x0000001ed7d77811 */ /* 0x002fc400078fd0ff */
[----:B------:R-:W-:Y:S02]  /*d4e0*/  SEL R19, R19, RZ, P2 ;  /* 0x000000ff13137207 */ /* 0x000fe40001000000 */
[----:B------:R-:W-:Y:S02]  /*d4f0*/  ISETP.GE.AND P5, PT, R215, R18, PT ;  /* 0x00000012d700720c */ /* 0x000fe40003fa6270 */
[----:B------:R-:W-:Y:S02]  /*d500*/  SEL R7, R7, RZ, P2 ;  /* 0x000000ff07077207 */ /* 0x000fe40001000000 */
[----:B------:R-:W-:Y:S02]  /*d510*/  ISETP.NE.U32.AND P4, PT, R19, RZ, PT ;  /* 0x000000ff1300720c */ /* 0x000fe40003f85070 */
[----:B------:R-:W-:Y:S01]  /*d520*/  LOP3.LUT R215, R2, 0x3c, RZ, 0xfc, !PT ;  /* 0x0000003c02d77812 */ /* 0x000fe200078efcff */
[----:B------:R-:W-:Y:S01]  /*d530*/  LDGSTS.E [R6+0x16000], desc[UR22][R164.64], P3 ;  /* 0x16000000a4067fae */ /* 0x000fe200099a1016 */
[----:B------:R-:W-:-:S02]  /*d540*/  SEL R19, RZ, 0x4, P5 ;  /* 0x00000004ff137807 */ /* 0x000fc40002800000 */
[----:B------:R-:W-:Y:S02]  /*d550*/  ISETP.NE.U32.AND P5, PT, R7, RZ, PT ;  /* 0x000000ff0700720c */ /* 0x000fe40003fa5070 */
[----:B--2---:R-:W-:-:S05]  /*d560*/  IADD3 R130, P6, PT, R230, UR12, RZ ;  /* 0x0000000ce6827c10 */ /* 0x004fca000ffde0ff */
[----:B------:R1:W-:Y:S01]  /*d570*/  LDGSTS.E [R6+0x16008], desc[UR22][R166.64], P4 ;  /* 0x16008000a6067fae */ /* 0x0003e2000a1a1016 */
[----:B------:R-:W-:-:S05]  /*d580*/  IADD3.X R131, PT, PT, R231, UR13, RZ, P6, !PT ;  /* 0x0000000de7837c10 */ /* 0x000fca000b7fe4ff */
[----:B------:R2:W-:Y:S01]  /*d590*/  LDGSTS.E [R5+0x10000], desc[UR22][R168.64], P5 ;  /* 0x10000000a8057fae */ /* 0x0005e2000a9a1016 */
[----:B------:R-:W-:Y:S02]  /*d5a0*/  IADD3 R132, P6, PT, R250, UR12, RZ ;  /* 0x0000000cfa847c10 */ /* 0x000fe4000ffde0ff */
[----:B------:R-:W3:Y:S01]  /*d5b0*/  S2R R250, SR_TID.X ;  /* 0x0000000000fa7919 */ /* 0x000ee20000002100 */
[----:B------:R-:W-:-:S04]  /*d5c0*/  ISETP.GE.AND P3, PT, R215, R18, PT ;  /* 0x00000012d700720c */ /* 0x000fc80003f66270 */
[----:B------:R-:W-:Y:S02]  /*d5d0*/  SEL R7, RZ, 0x4, P3 ;  /* 0x00000004ff077807 */ /* 0x000fe40001800000 */
[----:B-1----:R-:W-:Y:S02]  /*d5e0*/  IADD3 R6, P4, PT, R178, UR12, RZ ;  /* 0x0000000cb2067c10 */ /* 0x002fe4000ff9e0ff */
[----:B------:R-:W-:-:S04]  /*d5f0*/  SEL R7, R7, RZ, P2 ;  /* 0x000000ff07077207 */ /* 0x000fc80001000000 */
[----:B------:R-:W-:Y:S02]  /*d600*/  ISETP.NE.U32.AND P5, PT, R7, RZ, PT ;  /* 0x000000ff0700720c */ /* 0x000fe40003fa5070 */
[----:B------:R-:W-:Y:S02]  /*d610*/  IADD3.X R7, PT, PT, R179, UR13, RZ, P4, !PT ;  /* 0x0000000db3077c10 */ /* 0x000fe4000a7fe4ff */
[----:B------:R-:W-:-:S04]  /*d620*/  IADD3 R136, P4, PT, R210, UR12, RZ ;  /* 0x0000000cd2887c10 */ /* 0x000fc8000ff9e0ff */
[----:B------:R-:W-:Y:S02]  /*d630*/  IADD3.X R137, PT, PT, R211, UR13, RZ, P4, !PT ;  /* 0x0000000dd3897c10 */ /* 0x000fe4000a7fe4ff */
[----:B---3--:R-:W-:-:S04]  /*d640*/  LEA.HI R250, R250, 0x3e, RZ, 0x1a ;  /* 0x0000003efafa7811 */ /* 0x008fc800078fd0ff */
[----:B------:R-:W-:Y:S02]  /*d650*/  ISETP.GE.AND P4, PT, R250, R18, PT ;  /* 0x00000012fa00720c */ /* 0x000fe40003f86270 */
[----:B------:R-:W1:Y:S01]  /*d660*/  S2R R250, SR_TID.X ;  /* 0x0000000000fa7919 */ /* 0x000e620000002100 */
[----:B------:R-:W-:-:S04]  /*d670*/  SEL R19, R19, RZ, P2 ;  /* 0x000000ff13137207 */ /* 0x000fc80001000000 */
[----:B------:R-:W-:Y:S02]  /*d680*/  ISETP.NE.U32.AND P3, PT, R19, RZ, PT ;  /* 0x000000ff1300720c */ /* 0x000fe40003f65070 */
[----:B------:R-:W-:Y:S02]  /*d690*/  LOP3.LUT R215, R2, 0x5c, RZ, 0xfc, !PT ;  /* 0x0000005c02d77812 */ /* 0x000fe400078efcff */
[----:B------:R-:W-:Y:S02]  /*d6a0*/  SEL R19, RZ, 0x4, P4 ;  /* 0x00000004ff137807 */ /* 0x000fe40002000000 */
[----:B------:R-:W-:Y:S02]  /*d6b0*/  IADD3.X R133, PT, PT, R251, UR13, RZ, P6, !PT ;  /* 0x0000000dfb857c10 */ /* 0x000fe4000b7fe4ff */
[----:B------:R-:W-:-:S05]  /*d6c0*/  IADD3 R134, P6, PT, R194, UR12, RZ ;  /* 0x0000000cc2867c10 */ /* 0x000fca000ffde0ff */
[----:B------:R2:W-:Y:S01]  /*d6d0*/  LDGSTS.E [R5+0x10008], desc[UR22][R170.64], P3 ;  /* 0x10008000aa057fae */ /* 0x0005e200099a1016 */
[----:B------:R-:W-:Y:S02]  /*d6e0*/  ISETP.GE.AND P3, PT, R215, R18, PT ;  /* 0x00000012d700720c */ /* 0x000fe40003f66270 */
[----:B------:R-:W-:Y:S01]  /*d6f0*/  SEL R140, R19, RZ, P2 ;  /* 0x000000ff138c7207 */ /* 0x000fe20001000000 */
[----:B------:R2:W-:Y:S01]  /*d700*/  LDGSTS.E [R5+0x12000], desc[UR22][R180.64], P5 ;  /* 0x12000000b4057fae */ /* 0x0005e2000a9a1016 */
[----:B------:R-:W-:Y:S02]  /*d710*/  SEL R19, RZ, 0x4, P3 ;  /* 0x00000004ff137807 */ /* 0x000fe40001800000 */
[----:B------:R-:W-:Y:S02]  /*d720*/  IADD3.X R135, PT, PT, R195, UR13, RZ, P6, !PT ;  /* 0x0000000dc3877c10 */ /* 0x000fe4000b7fe4ff */
[----:B------:R-:W-:Y:S02]  /*d730*/  IADD3 R138, P6, PT, R226, UR12, RZ ;  /* 0x0000000ce28a7c10 */ /* 0x000fe4000ffde0ff */
[----:B-1----:R-:W-:-:S02]  /*d740*/  LEA.HI R251, R250, 0x5e, RZ, 0x1a ;  /* 0x0000005efafb7811 */ /* 0x002fc400078fd0ff */
[----:B------:R-:W-:Y:S02]  /*d750*/  LEA.HI R250, R250, 0x7e, RZ, 0x1a ;  /* 0x0000007efafa7811 */ /* 0x000fe400078fd0ff */
[----:B------:R-:W-:Y:S02]  /*d760*/  SEL R19, R19, RZ, P2 ;  /* 0x000000ff13137207 */ /* 0x000fe40001000000 */
[-C--:B------:R-:W-:Y:S02]  /*d770*/  ISETP.GE.AND P4, PT, R250, R18.reuse, PT ;  /* 0x00000012fa00720c */ /* 0x080fe40003f86270 */
[----:B------:R-:W-:Y:S02]  /*d780*/  LOP3.LUT R250, R2, 0x7c, RZ, 0xfc, !PT ;  /* 0x0000007c02fa7812 */ /* 0x000fe400078efcff */
[----:B------:R-:W-:Y:S02]  /*d790*/  ISETP.GE.AND P5, PT, R251, R18, PT ;  /* 0x00000012fb00720c */ /* 0x000fe40003fa6270 */
[----:B------:R-:W-:-:S02]  /*d7a0*/  ISETP.NE.U32.AND P3, PT, R140, RZ, PT ;  /* 0x000000ff8c00720c */ /* 0x000fc40003f65070 */
[----:B------:R-:W-:Y:S02]  /*d7b0*/  IADD3.X R139, PT, PT, R227, UR13, RZ, P6, !PT ;  /* 0x0000000de38b7c10 */ /* 0x000fe4000b7fe4ff */
[----:B------:R-:W-:Y:S02]  /*d7c0*/  LOP3.LUT R247, R247, 0x7f, RZ, 0xc0, !PT ;  /* 0x0000007ff7f77812 */ /* 0x000fe400078ec0ff */
[-C--:B------:R-:W-:Y:S02]  /*d7d0*/  ISETP.GE.AND P6, PT, R250, R18.reuse, PT ;  /* 0x00000012fa00720c */ /* 0x080fe40003fc6270 */
[----:B------:R-:W-:Y:S02]  /*d7e0*/  SEL R140, RZ, 0x4, P4 ;  /* 0x00000004ff8c7807 */ /* 0x000fe40002000000 */
[----:B------:R-:W-:Y:S02]  /*d7f0*/  ISETP.NE.U32.AND P4, PT, R19, RZ, PT ;  /* 0x000000ff1300720c */ /* 0x000fe40003f85070 */
[----:B------:R-:W-:Y:S01]  /*d800*/  SEL R141, RZ, 0x4, P5 ;  /* 0x00000004ff8d7807 */ /* 0x000fe20002800000 */
[----:B------:R2:W-:Y:S01]  /*d810*/  LDGSTS.E [R5+0x12008], desc[UR22][R182.64], P3 ;  /* 0x12008000b6057fae */ /* 0x0005e200099a1016 */
[----:B------:R-:W-:-:S02]  /*d820*/  ISETP.GE.AND P5, PT, R247, R18, PT ;  /* 0x00000012f700720c */ /* 0x000fc40003fa6270 */
[----:B------:R-:W-:Y:S02]  /*d830*/  SEL R142, RZ, 0x4, P6 ;  /* 0x00000004ff8e7807 */ /* 0x000fe40003000000 */
[----:B------:R-:W-:Y:S02]  /*d840*/  IADD3 R18, P6, PT, R36, UR12, RZ ;  /* 0x0000000c24127c10 */ /* 0x000fe4000ffde0ff */
[----:B------:R-:W-:Y:S02]  /*d850*/  SEL R141, R141, RZ, P2 ;  /* 0x000000ff8d8d7207 */ /* 0x000fe40001000000 */
[----:B------:R-:W-:Y:S01]  /*d860*/  SEL R36, RZ, 0x4, P5 ;  /* 0x00000004ff247807 */ /* 0x000fe20002800000 */
[----:B------:R2:W-:Y:S01]  /*d870*/  LDGSTS.E [R5+0x14000], desc[UR22][R184.64], P4 ;  /* 0x14000000b8057fae */ /* 0x0005e2000a1a1016 */
[----:B------:R-:W-:Y:S02]  /*d880*/  SEL R142, R142, RZ, P2 ;  /* 0x000000ff8e8e7207 */ /* 0x000fe40001000000 */
[----:B------:R-:W-:-:S02]  /*d890*/  SEL R140, R140, RZ, P2 ;  /* 0x000000ff8c8c7207 */ /* 0x000fc40001000000 */
[----:B------:R-:W-:Y:S02]  /*d8a0*/  ISETP.NE.U32.AND P5, PT, R141, RZ, PT ;  /* 0x000000ff8d00720c */ /* 0x000fe40003fa5070 */
[----:B------:R-:W-:Y:S02]  /*d8b0*/  SEL R36, R36, RZ, P2 ;  /* 0x000000ff24247207 */ /* 0x000fe40001000000 */
[----:B------:R-:W-:Y:S02]  /*d8c0*/  ISETP.NE.U32.AND P3, PT, R142, RZ, PT ;  /* 0x000000ff8e00720c */ /* 0x000fe40003f65070 */
[----:B------:R-:W-:Y:S02]  /*d8d0*/  ISETP.NE.U32.AND P2, PT, R140, RZ, PT ;  /* 0x000000ff8c00720c */ /* 0x000fe40003f45070 */
[----:B------:R-:W-:-:S05]  /*d8e0*/  ISETP.NE.U32.AND P4, PT, R36, RZ, PT ;  /* 0x000000ff2400720c */ /* 0x000fca0003f85070 */
[----:B------:R2:W-:Y:S04]  /*d8f0*/  LDGSTS.E [R5+0x14008], desc[UR22][R32.64], P5 ;  /* 0x1400800020057fae */ /* 0x0005e8000a9a1016 */
[----:B------:R2:W-:Y:S04]  /*d900*/  LDGSTS.E [R5+0x16000], desc[UR22][R30.64], P3 ;  /* 0x160000001e057fae */ /* 0x0005e800099a1016 */
[----:B------:R2:W-:Y:S04]  /*d910*/  LDGSTS.E [R5+0x16008], desc[UR22][R34.64], P2 ;  /* 0x1600800022057fae */ /* 0x0005e800091a1016 */
[----:B------:R-:W0:Y:S04]  /*d920*/  LDGDEPBAR ;  /* 0x00000000000079af */ /* 0x000e280000000000 */
[----:B------:R2:W-:Y:S04]  /*d930*/  LDGSTS.E [R17+0x28000], desc[UR22][R248.64], P4 ;  /* 0x28000000f8117fae */ /* 0x0005e8000a1a1016 */
        /* <DEDUP_REMOVED lines=47> */
[----:B------:R2:W-:Y:S01]  /*dc30*/  LDGSTS.E [R11+0x28300], desc[UR22][R116.64], P4 ;  /* 0x28300000740b7fae */ /* 0x0005e2000a1a1016 */
[----:B------:R-:W-:-:S03]  /*dc40*/  ISETP.GE.AND P3, PT, R252, 0x100, PT ;  /* 0x00000100fc00780c */ /* 0x000fc60003f66270 */
[----:B------:R2:W-:Y:S01]  /*dc50*/  LDGSTS.E [R11+0x28700], desc[UR22][R118.64], P4 ;  /* 0x28700000760b7fae */ /* 0x0005e2000a1a1016 */
[----:B------:R-:W-:-:S03]  /*dc60*/  IADD3.X R19, PT, PT, R37, UR13, RZ, P6, !PT ;  /* 0x0000000d25137c10 */ /* 0x000fc6000b7fe4ff */
[----:B------:R2:W-:Y:S01]  /*dc70*/  LDGSTS.E [R11+0x28b00], desc[UR22][R120.64], P4 ;  /* 0x28b00000780b7fae */ /* 0x0005e2000a1a1016 */
[----:B------:R-:W-:-:S03]  /*dc80*/  IADD3 R20, P6, PT, R20, UR12, RZ ;  /* 0x0000000c14147c10 */ /* 0x000fc6000ffde0ff */
[----:B------:R2:W-:Y:S04]  /*dc90*/  LDGSTS.E [R11+0x28f00], desc[UR22][R122.64], P4 ;  /* 0x28f000007a0b7fae */ /* 0x0005e8000a1a1016 */
[----:B------:R2:W-:Y:S04]  /*dca0*/  LDGSTS.E [R11+0x29300], desc[UR22][R124.64], P4 ;  /* 0x293000007c0b7fae */ /* 0x0005e8000a1a1016 */
[----:B------:R2:W-:Y:S04]  /*dcb0*/  LDGSTS.E [R11+0x29700], desc[UR22][R126.64], P4 ;  /* 0x297000007e0b7fae */ /* 0x0005e8000a1a1016 */
[----:B------:R2:W-:Y:S01]  /*dcc0*/  LDGSTS.E [R11+0x29b00], desc[UR22][R128.64], P4 ;  /* 0x29b00000800b7fae */ /* 0x0005e2000a1a1016 */
[----:B------:R-:W-:-:S03]  /*dcd0*/  IADD3.X R21, PT, PT, R21, UR13, RZ, P6, !PT ;  /* 0x0000000d15157c10 */ /* 0x000fc6000b7fe4ff */
[----:B------:R2:W-:Y:S04]  /*dce0*/  LDGSTS.E [R11+0x29f00], desc[UR22][R22.64], P4 ;  /* 0x29f00000160b7fae */ /* 0x0005e8000a1a1016 */
[----:B------:R2:W-:Y:S04]  /*dcf0*/  LDGSTS.E [R10+0x28380], desc[UR22][R130.64], P4 ;  /* 0x28380000820a7fae */ /* 0x0005e8000a1a1016 */
[----:B------:R2:W-:Y:S04]  /*dd00*/  LDGSTS.E [R10+0x28780], desc[UR22][R132.64], P4 ;  /* 0x28780000840a7fae */ /* 0x0005e8000a1a1016 */
[----:B------:R2:W-:Y:S04]  /*dd10*/  LDGSTS.E [R10+0x28b80], desc[UR22][R6.64], P4 ;  /* 0x28b80000060a7fae */ /* 0x0005e8000a1a1016 */
[----:B------:R2:W-:Y:S04]  /*dd20*/  LDGSTS.E [R10+0x28f80], desc[UR22][R134.64], P4 ;  /* 0x28f80000860a7fae */ /* 0x0005e8000a1a1016 */
[----:B------:R2:W-:Y:S01]  /*dd30*/  LDGSTS.E [R10+0x29380], desc[UR22][R136.64], P4 ;  /* 0x29380000880a7fae */ /* 0x0005e2000a1a1016 */
[----:B------:R-:W-:-:S03]  /*dd40*/  UMOV UR21, URZ ;  /* 0x000000ff00157c82 */ /* 0x000fc60008000000 */
[----:B------:R2:W-:Y:S04]  /*dd50*/  LDGSTS.E [R10+0x29780], desc[UR22][R138.64], P4 ;  /* 0x297800008a0a7fae */ /* 0x0005e8000a1a1016 */
[----:B------:R2:W-:Y:S04]  /*dd60*/  LDGSTS.E [R10+0x29b80], desc[UR22][R18.64], P4 ;  /* 0x29b80000120a7fae */ /* 0x0005e8000a1a1016 */
[----:B------:R2:W-:Y:S01]  /*dd70*/  LDGSTS.E [R10+0x29f80], desc[UR22][R20.64], P4 ;  /* 0x29f80000140a7fae */ /* 0x0005e2000a1a1016 */
[----:B------:R-:W-:-:S03]  /*dd80*/  ISETP.GE.AND P2, PT, R252, 0x80, PT ;  /* 0x00000080fc00780c */ /* 0x000fc60003f46270 */
[----:B------:R-:W0:Y:S01]  /*dd90*/  LDGDEPBAR ;  /* 0x00000000000079af */ /* 0x000e220000000000 */
[----:B------:R-:W-:Y:S09]  /*dda0*/  @!P3 BRA `(.L_x_7) ;  /* 0x0000006c00e8b947 */ /* 0x000ff20003800000 */
[----:B------:R-:W3:Y:S01]  /*ddb0*/  LDL.LU R216, [R1+0x1d4] ;  /* 0x0001d40001d87983 */ /* 0x000ee20000300800 */
[----:B--2--5:R-:W-:Y:S01]  /*ddc0*/  SHF.R.S32.HI R137, RZ, 0x1f, R245 ;  /* 0x0000001fff897819 */ /* 0x024fe200000114f5 */
[----:B------:R-:W1:Y:S01]  /*ddd0*/  S2R R36, SR_TID.X ;  /* 0x0000000000247919 */ /* 0x000e620000002100 */
[----:B------:R-:W-:Y:S01]  /*dde0*/  IMAD R96, R238, UR16, RZ ;  /* 0x00000010ee607c24 */ /* 0x000fe2000f8e02ff */
[----:B------:R-:W-:Y:S01]  /*ddf0*/  SHF.R.S32.HI R62, RZ, 0x1f, R244 ;  /* 0x0000001fff3e7819 */ /* 0x000fe200000114f4 */
[----:B------:R-:W2:Y:S01]  /*de00*/  LDCU.128 UR24, c[0x0][0x380] ;  /* 0x00007000ff1877ac */ /* 0x000ea20008000c00 */
[----:B------:R-:W4:Y:S04]  /*de10*/  LDL.LU R231, [R1+0x1d8] ;  /* 0x0001d80001e77983 */ /* 0x000f280000300800 */
[----:B------:R-:W2:Y:S04]  /*de20*/  LDL.LU R251, [R1+0x1dc] ;  /* 0x0001dc0001fb7983 */ /* 0x000ea80000300800 */
        /* <DEDUP_REMOVED lines=11> */
[----:B------:R-:W-:Y:S04]  /*dee0*/  STL [R1+0x32c], R4 ;  /* 0x00032c0401007387 */ /* 0x000fe80000100800 */
[----:B------:R-:W-:Y:S04]  /*def0*/  STL [R1+0x328], R3 ;  /* 0x0003280301007387 */ /* 0x000fe80000100800 */
[----:B------:R-:W-:Y:S01]  /*df00*/  STL [R1+0x324], R0 ;  /* 0x0003240001007387 */ /* 0x000fe20000100800 */
[----:B---3--:R-:W-:-:S04]  /*df10*/  IADD3 R52, P5, PT, R245, R216, RZ ;  /* 0x000000d8f5347210 */ /* 0x008fc80007fbe0ff */
[----:B------:R-:W-:Y:S01]  /*df20*/  LEA.HI.X.SX32 R58, R216, R137, 0x1, P5 ;  /* 0x00000089d83a7211 */ /* 0x000fe200028f0eff */
[----:B------:R3:W-:Y:S01]  /*df30*/  STL [R1+0x330], R52 ;  /* 0x0003303401007387 */ /* 0x0007e20000100800 */
[----:B----4-:R-:W-:-:S03]  /*df40*/  IADD3 R46, P6, PT, R245, R231, RZ ;  /* 0x000000e7f52e7210 */ /* 0x010fc60007fde0ff */
[----:B------:R-:W4:Y:S01]  /*df50*/  LDL.LU R203, [R1+0x20c] ;  /* 0x00020c0001cb7983 */ /* 0x000f220000300800 */
[----:B------:R-:W-:-:S03]  /*df60*/  LEA.HI.X.SX32 R56, R231, R137, 0x1, P6 ;  /* 0x00000089e7387211 */ /* 0x000fc600030f0eff */
[----:B------:R-:W3:Y:S01]  /*df70*/  LDL.LU R233, [R1+0x210] ;  /* 0x0002100001e97983 */ /* 0x000ee20000300800 */
[C---:B--2---:R-:W-:Y:S02]  /*df80*/  IADD3 R42, P3, PT, R245.reuse, R251, RZ ;  /* 0x000000fbf52a7210 */ /* 0x044fe40007f7e0ff */
[----:B------:R-:W-:Y:S01]  /*df90*/  IADD3 R40, P4, PT, R245, R201, RZ ;  /* 0x000000c9f5287210 */ /* 0x000fe20007f9e0ff */
[----:B------:R-:W2:Y:S03]  /*dfa0*/  LDL.LU R231, [R1+0x214] ;  /* 0x0002140001e77983 */ /* 0x000ea60000300800 */
[----:B------:R-:W-:Y:S02]  /*dfb0*/  LEA.HI.X.SX32 R50, R201, R137, 0x1, P4 ;  /* 0x00000089c9327211 */ /* 0x000fe400020f0eff */
[----:B------:R-:W2:Y:S01]  /*dfc0*/  LDL.LU R201, [R1+0x218] ;  /* 0x0002180001c97983 */ /* 0x000ea20000300800 */
[----:B------:R-:W-:-:S02]  /*dfd0*/  IADD3 R23, P5, PT, R245, R247, RZ ;  /* 0x000000f7f5177210 */ /* 0x000fc40007fbe0ff */
[----:B------:R-:W-:Y:S01]  /*dfe0*/  IADD3 R13, P6, PT, R245, R214, RZ ;  /* 0x000000d6f50d7210 */ /* 0x000fe20007fde0ff */
[----:B------:R-:W3:Y:S01]  /*dff0*/  LDL.LU R186, [R1+0x21c] ;  /* 0x00021c0001ba7983 */ /* 0x000ee20000300800 */
[-C--:B------:R-:W-:Y:S02]  /*e000*/  LEA.HI.X.SX32 R54, R251, R137.reuse, 0x1, P3 ;  /* 0x00000089fb367211 */ /* 0x080fe400018f0eff */
[----:B------:R-:W-:Y:S01]  /*e010*/  IADD3 R251, P3, PT, R245, R252, RZ ;  /* 0x000000fcf5fb7210 */ /* 0x000fe20007f7e0ff */
[----:B------:R-:W3:Y:S01]  /*e020*/  LDL.LU R216, [R1+0x220] ;  /* 0x0002200001d87983 */ /* 0x000ee20000300800 */
[-C--:B------:R-:W-:Y:S02]  /*e030*/  LEA.HI.X.SX32 R48, R247, R137.reuse, 0x1, P5 ;  /* 0x00000089f7307211 */ /* 0x080fe400028f0eff */
[-C--:B------:R-:W-:Y:S02]  /*e040*/  LEA.HI.X.SX32 R44, R214, R137.reuse, 0x1, P6 ;  /* 0x00000089d62c7211 */ /* 0x080fe400030f0eff */
[----:B------:R-:W-:Y:S01]  /*e050*/  LEA.HI.X.SX32 R252, R252, R137, 0x1, P3 ;  /* 0x00000089fcfc7211 */ /* 0x000fe200018f0eff */
[----:B------:R-:W3:Y:S01]  /*e060*/  LDL.LU R214, [R1+0x224] ;  /* 0x0002240001d67983 */ /* 0x000ee20000300800 */
[----:B------:R-:W-:-:S02]  /*e070*/  IADD3 R247, P5, PT, R245, R187, RZ ;  /* 0x000000bbf5f77210 */ /* 0x000fc40007fbe0ff */
[----:B------:R-:W-:Y:S01]  /*e080*/  IADD3 R11, P6, PT, R245, R217, RZ ;  /* 0x000000d9f50b7210 */ /* 0x000fe20007fde0ff */
[----:B------:R-:W3:Y:S01]  /*e090*/  LDL.LU R219, [R1+0x228] ;  /* 0x0002280001db7983 */ /* 0x000ee20000300800 */
[----:B------:R-:W-:Y:S02]  /*e0a0*/  LEA.HI.X.SX32 R248, R187, R137, 0x1, P5 ;  /* 0x00000089bbf87211 */ /* 0x000fe400028f0eff */
[----:B------:R-:W-:Y:S01]  /*e0b0*/  IADD3 R243, P3, PT, R245, R215, RZ ;  /* 0x000000d7f5f37210 */ /* 0x000fe20007f7e0ff */
[----:B------:R-:W3:Y:S01]  /*e0c0*/  LDL.LU R187, [R1+0x22c] ;  /* 0x00022c0001bb7983 */ /* 0x000ee20000300800 */
[-C--:B------:R-:W-:Y:S02]  /*e0d0*/  LEA.HI.X.SX32 R37, R217, R137.reuse, 0x1, P6 ;  /* 0x00000089d9257211 */ /* 0x080fe400030f0eff */
[----:B------:R-:W-:Y:S01]  /*e0e0*/  LEA.HI.X.SX32 R15, R215, R137, 0x1, P3 ;  /* 0x00000089d70f7211 */ /* 0x000fe200018f0eff */
[----:B------:R-:W3:Y:S04]  /*e0f0*/  LDL.LU R217, [R1+0x230] ;  /* 0x0002300001d97983 */ /* 0x000ee80000300800 */
[----:B------:R-:W3:Y:S04]  /*e100*/  LDL.LU R215, [R1+0x234] ;  /* 0x0002340001d77983 */ /* 0x000ee80000300800 */
[----:B------:R-:W3:Y:S01]  /*e110*/  LDL.LU R172, [R1+0x238] ;  /* 0x0002380001ac7983 */ /* 0x000ee20000300800 */
[----:B------:R-:W-:-:S03]  /*e120*/  IADD3 R236, P6, PT, R245, R200, RZ ;  /* 0x000000c8f5ec7210 */ /* 0x000fc60007fde0ff */
[----:B------:R-:W3:Y:S01]  /*e130*/  LDL.LU R202, [R1+0x23c] ;  /* 0x00023c0001ca7983 */ /* 0x000ee20000300800 */
[----:B------:R-:W-:-:S03]  /*e140*/  LEA.HI.X.SX32 R237, R200, R137, 0x1, P6 ;  /* 0x00000089c8ed7211 */ /* 0x000fc600030f0eff */
[----:B------:R-:W3:Y:S04]  /*e150*/  LDL.LU R200, [R1+0x240] ;  /* 0x0002400001c87983 */ /* 0x000ee80000300800 */
[----:B------:R-:W3:Y:S04]  /*e160*/  LDL.LU R175, [R1+0x244] ;  /* 0x0002440001af7983 */ /* 0x000ee80000300800 */
[----:B------:R-:W3:Y:S01]  /*e170*/  LDL.LU R205, [R1+0x248] ;  /* 0x0002480001cd7983 */ /* 0x000ee20000300800 */
[----:B----4-:R-:W-:-:S04]  /*e180*/  IADD3 R234, P3, PT, R245, R203, RZ ;  /* 0x000000cbf5ea7210 */ /* 0x010fc80007f7e0ff */
[----:B------:R-:W-:Y:S02]  /*e190*/  LEA.HI.X.SX32 R235, R203, R137, 0x1, P3 ;  /* 0x00000089cbeb7211 */ /* 0x000fe400018f0eff */
[----:B------:R-:W4:Y:S01]  /*e1a0*/  LDL.LU R203, [R1+0x24c] ;  /* 0x00024c0001cb7983 */ /* 0x000f220000300800 */
[----:B--2---:R-:W-:-:S04]  /*e1b0*/  IADD3 R228, P6, PT, R245, R201, RZ ;  /* 0x000000c9f5e47210 */ /* 0x004fc80007fde0ff */
[----:B------:R-:W-:Y:S02]  /*e1c0*/  LEA.HI.X.SX32 R229, R201, R137, 0x1, P6 ;  /* 0x00000089c9e57211 */ /* 0x000fe400030f0eff */
[----:B------:R-:W2:Y:S04]  /*e1d0*/  LDL.LU R201, [R1+0x250] ;  /* 0x0002500001c97983 */ /* 0x000ea80000300800 */
[----:B------:R-:W2:Y:S01]  /*e1e0*/  LDL.LU R173, [R1+0x254] ;  /* 0x0002540001ad7983 */ /* 0x000ea20000300800 */
[----:B---3--:R-:W-:-:S03]  /*e1f0*/  IADD3 R226, P3, PT, R245, R186, RZ ;  /* 0x000000baf5e27210 */ /* 0x008fc60007f7e0ff */
[----:B------:R-:W3:Y:S01]  /*e200*/  LDL.LU R188, [R1+0x258] ;  /* 0x0002580001bc7983 */ /* 0x000ee20000300800 */
[----:B------:R-:W-:-:S03]  /*e210*/  LEA.HI.X.SX32 R227, R186, R137, 0x1, P3 ;  /* 0x00000089bae37211 */ /* 0x000fc600018f0eff */
[----:B------:R-:W3:Y:S01]  /*e220*/  LDL.LU R186, [R1+0x25c] ;  /* 0x00025c0001ba7983 */ /* 0x000ee20000300800 */
[----:B------:R-:W-:-:S03]  /*e230*/  IADD3 R220, P6, PT, R245, R219, RZ ;  /* 0x000000dbf5dc7210 */ /* 0x000fc60007fde0ff */
[----:B------:R-:W3:Y:S01]  /*e240*/  LDL.LU R193, [R1+0x260] ;  /* 0x0002600001c17983 */ /* 0x000ee20000300800 */
[----:B------:R-:W-:Y:S02]  /*e250*/  IADD3 R218, P3, PT, R245, R187, RZ ;  /* 0x000000bbf5da7210 */ /* 0x000fe40007f7e0ff */
[-C--:B------:R-:W-:Y:S01]  /*e260*/  LEA.HI.X.SX32 R221, R219, R137.reuse, 0x1, P6 ;  /* 0x00000089dbdd7211 */ /* 0x080fe200030f0eff */
[----:B------:R-:W3:Y:S01]  /*e270*/  LDL.LU R191, [R1+0x264] ;  /* 0x0002640001bf7983 */ /* 0x000ee20000300800 */
[----:B------:R-:W-:-:S03]  /*e280*/  LEA.HI.X.SX32 R219, R187, R137, 0x1, P3 ;  /* 0x00000089bbdb7211 */ /* 0x000fc600018f0eff */
        /* <DEDUP_REMOVED lines=8> */
[C---:B------:R-:W-:Y:S02]  /*e310*/  IADD3 R239, P5, PT, R245.reuse, R230, RZ ;  /* 0x000000e6f5ef7210 */ /* 0x040fe40007fbe0ff */
[----:B------:R-:W-:Y:S01]  /*e320*/  IADD3 R210, P3, PT, R245, R202, RZ ;  /* 0x000000caf5d27210 */ /* 0x000fe20007f7e0ff */
[----:B------:R-:W3:Y:S01]  /*e330*/  LDL.LU R177, [R1+0x280] ;  /* 0x0002800001b17983 */ /* 0x000ee20000300800 */
[----:B------:R-:W-:-:S02]  /*e340*/  LEA.HI.X.SX32 R240, R230, R137, 0x1, P5 ;  /* 0x00000089e6f07211 */ /* 0x000fc400028f0eff */
[----:B------:R-:W-:-:S04]  /*e350*/  IADD3 R230, P5, PT, R245, R231, RZ ;  /* 0x000000e7f5e67210 */ /* 0x000fc80007fbe0ff */
[----:B------:R-:W-:Y:S02]  /*e360*/  LEA.HI.X.SX32 R231, R231, R137, 0x1, P5 ;  /* 0x00000089e7e77211 */ /* 0x000fe400028f0eff */
[----:B------:R-:W-:-:S04]  /*e370*/  IADD3 R222, P5, PT, R245, R214, RZ ;  /* 0x000000d6f5de7210 */ /* 0x000fc80007fbe0ff */
[----:B------:R-:W-:Y:S02]  /*e380*/  LEA.HI.X.SX32 R223, R214, R137, 0x1, P5 ;  /* 0x00000089d6df7211 */ /* 0x000fe400028f0eff */
[----:B------:R-:W-:-:S04]  /*e390*/  IADD3 R214, P5, PT, R245, R215, RZ ;  /* 0x000000d7f5d67210 */ /* 0x000fc80007fbe0ff */
[----:B------:R-:W-:Y:S02]  /*e3a0*/  LEA.HI.X.SX32 R215, R215, R137, 0x1, P5 ;  /* 0x00000089d7d77211 */ /* 0x000fe400028f0eff */
[----:B------:R-:W-:-:S04]  /*e3b0*/  IADD3 R206, P5, PT, R245, R175, RZ ;  /* 0x000000aff5ce7210 */ /* 0x000fc80007fbe0ff */
[-C--:B------:R-:W-:Y:S02]  /*e3c0*/  LEA.HI.X.SX32 R207, R175, R137.reuse, 0x1, P5 ;  /* 0x00000089afcf7211 */ /* 0x080fe400028f0eff */
[----:B------:R-:W-:Y:S01]  /*e3d0*/  LEA.HI.X.SX32 R211, R202, R137, 0x1, P3 ;  /* 0x00000089cad37211 */ /* 0x000fe200018f0eff */
[----:B------:R-:W3:Y:S01]  /*e3e0*/  LDL.LU R175, [R1+0x284] ;  /* 0x0002840001af7983 */ /* 0x000ee20000300800 */
[----:B----4-:R-:W-:-:S04]  /*e3f0*/  IADD3 R202, P3, PT, R245, R203, RZ ;  /* 0x000000cbf5ca7210 */ /* 0x010fc80007f7e0ff */
[----:B------:R-:W-:Y:S02]  /*e400*/  LEA.HI.X.SX32 R203, R203, R137, 0x1, P3 ;  /* 0x00000089cbcb7211 */ /* 0x000fe400018f0eff */
[----:B--2---:R-:W-:-:S04]  /*e410*/  IADD3 R198, P5, PT, R245, R173, RZ ;  /* 0x000000adf5c67210 */ /* 0x004fc80007fbe0ff */
[----:B------:R-:W-:Y:S02]  /*e420*/  LEA.HI.X.SX32 R199, R173, R137, 0x1, P5 ;  /* 0x00000089adc77211 */ /* 0x000fe400028f0eff */
[----:B------:R-:W2:Y:S04]  /*e430*/  LDL.LU R173, [R1+0x288] ;  /* 0x0002880001ad7983 */ /* 0x000ea80000300800 */
[----:B------:R-:W4:Y:S01]  /*e440*/  LDL.LU R156, [R1+0x28c] ;  /* 0x00028c00019c7983 */ /* 0x000f220000300800 */
[----:B---3--:R-:W-:-:S03]  /*e450*/  IADD3 R194, P3, PT, R245, R186, RZ ;  /* 0x000000baf5c27210 */ /* 0x008fc60007f7e0ff */
[----:B------:R-:W3:Y:S04]  /*e460*/  LDL.LU R157, [R1+0x290] ;  /* 0x00029000019d7983 */ /* 0x000ee80000300800 */
[----:B------:R-:W3:Y:S01]  /*e470*/  LDL.LU R154, [R1+0x294] ;  /* 0x00029400019a7983 */ /* 0x000ee20000300800 */
[----:B------:R-:W-:-:S03]  /*e480*/  LEA.HI.X.SX32 R195, R186, R137, 0x1, P3 ;  /* 0x00000089bac37211 */ /* 0x000fc600018f0eff */
[----:B------:R-:W3:Y:S04]  /*e490*/  LDL.LU R155, [R1+0x298] ;  /* 0x00029800019b7983 */ /* 0x000ee80000300800 */
[----:B------:R-:W3:Y:S01]  /*e4a0*/  LDL.LU R152, [R1+0x29c] ;  /* 0x00029c0001987983 */ /* 0x000ee20000300800 */
[----:B------:R-:W-:-:S03]  /*e4b0*/  IADD3 R186, P3, PT, R245, R187, RZ ;  /* 0x000000bbf5ba7210 */ /* 0x000fc60007f7e0ff */
        /* <DEDUP_REMOVED lines=10> */
[----:B------:R-:W3:Y:S04]  /*e560*/  LDL.LU R147, [R1+0x2bc] ;  /* 0x0002bc0001937983 */ /* 0x000ee80000300800 */
[----:B------:R-:W3:Y:S04]  /*e570*/  LDL.LU R145, [R1+0x2c0] ;  /* 0x0002c00001917983 */ /* 0x000ee80000300800 */
[----:B------:R-:W3:Y:S04]  /*e580*/  LDL.LU R143, [R1+0x2c4] ;  /* 0x0002c400018f7983 */ /* 0x000ee80000300800 */
[----:B------:R-:W3:Y:S04]  /*e590*/  LDL.LU R141, [R1+0x2c8] ;  /* 0x0002c800018d7983 */ /* 0x000ee80000300800 */
[----:B------:R-:W3:Y:S04]  /*e5a0*/  LDL.LU R31, [R1+0x2cc] ;  /* 0x0002cc00011f7983 */ /* 0x000ee80000300800 */
[----:B------:R-:W3:Y:S01]  /*e5b0*/  LDL.LU R32, [R1+0x2d0] ;  /* 0x0002d00001207983 */ /* 0x000ee20000300800 */
[----:B------:R-:W-:-:S02]  /*e5c0*/  IADD3 R249, P4, PT, R245, R250, RZ ;  /* 0x000000faf5f97210 */ /* 0x000fc40007f9e0ff */
[C---:B------:R-:W-:Y:S02]  /*e5d0*/  IADD3 R204, P6, PT, R245.reuse, R205, RZ ;  /* 0x000000cdf5cc7210 */ /* 0x040fe40007fde0ff */
[----:B-1----:R-:W-:Y:S01]  /*e5e0*/  LEA.HI R36, R36, 0x7e, RZ, 0x1a ;  /* 0x0000007e24247811 */ /* 0x002fe200078fd0ff */
[----:B------:R-:W1:Y:S01]  /*e5f0*/  S2R R238, SR_TID.X ;  /* 0x0000000000ee7919 */ /* 0x000e620000002100 */
[-C--:B------:R-:W-:Y:S02]  /*e600*/  LEA.HI.X.SX32 R250, R250, R137.reuse, 0x1, P4 ;  /* 0x00000089fafa7211 */ /* 0x080fe400020f0eff */
[----:B------:R-:W-:Y:S01]  /*e610*/  IADD3 R241, P4, PT, R245, R232, RZ ;  /* 0x000000e8f5f17210 */ /* 0x000fe20007f9e0ff */
[----:B------:R-:W3:Y:S03]  /*e620*/  LDL.LU R17, [R1+0x1b0] ;  /* 0x0001b00001117983 */ /* 0x000ee60000300800 */
[----:B------:R-:W-:-:S02]  /*e630*/  LEA.HI.X.SX32 R242, R232, R137, 0x1, P4 ;  /* 0x00000089e8f27211 */ /* 0x000fc400020f0eff */
[----:B------:R-:W-:Y:S02]  /*e640*/  LEA.HI.X.SX32 R205, R205, R137, 0x1, P6 ;  /* 0x00000089cdcd7211 */ /* 0x000fe400030f0eff */
[C---:B------:R-:W-:Y:S01]  /*e650*/  IADD3 R190, P5, PT, R245.reuse, R191, RZ ;  /* 0x000000bff5be7210 */ /* 0x040fe20007fbe0ff */
[----:B------:R-:W-:Y:S01]  /*e660*/  IMAD R33, R36, UR16, RZ ;  /* 0x0000001024217c24 */ /* 0x000fe2000f8e02ff */
[----:B------:R-:W-:Y:S01]  /*e670*/  IADD3 R232, P4, PT, R245, R233, RZ ;  /* 0x000000e9f5e87210 */ /* 0x000fe20007f9e0ff */
[----:B------:R-:W3:Y:S03]  /*e680*/  LDL.LU R76, [R1+0x1b4] ;  /* 0x0001b400014c7983 */ /* 0x000ee60000300800 */
[----:B------:R-:W-:Y:S02]  /*e690*/  LEA.HI.X.SX32 R233, R233, R137, 0x1, P4 ;  /* 0x00000089e9e97211 */ /* 0x000fe400020f0eff */
[----:B------:R-:W-:-:S04]  /*e6a0*/  IADD3 R224, P4, PT, R245, R216, RZ ;  /* 0x000000d8f5e07210 */ /* 0x000fc80007f9e0ff */
[----:B------:R-:W-:Y:S02]  /*e6b0*/  LEA.HI.X.SX32 R225, R216, R137, 0x1, P4 ;  /* 0x00000089d8e17211 */ /* 0x000fe400020f0eff */
[----:B------:R-:W-:-:S04]  /*e6c0*/  IADD3 R216, P4, PT, R245, R217, RZ ;  /* 0x000000d9f5d87210 */ /* 0x000fc80007f9e0ff */
[----:B------:R-:W-:Y:S02]  /*e6d0*/  LEA.HI.X.SX32 R217, R217, R137, 0x1, P4 ;  /* 0x00000089d9d97211 */ /* 0x000fe400020f0eff */
[----:B------:R-:W-:-:S04]  /*e6e0*/  IADD3 R208, P4, PT, R245, R200, RZ ;  /* 0x000000c8f5d07210 */ /* 0x000fc80007f9e0ff */
[----:B------:R-:W-:Y:S02]  /*e6f0*/  LEA.HI.X.SX32 R209, R200, R137, 0x1, P4 ;  /* 0x00000089c8d17211 */ /* 0x000fe400020f0eff */
[C---:B------:R-:W-:Y:S02]  /*e700*/  IADD3 R200, P4, PT, R245.reuse, R201, RZ ;  /* 0x000000c9f5c87210 */ /* 0x040fe40007f9e0ff */
[----:B------:R-:W-:Y:S02]  /*e710*/  IADD3 R196, P6, PT, R245, R188, RZ ;  /* 0x000000bcf5c47210 */ /* 0x000fe40007fde0ff */
[----:B------:R-:W-:Y:S02]  /*e720*/  LEA.HI.X.SX32 R201, R201, R137, 0x1, P4 ;  /* 0x00000089c9c97211 */ /* 0x000fe400020f0eff */
[----:B------:R-:W-:Y:S02]  /*e730*/  IADD3 R192, P4, PT, R245, R193, RZ ;  /* 0x000000c1f5c07210 */ /* 0x000fe40007f9e0ff */
[----:B------:R-:W-:-:S02]  /*e740*/  LEA.HI.X.SX32 R197, R188, R137, 0x1, P6 ;  /* 0x00000089bcc57211 */ /* 0x000fc400030f0eff */
[----:B------:R-:W-:Y:S02]  /*e750*/  IADD3 R188, P6, PT, R245, R189, RZ ;  /* 0x000000bdf5bc7210 */ /* 0x000fe40007fde0ff */
[-C--:B------:R-:W-:Y:S02]  /*e760*/  LEA.HI.X.SX32 R193, R193, R137.reuse, 0x1, P4 ;  /* 0x00000089c1c17211 */ /* 0x080fe400020f0eff */
[----:B------:R-:W-:Y:S01]  /*e770*/  IADD3 R184, P4, PT, R245, R176, RZ ;  /* 0x000000b0f5b87210 */ /* 0x000fe20007f9e0ff */
[----:B------:R-:W1:Y:S01]  /*e780*/  S2R R36, SR_TID.X ;  /* 0x0000000000247919 */ /* 0x000e620000002100 */
[-C--:B------:R-:W-:Y:S02]  /*e790*/  LEA.HI.X.SX32 R191, R191, R137.reuse, 0x1, P5 ;  /* 0x00000089bfbf7211 */ /* 0x080fe400028f0eff */
[----:B------:R-:W-:Y:S02]  /*e7a0*/  LEA.HI.X.SX32 R189, R189, R137, 0x1, P6 ;  /* 0x00000089bdbd7211 */ /* 0x000fe400030f0eff */
[----:B------:R-:W-:-:S02]  /*e7b0*/  IADD3 R182, P5, PT, R245, R174, RZ ;  /* 0x000000aef5b67210 */ /* 0x000fc40007fbe0ff */
[C---:B------:R-:W-:Y:S02]  /*e7c0*/  IADD3 R180, P6, PT, R245.reuse, R172, RZ ;  /* 0x000000acf5b47210 */ /* 0x040fe40007fde0ff */
[----:B------:R-:W-:Y:S02]  /*e7d0*/  LEA.HI.X.SX32 R185, R176, R137, 0x1, P4 ;  /* 0x00000089b0b97211 */ /* 0x000fe400020f0eff */
[C---:B------:R-:W-:Y:S02]  /*e7e0*/  IADD3 R176, P4, PT, R245.reuse, R177, RZ ;  /* 0x000000b1f5b07210 */ /* 0x040fe40007f9e0ff */
[-C--:B------:R-:W-:Y:S02]  /*e7f0*/  LEA.HI.X.SX32 R183, R174, R137.reuse, 0x1, P5 ;  /* 0x00000089aeb77211 */ /* 0x080fe400028f0eff */
[----:B------:R-:W-:Y:S02]  /*e800*/  LEA.HI.X.SX32 R181, R172, R137, 0x1, P6 ;  /* 0x00000089acb57211 */ /* 0x000fe400030f0eff */
[----:B------:R-:W-:-:S02]  /*e810*/  IADD3 R174, P5, PT, R245, R175, RZ ;  /* 0x000000aff5ae7210 */ /* 0x000fc40007fbe0ff */
[-C--:B------:R-:W-:Y:S02]  /*e820*/  LEA.HI.X.SX32 R177, R177, R137.reuse, 0x1, P4 ;  /* 0x00000089b1b17211 */ /* 0x080fe400020f0eff */
[----:B------:R-:W-:Y:S02]  /*e830*/  LEA.HI.X.SX32 R175, R175, R137, 0x1, P5 ;  /* 0x00000089afaf7211 */ /* 0x000fe400028f0eff */
[----:B-1----:R-:W-:-:S04]  /*e840*/  SHF.R.U32.HI R30, RZ, 0x6, R36 ;  /* 0x00000006ff1e7819 */ /* 0x002fc80000011624 */
[----:B------:R-:W-:-:S04]  /*e850*/  SGXT.U32 R30, R30, 0x1 ;  /* 0x000000011e1e781a */ /* 0x000fc80000000000 */
[----:B------:R-:W-:-:S05]  /*e860*/  LOP3.LUT R30, R30, 0x78, RZ, 0xfc, !PT ;  /* 0x000000781e1e7812 */ /* 0x000fca00078efcff */
[----:B------:R-:W-:Y:S01]  /*e870*/  IMAD R129, R30, UR16, RZ ;  /* 0x000000101e817c24 */ /* 0x000fe2000f8e02ff */
[C---:B--2---:R-:W-:Y:S02]  /*e880*/  IADD3 R172, P6, PT, R245.reuse, R173, RZ ;  /* 0x000000adf5ac7210 */ /* 0x044fe40007fde0ff */
[C---:B----4-:R-:W-:Y:S02]  /*e890*/  IADD3 R170, P3, PT, R245.reuse, R156, RZ ;  /* 0x0000009cf5aa7210 */ /* 0x050fe40007f7e0ff */
[----:B---3--:R-:W-:Y:S02]  /*e8a0*/  IADD3 R168, P4, PT, R245, R157, RZ ;  /* 0x0000009df5a87210 */ /* 0x008fe40007f9e0ff */
[-C--:B------:R-:W-:Y:S02]  /*e8b0*/  LEA.HI.X.SX32 R173, R173, R137.reuse, 0x1, P6 ;  /* 0x00000089adad7211 */ /* 0x080fe400030f0eff */
[----:B------:R-:W-:Y:S02]  /*e8c0*/  LEA.HI.X.SX32 R171, R156, R137, 0x1, P3 ;  /* 0x000000899cab7211 */ /* 0x000fe400018f0eff */
[----:B------:R-:W-:-:S02]  /*e8d0*/  IADD3 R166, P5, PT, R245, R154, RZ ;  /* 0x0000009af5a67210 */ /* 0x000fc40007fbe0ff */
[----:B------:R-:W-:Y:S02]  /*e8e0*/  IADD3 R164, P6, PT, R245, R155, RZ ;  /* 0x0000009bf5a47210 */ /* 0x000fe40007fde0ff */
[----:B------:R-:W-:Y:S02]  /*e8f0*/  LEA.HI.X.SX32 R169, R157, R137, 0x1, P4 ;  /* 0x000000899da97211 */ /* 0x000fe400020f0eff */
[C---:B------:R-:W-:Y:S02]  /*e900*/  IADD3 R162, P3, PT, R245.reuse, R152, RZ ;  /* 0x00000098f5a27210 */ /* 0x040fe40007f7e0ff */
[----:B------:R-:W-:Y:S02]  /*e910*/  IADD3 R160, P4, PT, R245, R153, RZ ;  /* 0x00000099f5a07210 */ /* 0x000fe40007f9e0ff */
[-C--:B------:R-:W-:Y:S02]  /*e920*/  LEA.HI.X.SX32 R167, R154, R137.reuse, 0x1, P5 ;  /* 0x000000899aa77211 */ /* 0x080fe400028f0eff */
[----:B------:R-:W-:-:S02]  /*e930*/  LEA.HI.X.SX32 R165, R155, R137, 0x1, P6 ;  /* 0x000000899ba57211 */ /* 0x000fc400030f0eff */
[-C--:B------:R-:W-:Y:S02]  /*e940*/  LEA.HI.X.SX32 R163, R152, R137.reuse, 0x1, P3 ;  /* 0x0000008998a37211 */ /* 0x080fe400018f0eff */
[C---:B------:R-:W-:Y:S02]  /*e950*/  IADD3 R158, P5, PT, R245.reuse, R150, RZ ;  /* 0x00000096f59e7210 */ /* 0x040fe40007fbe0ff */
[C---:B------:R-:W-:Y:S02]  /*e960*/  IADD3 R156, P6, PT, R245.reuse, R148, RZ ;  /* 0x00000094f59c7210 */ /* 0x040fe40007fde0ff */
[----:B------:R-:W-:Y:S02]  /*e970*/  IADD3 R154, P3, PT, R245, R146, RZ ;  /* 0x00000092f59a7210 */ /* 0x000fe40007f7e0ff */
[----:B------:R-:W-:Y:S02]  /*e980*/  LEA.HI.X.SX32 R161, R153, R137, 0x1, P4 ;  /* 0x0000008999a17211 */ /* 0x000fe400020f0eff */
[----:B------:R-:W-:-:S02]  /*e990*/  IADD3 R152, P4, PT, R245, R144, RZ ;  /* 0x00000090f5987210 */ /* 0x000fc40007f9e0ff */
[-C--:B------:R-:W-:Y:S02]  /*e9a0*/  LEA.HI.X.SX32 R159, R150, R137.reuse, 0x1, P5 ;  /* 0x00000089969f7211 */ /* 0x080fe400028f0eff */
[-C--:B------:R-:W-:Y:S02]  /*e9b0*/  LEA.HI.X.SX32 R157, R148, R137.reuse, 0x1, P6 ;  /* 0x00000089949d7211 */ /* 0x080fe400030f0eff */
[----:B------:R-:W-:Y:S02]  /*e9c0*/  LEA.HI.X.SX32 R155, R146, R137, 0x1, P3 ;  /* 0x00000089929b7211 */ /* 0x000fe400018f0eff */
[C---:B------:R-:W-:Y:S02]  /*e9d0*/  IADD3 R150, P5, PT, R245.reuse, R151, RZ ;  /* 0x00000097f5967210 */ /* 0x040fe40007fbe0ff */
[C---:B------:R-:W-:Y:S02]  /*e9e0*/  IADD3 R148, P6, PT, R245.reuse, R149, RZ ;  /* 0x00000095f5947210 */ /* 0x040fe40007fde0ff */
[----:B------:R-:W-:-:S02]  /*e9f0*/  IADD3 R146, P3, PT, R245, R147, RZ ;  /* 0x00000093f5927210 */ /* 0x000fc40007f7e0ff */
[----:B------:R-:W-:Y:S02]  /*ea00*/  LEA.HI.X.SX32 R153, R144, R137, 0x1, P4 ;  /* 0x0000008990997211 */ /* 0x000fe400020f0eff */
[----:B------:R-:W-:Y:S02]  /*ea10*/  IADD3 R144, P4, PT, R245, R145, RZ ;  /* 0x00000091f5907210 */ /* 0x000fe40007f9e0ff */
[-C--:B------:R-:W-:Y:S02]  /*ea20*/  LEA.HI.X.SX32 R151, R151, R137.reuse, 0x1, P5 ;  /* 0x0000008997977211 */ /* 0x080fe400028f0eff */
[-C--:B------:R-:W-:Y:S02]  /*ea30*/  LEA.HI.X.SX32 R149, R149, R137.reuse, 0x1, P6 ;  /* 0x0000008995957211 */ /* 0x080fe400030f0eff */
[----:B------:R-:W-:Y:S02]  /*ea40*/  LEA.HI.X.SX32 R147, R147, R137, 0x1, P3 ;  /* 0x0000008993937211 */ /* 0x000fe400018f0eff */
[----:B------:R-:W-:-:S02]  /*ea50*/  IADD3 R142, P5, PT, R245, R143, RZ ;  /* 0x0000008ff58e7210 */ /* 0x000fc40007fbe0ff */
[C---:B------:R-:W-:Y:S02]  /*ea60*/  IADD3 R140, P6, PT, R245.reuse, R141, RZ ;  /* 0x0000008df58c7210 */ /* 0x040fe40007fde0ff */
[----:B------:R-:W-:Y:S02]  /*ea70*/  IADD3 R138, P3, PT, R245, R31, RZ ;  /* 0x0000001ff58a7210 */ /* 0x000fe40007f7e0ff */
[-C--:B------:R-:W-:Y:S02]  /*ea80*/  LEA.HI.X.SX32 R145, R145, R137.reuse, 0x1, P4 ;  /* 0x0000008991917211 */ /* 0x080fe400020f0eff */
[----:B------:R-:W-:Y:S02]  /*ea90*/  IADD3 R136, P4, PT, R245, R32, RZ ;  /* 0x00000020f5887210 */ /* 0x000fe40007f9e0ff */
[-C--:B------:R-:W-:Y:S02]  /*eaa0*/  LEA.HI.X.SX32 R143, R143, R137.reuse, 0x1, P5 ;  /* 0x000000898f8f7211 */ /* 0x080fe400028f0eff */
[----:B------:R-:W-:-:S02]  /*eab0*/  LEA.HI.X.SX32 R141, R141, R137, 0x1, P6 ;  /* 0x000000898d8d7211 */ /* 0x000fc400030f0eff */
[-C--:B------:R-:W-:Y:S02]  /*eac0*/  LEA.HI.X.SX32 R139, R31, R137.reuse, 0x1, P3 ;  /* 0x000000891f8b7211 */ /* 0x080fe400018f0eff */
[----:B------:R-:W-:Y:S02]  /*ead0*/  LEA.HI.X.SX32 R137, R32, R137, 0x1, P4 ;  /* 0x0000008920897211 */ /* 0x000fe400020f0eff */
[----:B------:R-:W-:-:S04]  /*eae0*/  SHF.R.U32.HI R32, RZ, 0x6, R36 ;  /* 0x00000006ff207819 */ /* 0x000fc80000011624 */
[----:B------:R-:W-:-:S04]  /*eaf0*/  SGXT.U32 R32, R32, 0x1 ;  /* 0x000000012020781a */ /* 0x000fc80000000000 */
[----:B------:R-:W-:-:S05]  /*eb00*/  LOP3.LUT R32, R32, 0x7a, RZ, 0xfc, !PT ;  /* 0x0000007a20207812 */ /* 0x000fca00078efcff */
[----:B------:R-:W-:Y:S02]  /*eb10*/  IMAD R131, R32, UR16, RZ ;  /* 0x0000001020837c24 */ /* 0x000fe4000f8e02ff */
[----:B------:R-:W1:Y:S01]  /*eb20*/  S2R R32, SR_TID.X ;  /* 0x0000000000207919 */ /* 0x000e620000002100 */
[----:B------:R-:W-:-:S04]  /*eb30*/  SHF.R.U32.HI R31, RZ, 0x6, R36 ;  /* 0x00000006ff1f7819 */ /* 0x000fc80000011624 */
[----:B------:R-:W-:-:S04]  /*eb40*/  SGXT.U32 R31, R31, 0x1 ;  /* 0x000000011f1f781a */ /* 0x000fc80000000000 */
[----:B------:R-:W-:-:S05]  /*eb50*/  LOP3.LUT R31, R31, 0x7c, RZ, 0xfc, !PT ;  /* 0x0000007c1f1f7812 */ /* 0x000fca00078efcff */
[----:B------:R-:W-:Y:S01]  /*eb60*/  IMAD R133, R31, UR16, RZ ;  /* 0x000000101f857c24 */ /* 0x000fe2000f8e02ff */
[----:B------:R-:W-:-:S04]  /*eb70*/  SHF.R.U32.HI R31, RZ, 0x6, R36 ;  /* 0x00000006ff1f7819 */ /* 0x000fc80000011624 */
[----:B------:R-:W-:-:S04]  /*eb80*/  SGXT.U32 R31, R31, 0x1 ;  /* 0x000000011f1f781a */ /* 0x000fc80000000000 */
[----:B------:R-:W-:-:S05]  /*eb90*/  LOP3.LUT R31, R31, 0x76, RZ, 0xfc, !PT ;  /* 0x000000761f1f7812 */ /* 0x000fca00078efcff */
[----:B------:R-:W-:Y:S01]  /*eba0*/  IMAD R125, R31, UR16, RZ ;  /* 0x000000101f7d7c24 */ /* 0x000fe2000f8e02ff */
[----:B-1----:R-:W-:-:S04]  /*ebb0*/  SHF.R.U32.HI R31, RZ, 0x6, R32 ;  /* 0x00000006ff1f7819 */ /* 0x002fc80000011620 */
[----:B------:R-:W-:-:S04]  /*ebc0*/  SGXT.U32 R31, R31, 0x1 ;  /* 0x000000011f1f781a */ /* 0x000fc80000000000 */
[----:B------:R-:W-:-:S05]  /*ebd0*/  LOP3.LUT R31, R31, 0x70, RZ, 0xfc, !PT ;  /* 0x000000701f1f7812 */ /* 0x000fca00078efcff */
[----:B------:R-:W-:Y:S01]  /*ebe0*/  IMAD R72, R31, UR16, RZ ;  /* 0x000000101f487c24 */ /* 0x000fe2000f8e02ff */
[--C-:B------:R-:W-:Y:S02]  /*ebf0*/  SHF.R.U32.HI R31, RZ, 0x6, R32.reuse ;  /* 0x00000006ff1f7819 */ /* 0x100fe40000011620 */
[----:B------:R-:W-:Y:S02]  /*ec00*/  SHF.R.U32.HI R30, RZ, 0x6, R32 ;  /* 0x00000006ff1e7819 */ /* 0x000fe40000011620 */
[----:B------:R-:W-:Y:S02]  /*ec10*/  SGXT.U32 R31, R31, 0x1 ;  /* 0x000000011f1f781a */ /* 0x000fe40000000000 */
[----:B------:R-:W-:Y:S02]  /*ec20*/  SGXT.U32 R30, R30, 0x1 ;  /* 0x000000011e1e781a */ /* 0x000fe40000000000 */
[----:B------:R-:W-:Y:S02]  /*ec30*/  LOP3.LUT R31, R31, 0x6a, RZ, 0xfc, !PT ;  /* 0x0000006a1f1f7812 */ /* 0x000fe400078efcff */
[----:B------:R-:W-:-:S03]  /*ec40*/  LOP3.LUT R30, R30, 0x72, RZ, 0xfc, !PT ;  /* 0x000000721e1e7812 */ /* 0x000fc600078efcff */
[----:B------:R-:W-:Y:S02]  /*ec50*/  IMAD R78, R31, UR16, RZ ;  /* 0x000000101f4e7c24 */ /* 0x000fe4000f8e02ff */
[----:B------:R-:W1:Y:S01]  /*ec60*/  S2R R31, SR_TID.X ;  /* 0x00000000001f7919 */ /* 0x000e620000002100 */
[----:B------:R-:W-:Y:S01]  /*ec70*/  IMAD R70, R30, UR16, RZ ;  /* 0x000000101e467c24 */ /* 0x000fe2000f8e02ff */
[--C-:B------:R-:W-:Y:S02]  /*ec80*/  SHF.R.U32.HI R35, RZ, 0x6, R32.reuse ;  /* 0x00000006ff237819 */ /* 0x100fe40000011620 */
[----:B------:R-:W-:Y:S02]  /*ec90*/  SHF.R.U32.HI R30, RZ, 0x6, R32 ;  /* 0x00000006ff1e7819 */ /* 0x000fe40000011620 */
[----:B------:R-:W-:Y:S02]  /*eca0*/  SGXT.U32 R35, R35, 0x1 ;  /* 0x000000012323781a */ /* 0x000fe40000000000 */
[----:B------:R-:W-:-:S02]  /*ecb0*/  SGXT.U32 R30, R30, 0x1 ;  /* 0x000000011e1e781a */ /* 0x000fc40000000000 */
[----:B------:R-:W-:Y:S02]  /*ecc0*/  IADD3 R134, P3, PT, R244, R33, RZ ;  /* 0x00000021f4867210 */ /* 0x000fe40007f7e0ff */
[----:B------:R-:W-:Y:S02]  /*ecd0*/  LOP3.LUT R35, R35, 0x74, RZ, 0xfc, !PT ;  /* 0x0000007423237812 */ /* 0x000fe400078efcff */
[----:B------:R-:W-:Y:S02]  /*ece0*/  LOP3.LUT R30, R30, 0x6c, RZ, 0xfc, !PT ;  /* 0x0000006c1e1e7812 */ /* 0x000fe400078efcff */
[----:B------:R-:W-:Y:S01]  /*ecf0*/  LEA.HI.X.SX32 R135, R33, R62, 0x1, P3 ;  /* 0x0000003e21877211 */ /* 0x000fe200018f0eff */
[----:B------:R-:W-:Y:S01]  /*ed00*/  IMAD R66, R35, UR16, RZ ;  /* 0x0000001023427c24 */ /* 0x000fe2000f8e02ff */
[----:B------:R-:W2:Y:S01]  /*ed10*/  S2R R33, SR_TID.X ;  /* 0x0000000000217919 */ /* 0x000ea20000002100 */
[----:B------:R-:W-:Y:S01]  /*ed20*/  IMAD R74, R30, UR16, RZ ;  /* 0x000000101e4a7c24 */ /* 0x000fe2000f8e02ff */
[----:B------:R-:W-:-:S02]  /*ed30*/  SHF.R.U32.HI R30, RZ, 0x6, R32 ;  /* 0x00000006ff1e7819 */ /* 0x000fc40000011620 */
[----:B------:R-:W-:Y:S02]  /*ed40*/  SHF.R.U32.HI R35, RZ, 0x6, R32 ;  /* 0x00000006ff237819 */ /* 0x000fe40000011620 */
[----:B------:R-:W-:Y:S02]  /*ed50*/  SGXT.U32 R30, R30, 0x1 ;  /* 0x000000011e1e781a */ /* 0x000fe40000000000 */
[----:B------:R-:W-:Y:S02]  /*ed60*/  SGXT.U32 R35, R35, 0x1 ;  /* 0x000000012323781a */ /* 0x000fe40000000000 */
[----:B------:R-:W-:Y:S02]  /*ed70*/  LOP3.LUT R30, R30, 0x66, RZ, 0xfc, !PT ;  /* 0x000000661e1e7812 */ /* 0x000fe400078efcff */
[----:B------:R-:W-:-:S03]  /*ed80*/  LOP3.LUT R35, R35, 0x68, RZ, 0xfc, !PT ;  /* 0x0000006823237812 */ /* 0x000fc600078efcff */
[----:B------:R-:W-:Y:S01]  /*ed90*/  IMAD R82, R30, UR16, RZ ;  /* 0x000000101e527c24 */ /* 0x000fe2000f8e02ff */
[--C-:B-1----:R-:W-:Y:S01]  /*eda0*/  SHF.R.U32.HI R30, RZ, 0x6, R31.reuse ;  /* 0x00000006ff1e7819 */ /* 0x102fe2000001161f */
[----:B------:R-:W-:Y:S01]  /*edb0*/  IMAD R80, R35, UR16, RZ ;  /* 0x0000001023507c24 */ /* 0x000fe2000f8e02ff */
[--C-:B------:R-:W-:Y:S02]  /*edc0*/  SHF.R.U32.HI R35, RZ, 0x6, R31.reuse ;  /* 0x00000006ff237819 */ /* 0x100fe4000001161f */
[----:B------:R-:W-:Y:S02]  /*edd0*/  SHF.R.U32.HI R31, RZ, 0x6, R31 ;  /* 0x00000006ff1f7819 */ /* 0x000fe4000001161f */
[----:B------:R-:W-:Y:S02]  /*ede0*/  SHF.R.U32.HI R238, RZ, 0x6, R238 ;  /* 0x00000006ffee7819 */ /* 0x000fe400000116ee */
[----:B------:R-:W-:Y:S02]  /*edf0*/  SGXT.U32 R31, R31, 0x1 ;  /* 0x000000011f1f781a */ /* 0x000fe40000000000 */
[----:B------:R-:W-:-:S02]  /*ee00*/  SGXT.U32 R238, R238, 0x1 ;  /* 0x00000001eeee781a */ /* 0x000fc40000000000 */
[----:B------:R-:W-:Y:S02]  /*ee10*/  LOP3.LUT R31, R31, 0x64, RZ, 0xfc, !PT ;  /* 0x000000641f1f7812 */ /* 0x000fe400078efcff */
[----:B------:R-:W-:-:S03]  /*ee20*/  LOP3.LUT R238, R238, 0x52, RZ, 0xfc, !PT ;  /* 0x00000052eeee7812 */ /* 0x000fc600078efcff */
[----:B------:R-:W-:Y:S02]  /*ee30*/  IMAD R84, R31, UR16, RZ ;  /* 0x000000101f547c24 */ /* 0x000fe4000f8e02ff */
[----:B------:R-:W1:Y:S01]  /*ee40*/  S2R R31, SR_TID.X ;  /* 0x00000000001f7919 */ /* 0x000e620000002100 */
[----:B------:R-:W-:Y:S01]  /*ee50*/  IMAD R100, R238, UR16, RZ ;  /* 0x00000010ee647c24 */ /* 0x000fe2000f8e02ff */
[----:B--2---:R-:W-:-:S04]  /*ee60*/  SHF.R.U32.HI R238, RZ, 0x6, R33 ;  /* 0x00000006ffee7819 */ /* 0x004fc80000011621 */
[----:B------:R-:W-:-:S04]  /*ee70*/  SGXT.U32 R238, R238, 0x1 ;  /* 0x00000001eeee781a */ /* 0x000fc80000000000 */
[----:B------:R-:W-:-:S05]  /*ee80*/  LOP3.LUT R238, R238, 0x50, RZ, 0xfc, !PT ;  /* 0x00000050eeee7812 */ /* 0x000fca00078efcff */
[----:B------:R-:W-:Y:S02]  /*ee90*/  IMAD R102, R238, UR16, RZ ;  /* 0x00000010ee667c24 */ /* 0x000fe4000f8e02ff */
[----:B------:R-:W2:Y:S01]  /*eea0*/  S2R R238, SR_TID.X ;  /* 0x0000000000ee7919 */ /* 0x000ea20000002100 */
[----:B------:R-:W-:Y:S02]  /*eeb0*/  SGXT.U32 R30, R30, 0x1 ;  /* 0x000000011e1e781a */ /* 0x000fe40000000000 */
[----:B------:R-:W-:Y:S02]  /*eec0*/  SGXT.U32 R35, R35, 0x1 ;  /* 0x000000012323781a */ /* 0x000fe40000000000 */
[----:B------:R-:W-:Y:S02]  /*eed0*/  LOP3.LUT R30, R30, 0x60, RZ, 0xfc, !PT ;  /* 0x000000601e1e7812 */ /* 0x000fe400078efcff */
[----:B------:R-:W-:-:S03]  /*eee0*/  LOP3.LUT R35, R35, 0x62, RZ, 0xfc, !PT ;  /* 0x0000006223237812 */ /* 0x000fc600078efcff */
[----:B------:R-:W-:Y:S02]  /*eef0*/  IMAD R88, R30, UR16, RZ ;  /* 0x000000101e587c24 */ /* 0x000fe4000f8e02ff */
[----:B------:R-:W-:Y:S01]  /*ef00*/  IMAD R86, R35, UR16, RZ ;  /* 0x0000001023567c24 */ /* 0x000fe2000f8e02ff */
[--C-:B-1----:R-:W-:Y:S02]  /*ef10*/  SHF.R.U32.HI R30, RZ, 0x6, R31.reuse ;  /* 0x00000006ff1e7819 */ /* 0x102fe4000001161f */
[--C-:B------:R-:W-:Y:S02]  /*ef20*/  SHF.R.U32.HI R35, RZ, 0x6, R31.reuse ;  /* 0x00000006ff237819 */ /* 0x100fe4000001161f */
[--C-:B------:R-:W-:Y:S02]  /*ef30*/  SHF.R.U32.HI R34, RZ, 0x6, R31.reuse ;  /* 0x00000006ff227819 */ /* 0x100fe4000001161f */
[----:B------:R-:W-:-:S04]  /*ef40*/  SHF.R.U32.HI R31, RZ, 0x6, R31 ;  /* 0x00000006ff1f7819 */ /* 0x000fc8000001161f */
[----:B------:R-:W-:Y:S02]  /*ef50*/  SGXT.U32 R31, R31, 0x1 ;  /* 0x000000011f1f781a */ /* 0x000fe40000000000 */
[----:B------:R-:W-:Y:S02]  /*ef60*/  LEA.HI R36, R36, 0x6e, RZ, 0x1a ;  /* 0x0000006e24247811 */ /* 0x000fe400078fd0ff */
[----:B------:R-:W-:-:S03]  /*ef70*/  LOP3.LUT R31, R31, 0x54, RZ, 0xfc, !PT ;  /* 0x000000541f1f7812 */ /* 0x000fc600078efcff */
[----:B------:R-:W-:Y:S02]  /*ef80*/  IMAD R36, R36, UR16, RZ ;  /* 0x0000001024247c24 */ /* 0x000fe4000f8e02ff */
[----:B------:R-:W-:Y:S01]  /*ef90*/  IMAD R98, R31, UR16, RZ ;  /* 0x000000101f627c24 */ /* 0x000fe2000f8e02ff */
[--C-:B--2---:R-:W-:Y:S02]  /*efa0*/  SHF.R.U32.HI R31, RZ, 0x6, R238.reuse ;  /* 0x00000006ff1f7819 */ /* 0x104fe400000116ee */
[----:B------:R-:W-:Y:S02]  /*efb0*/  IADD3 R6, P4, PT, R244, R36, RZ ;  /* 0x00000024f4067210 */ /* 0x000fe40007f9e0ff */
[----:B------:R-:W-:Y:S02]  /*efc0*/  SGXT.U32 R31, R31, 0x1 ;  /* 0x000000011f1f781a */ /* 0x000fe40000000000 */
[----:B------:R-:W-:Y:S02]  /*efd0*/  LEA.HI.X.SX32 R5, R36, R62, 0x1, P4 ;  /* 0x0000003e24057211 */ /* 0x000fe400020f0eff */
[----:B------:R-:W-:Y:S01]  /*efe0*/  LOP3.LUT R31, R31, 0x4c, RZ, 0xfc, !PT ;  /* 0x0000004c1f1f7812 */ /* 0x000fe200078efcff */
[----:B------:R-:W1:Y:S04]  /*eff0*/  S2R R36, SR_TID.X ;  /* 0x0000000000247919 */ /* 0x000e680000002100 */
[----:B------:R-:W-:Y:S01]  /*f000*/  IMAD R104, R31, UR16, RZ ;  /* 0x000000101f687c24 */ /* 0x000fe2000f8e02ff */
[----:B------:R-:W-:-:S02]  /*f010*/  SHF.R.U32.HI R31, RZ, 0x6, R238 ;  /* 0x00000006ff1f7819 */ /* 0x000fc400000116ee */
[----:B------:R-:W-:Y:S02]  /*f020*/  SGXT.U32 R30, R30, 0x1 ;  /* 0x000000011e1e781a */ /* 0x000fe40000000000 */
[----:B------:R-:W-:Y:S02]  /*f030*/  SGXT.U32 R35, R35, 0x1 ;  /* 0x000000012323781a */ /* 0x000fe40000000000 */
[----:B------:R-:W-:Y:S02]  /*f040*/  SGXT.U32 R31, R31, 0x1 ;  /* 0x000000011f1f781a */ /* 0x000fe40000000000 */
[----:B------:R-:W-:Y:S02]  /*f050*/  LOP3.LUT R35, R35, 0x5a, RZ, 0xfc, !PT ;  /* 0x0000005a23237812 */ /* 0x000fe400078efcff */
[----:B------:R-:W-:Y:S02]  /*f060*/  LOP3.LUT R30, R30, 0x58, RZ, 0xfc, !PT ;  /* 0x000000581e1e7812 */ /* 0x000fe400078efcff */
[----:B------:R-:W-:Y:S01]  /*f070*/  LOP3.LUT R31, R31, 0x46, RZ, 0xfc, !PT ;  /* 0x000000461f1f7812 */ /* 0x000fe200078efcff */
[----:B------:R-:W-:Y:S01]  /*f080*/  IMAD R92, R35, UR16, RZ ;  /* 0x00000010235c7c24 */ /* 0x000fe2000f8e02ff */
[--C-:B------:R-:W-:Y:S01]  /*f090*/  SHF.R.U32.HI R35, RZ, 0x6, R238.reuse ;  /* 0x00000006ff237819 */ /* 0x100fe200000116ee */
[----:B------:R-:W-:Y:S01]  /*f0a0*/  IMAD R94, R30, UR16, RZ ;  /* 0x000000101e5e7c24 */ /* 0x000fe2000f8e02ff */
[--C-:B------:R-:W-:Y:S01]  /*f0b0*/  SHF.R.U32.HI R30, RZ, 0x6, R238.reuse ;  /* 0x00000006ff1e7819 */ /* 0x100fe200000116ee */
[----:B------:R-:W-:Y:S01]  /*f0c0*/  IMAD R110, R31, UR16, RZ ;  /* 0x000000101f6e7c24 */ /* 0x000fe2000f8e02ff */
[----:B------:R-:W-:-:S02]  /*f0d0*/  SHF.R.U32.HI R31, RZ, 0x6, R238 ;  /* 0x00000006ff1f7819 */ /* 0x000fc400000116ee */
[----:B------:R-:W-:-:S04]  /*f0e0*/  SHF.R.U32.HI R238, RZ, 0x6, R238 ;  /* 0x00000006ffee7819 */ /* 0x000fc800000116ee */
[----:B------:R-:W-:-:S04]  /*f0f0*/  SGXT.U32 R238, R238, 0x1 ;  /* 0x00000001eeee781a */ /* 0x000fc80000000000 */
[----:B------:R-:W-:-:S05]  /*f100*/  LOP3.LUT R238, R238, 0x42, RZ, 0xfc, !PT ;  /* 0x00000042eeee7812 */ /* 0x000fca00078efcff */
[----:B------:R-:W-:Y:S01]  /*f110*/  IMAD R116, R238, UR16, RZ ;  /* 0x00000010ee747c24 */ /* 0x000fe2000f8e02ff */
[----:B-1----:R-:W-:-:S04]  /*f120*/  SHF.R.U32.HI R238, RZ, 0x6, R36 ;  /* 0x00000006ffee7819 */ /* 0x002fc80000011624 */
[----:B------:R-:W-:-:S04]  /*f130*/  SGXT.U32 R238, R238, 0x1 ;  /* 0x00000001eeee781a */ /* 0x000fc80000000000 */
[----:B------:R-:W-:-:S05]  /*f140*/  LOP3.LUT R238, R238, 0x40, RZ, 0xfc, !PT ;  /* 0x00000040eeee7812 */ /* 0x000fca00078efcff */
[----:B------:R-:W-:Y:S02]  /*f150*/  IMAD R120, R238, UR16, RZ ;  /* 0x00000010ee787c24 */ /* 0x000fe4000f8e02ff */
[----:B------:R-:W1:Y:S01]  /*f160*/  S2R R238, SR_TID.X ;  /* 0x0000000000ee7919 */ /* 0x000e620000002100 */
[----:B------:R-:W-:-:S04]  /*f170*/  SGXT.U32 R30, R30, 0x1 ;  /* 0x000000011e1e781a */ /* 0x000fc80000000000 */
[----:B------:R-:W-:Y:S02]  /*f180*/  LOP3.LUT R30, R30, 0x48, RZ, 0xfc, !PT ;  /* 0x000000481e1e7812 */ /* 0x000fe400078efcff */
[----:B------:R-:W-:-:S03]  /*f190*/  SGXT.U32 R31, R31, 0x1 ;  /* 0x000000011f1f781a */ /* 0x000fc60000000000 */
[----:B------:R-:W-:Y:S01]  /*f1a0*/  IMAD R108, R30, UR16, RZ ;  /* 0x000000101e6c7c24 */ /* 0x000fe2000f8e02ff */
[----:B------:R-:W-:Y:S02]  /*f1b0*/  LOP3.LUT R31, R31, 0x44, RZ, 0xfc, !PT ;  /* 0x000000441f1f7812 */ /* 0x000fe400078efcff */
[----:B------:R-:W-:Y:S02]  /*f1c0*/  SGXT.U32 R34, R34, 0x1 ;  /* 0x000000012222781a */ /* 0x000fe40000000000 */
[----:B------:R-:W-:Y:S01]  /*f1d0*/  IADD3 R132, P5, PT, R244, R133, RZ ;  /* 0x00000085f4847210 */ /* 0x000fe20007fbe0ff */
[----:B------:R-:W-:Y:S01]  /*f1e0*/  IMAD R112, R31, UR16, RZ ;  /* 0x000000101f707c24 */ /* 0x000fe2000f8e02ff */
[----:B------:R-:W-:Y:S02]  /*f1f0*/  LOP3.LUT R34, R34, 0x5c, RZ, 0xfc, !PT ;  /* 0x0000005c22227812 */ /* 0x000fe400078efcff */
[----:B------:R-:W-:Y:S02]  /*f200*/  LEA.HI.X.SX32 R133, R133, R62, 0x1, P5 ;  /* 0x0000003e85857211 */ /* 0x000fe400028f0eff */
[----:B-1----:R-:W-:-:S04]  /*f210*/  SHF.R.U32.HI R30, RZ, 0x6, R238 ;  /* 0x00000006ff1e7819 */ /* 0x002fc800000116ee */
[----:B------:R-:W-:-:S04]  /*f220*/  SGXT.U32 R30, R30, 0x1 ;  /* 0x000000011e1e781a */ /* 0x000fc80000000000 */
[----:B------:R-:W-:Y:S02]  /*f230*/  LOP3.LUT R30, R30, 0x3a, RZ, 0xfc, !PT ;  /* 0x0000003a1e1e7812 */ /* 0x000fe400078efcff */
[----:B------:R-:W-:Y:S02]  /*f240*/  IADD3 R128, P5, PT, R244, R129, RZ ;  /* 0x00000081f4807210 */ /* 0x000fe40007fbe0ff */
[----:B------:R-:W-:Y:S01]  /*f250*/  LEA.HI R33, R33, 0x4e, RZ, 0x1a ;  /* 0x0000004e21217811 */ /* 0x000fe200078fd0ff */
[----:B------:R-:W-:Y:S01]  /*f260*/  IMAD R114, R30, UR16, RZ ;  /* 0x000000101e727c24 */ /* 0x000fe2000f8e02ff */
[----:B------:R-:W-:Y:S01]  /*f270*/  SHF.R.U32.HI R31, RZ, 0x6, R238 ;  /* 0x00000006ff1f7819 */ /* 0x000fe200000116ee */
[----:B------:R-:W2:Y:S01]  /*f280*/  LDL.LU R30, [R1+0x1b8] ;  /* 0x0001b800011e7983 */ /* 0x000ea20000300800 */
[----:B------:R-:W-:Y:S01]  /*f290*/  IMAD R90, R34, UR16, RZ ;  /* 0x00000010225a7c24 */ /* 0x000fe2000f8e02ff */
[----:B------:R-:W-:Y:S01]  /*f2a0*/  LEA.HI.X.SX32 R129, R129, R62, 0x1, P5 ;  /* 0x0000003e81817211 */ /* 0x000fe200028f0eff */
[----:B------:R-:W-:Y:S01]  /*f2b0*/  IMAD R33, R33, UR16, RZ ;  /* 0x0000001021217c24 */ /* 0x000fe2000f8e02ff */
[----:B------:R-:W-:Y:S01]  /*f2c0*/  SGXT.U32 R31, R31, 0x1 ;  /* 0x000000011f1f781a */ /* 0x000fe20000000000 */
[----:B------:R-:W3:Y:S01]  /*f2d0*/  LDL.LU R34, [R1+0x1bc] ;  /* 0x0001bc0001227983 */ /* 0x000ee20000300800 */
[----:B------:R-:W-:-:S03]  /*f2e0*/  IADD3 R41, P5, PT, R244, R66, RZ ;  /* 0x00000042f4297210 */ /* 0x000fc60007fbe0ff */
[----:B------:R-:W4:Y:S01]  /*f2f0*/  LDL.LU R91, [R1+0x1c0] ;  /* 0x0001c000015b7983 */ /* 0x000f220000300800 */
[----:B------:R-:W-:-:S03]  /*f300*/  LOP3.LUT R31, R31, 0x38, RZ, 0xfc, !PT ;  /* 0x000000381f1f7812 */ /* 0x000fc600078efcff */
[----:B------:R-:W3:Y:S01]  /*f310*/  LDL.LU R93, [R1+0x1c4] ;  /* 0x0001c400015d7983 */ /* 0x000ee20000300800 */
[-C--:B------:R-:W-:Y:S02]  /*f320*/  LEA.HI.X.SX32 R66, R66, R62.reuse, 0x1, P5 ;  /* 0x0000003e42427211 */ /* 0x080fe400028f0eff */
[----:B------:R-:W-:Y:S01]  /*f330*/  IADD3 R10, P5, PT, R244, R33, RZ ;  /* 0x00000021f40a7210 */ /* 0x000fe20007fbe0ff */
[----:B------:R-:W-:Y:S02]  /*f340*/  IMAD R118, R31, UR16, RZ ;  /* 0x000000101f767c24 */ /* 0x000fe4000f8e02ff */
[----:B------:R-:W4:Y:S01]  /*f350*/  LDL.LU R31, [R1+0x1c8] ;  /* 0x0001c800011f7983 */ /* 0x000f220000300800 */
[----:B------:R-:W-:-:S03]  /*f360*/  LEA.HI.X.SX32 R9, R33, R62, 0x1, P5 ;  /* 0x0000003e21097211 */ /* 0x000fc600028f0eff */
[----:B------:R-:W4:Y:S04]  /*f370*/  LDL.LU R33, [R1+0x1cc] ;  /* 0x0001cc0001217983 */ /* 0x000f280000300800 */
[----:B------:R-:W4:Y:S04]  /*f380*/  LDL.LU R2, [R1+0x1d0] ;  /* 0x0001d00001027983 */ /* 0x000f280000300800 */
[----:B------:R-:W4:Y:S01]  /*f390*/  LDL.LU R52, [R1+0x320] ;  /* 0x0003200001347983 */ /* 0x000f220000300800 */
[----:B------:R-:W-:-:S05]  /*f3a0*/  LEA.HI R36, R36, 0x3e, RZ, 0x1a ;  /* 0x0000003e24247811 */ /* 0x000fca00078fd0ff */
[----:B------:R-:W-:Y:S01]  /*f3b0*/  IMAD R60, R36, UR16, RZ ;  /* 0x00000010243c7c24 */ /* 0x000fe2000f8e02ff */
[----:B------:R-:W-:-:S04]  /*f3c0*/  SHF.R.U32.HI R36, RZ, 0x6, R238 ;  /* 0x00000006ff247819 */ /* 0x000fc800000116ee */
[----:B------:R-:W-:-:S04]  /*f3d0*/  SGXT.U32 R36, R36, 0x1 ;  /* 0x000000012424781a */ /* 0x000fc80000000000 */
[----:B------:R-:W-:-:S05]  /*f3e0*/  LOP3.LUT R36, R36, 0x3c, RZ, 0xfc, !PT ;  /* 0x0000003c24247812 */ /* 0x000fca00078efcff */
[----:B------:R-:W-:Y:S01]  /*f3f0*/  IMAD R127, R36, UR16, RZ ;  /* 0x00000010247f7c24 */ /* 0x000fe2000f8e02ff */
[----:B------:R-:W-:-:S04]  /*f400*/  SHF.R.U32.HI R36, RZ, 0x6, R238 ;  /* 0x00000006ff247819 */ /* 0x000fc800000116ee */
[----:B------:R-:W-:-:S04]  /*f410*/  SGXT.U32 R36, R36, 0x1 ;  /* 0x000000012424781a */ /* 0x000fc80000000000 */
[----:B------:R-:W-:-:S05]  /*f420*/  LOP3.LUT R36, R36, 0x36, RZ, 0xfc, !PT ;  /* 0x0000003624247812 */ /* 0x000fca00078efcff */
[----:B------:R-:W-:Y:S02]  /*f430*/  IMAD R122, R36, UR16, RZ ;  /* 0x00000010247a7c24 */ /* 0x000fe4000f8e02ff */
[----:B------:R-:W1:Y:S01]  /*f440*/  S2R R36, SR_TID.X ;  /* 0x0000000000247919 */ /* 0x000e620000002100 */
[----:B------:R-:W-:-:S05]  /*f450*/  LEA.HI R32, R32, 0x5e, RZ, 0x1a ;  /* 0x0000005e20207811 */ /* 0x000fca00078fd0ff */
[----:B------:R-:W-:-:S05]  /*f460*/  IMAD R32, R32, UR16, RZ ;  /* 0x0000001020207c24 */ /* 0x000fca000f8e02ff */
[----:B------:R-:W-:-:S04]  /*f470*/  IADD3 R8, P6, PT, R244, R32, RZ ;  /* 0x00000020f4087210 */ /* 0x000fc80007fde0ff */
[----:B------:R-:W-:Y:S02]  /*f480*/  LEA.HI.X.SX32 R7, R32, R62, 0x1, P6 ;  /* 0x0000003e20077211 */ /* 0x000fe400030f0eff */
[----:B-1----:R-:W-:-:S04]  /*f490*/  SHF.R.U32.HI R32, RZ, 0x6, R36 ;  /* 0x00000006ff207819 */ /* 0x002fc80000011624 */
[----:B------:R-:W-:-:S04]  /*f4a0*/  SGXT.U32 R32, R32, 0x1 ;  /* 0x000000012020781a */ /* 0x000fc80000000000 */
[----:B------:R-:W-:-:S05]  /*f4b0*/  LOP3.LUT R32, R32, 0x32, RZ, 0xfc, !PT ;  /* 0x0000003220207812 */ /* 0x000fca00078efcff */
[----:B------:R-:W-:Y:S02]  /*f4c0*/  IMAD R38, R32, UR16, RZ ;  /* 0x0000001020267c24 */ /* 0x000fe4000f8e02ff */
[----:B------:R-:W1:Y:S01]  /*f4d0*/  S2R R32, SR_TID.X ;  /* 0x0000000000207919 */ /* 0x000e620000002100 */
[----:B------:R-:W1:Y:S01]  /*f4e0*/  S2R R101, SR_TID.X ;  /* 0x0000000000657919 */ /* 0x000e620000002100 */
[----:B------:R-:W-:Y:S02]  /*f4f0*/  IADD3 R49, P4, PT, R244, R78, RZ ;  /* 0x0000004ef4317210 */ /* 0x000fe40007f9e0ff */
[----:B-1----:R-:W-:-:S05]  /*f500*/  LEA.HI R32, R32, 0x2e, RZ, 0x1a ;  /* 0x0000002e20207811 */ /* 0x002fca00078fd0ff */
[----:B------:R-:W-:Y:S02]  /*f510*/  IMAD R64, R32, UR16, RZ ;  /* 0x0000001020407c24 */ /* 0x000fe4000f8e02ff */
[----:B------:R-:W1:Y:S01]  /*f520*/  S2R R32, SR_TID.X ;  /* 0x0000000000207919 */ /* 0x000e620000002100 */
[----:B------:R-:W-:Y:S02]  /*f530*/  SGXT.U32 R35, R35, 0x1 ;  /* 0x000000012323781a */ /* 0x000fe40000000000 */
[----:B------:R-:W-:Y:S02]  /*f540*/  LEA.HI.X.SX32 R78, R78, R62, 0x1, P4 ;  /* 0x0000003e4e4e7211 */ /* 0x000fe400020f0eff */
[----:B------:R-:W-:Y:S02]  /*f550*/  LOP3.LUT R35, R35, 0x4a, RZ, 0xfc, !PT ;  /* 0x0000004a23237812 */ /* 0x000fe400078efcff */
[----:B------:R-:W-:-:S03]  /*f560*/  IADD3 R53, P4, PT, R244, R82, RZ ;  /* 0x00000052f4357210 */ /* 0x000fc60007f9e0ff */
[----:B------:R-:W-:Y:S01]  /*f570*/  IMAD R106, R35, UR16, RZ ;  /* 0x00000010236a7c24 */ /* 0x000fe2000f8e02ff */
[----:B------:R-:W-:Y:S02]  /*f580*/  LEA.HI.X.SX32 R82, R82, R62, 0x1, P4 ;  /* 0x0000003e52527211 */ /* 0x000fe400020f0eff */
[C---:B------:R-:W-:Y:S02]  /*f590*/  IADD3 R57, P4, PT, R244.reuse, R86, RZ ;  /* 0x00000056f4397210 */ /* 0x040fe40007f9e0ff */
[----:B------:R-:W-:Y:S02]  /*f5a0*/  IADD3 R130, P3, PT, R244, R131, RZ ;  /* 0x00000083f4827210 */ /* 0x000fe40007f7e0ff */
[----:B------:R-:W-:Y:S02]  /*f5b0*/  LEA.HI.X.SX32 R86, R86, R62, 0x1, P4 ;  /* 0x0000003e56567211 */ /* 0x000fe400020f0eff */
[----:B------:R-:W-:Y:S02]  /*f5c0*/  SHF.R.U32.HI R105, RZ, 0x6, R101 ;  /* 0x00000006ff697819 */ /* 0x000fe40000011665 */
[----:B------:R-:W-:-:S02]  /*f5d0*/  IADD3 R59, P4, PT, R244, R88, RZ ;  /* 0x00000058f43b7210 */ /* 0x000fc40007f9e0ff */
[----:B------:R-:W-:Y:S02]  /*f5e0*/  LEA.HI.X.SX32 R131, R131, R62, 0x1, P3 ;  /* 0x0000003e83837211 */ /* 0x000fe400018f0eff */
[----:B------:R-:W-:Y:S02]  /*f5f0*/  IADD3 R39, P3, PT, R244, R125, RZ ;  /* 0x0000007df4277210 */ /* 0x000fe40007f7e0ff */
[----:B-1----:R-:W-:Y:S02]  /*f600*/  SHF.R.U32.HI R35, RZ, 0x6, R32 ;  /* 0x00000006ff237819 */ /* 0x002fe40000011620 */
[----:B------:R-:W-:Y:S02]  /*f610*/  LEA.HI R32, R32, 0x1e, RZ, 0x1a ;  /* 0x0000001e20207811 */ /* 0x000fe400078fd0ff */
[----:B------:R-:W-:-:S03]  /*f620*/  SGXT.U32 R105, R105, 0x1 ;  /* 0x000000016969781a */ /* 0x000fc60000000000 */
[----:B------:R-:W-:Y:S01]  /*f630*/  IMAD R68, R32, UR16, RZ ;  /* 0x0000001020447c24 */ /* 0x000fe2000f8e02ff */
[----:B------:R-:W-:Y:S01]  /*f640*/  LEA.HI.X.SX32 R88, R88, R62, 0x1, P4 ;  /* 0x0000003e58587211 */ /* 0x000fe200020f0eff */
[----:B------:R-:W1:Y:S01]  /*f650*/  S2R R32, SR_TID.X ;  /* 0x0000000000207919 */ /* 0x000e620000002100 */
[C---:B------:R-:W-:Y:S02]  /*f660*/  IADD3 R61, P4, PT, R244.reuse, R90, RZ ;  /* 0x0000005af43d7210 */ /* 0x040fe40007f9e0ff */
[----:B------:R-:W-:Y:S02]  /*f670*/  LEA.HI.X.SX32 R125, R125, R62, 0x1, P3 ;  /* 0x0000003e7d7d7211 */ /* 0x000fe400018f0eff */
[----:B------:R-:W-:Y:S02]  /*f680*/  LOP3.LUT R105, R105, 0x2a, RZ, 0xfc, !PT ;  /* 0x0000002a69697812 */ /* 0x000fe400078efcff */
[----:B------:R-:W-:Y:S02]  /*f690*/  IADD3 R43, P3, PT, R244, R70, RZ ;  /* 0x00000046f42b7210 */ /* 0x000fe40007f7e0ff */
[----:B------:R-:W-:-:S02]  /*f6a0*/  LEA.HI.X.SX32 R90, R90, R62, 0x1, P4 ;  /* 0x0000003e5a5a7211 */ /* 0x000fc400020f0eff */
[C---:B------:R-:W-:Y:S02]  /*f6b0*/  IADD3 R63, P6, PT, R244.reuse, R92, RZ ;  /* 0x0000005cf43f7210 */ /* 0x040fe40007fde0ff */
[----:B------:R-:W-:Y:S01]  /*f6c0*/  IADD3 R65, P4, PT, R244, R94, RZ ;  /* 0x0000005ef4417210 */ /* 0x000fe20007f9e0ff */
[----:B------:R-:W-:Y:S01]  /*f6d0*/  IMAD R107, R105, UR16, RZ ;  /* 0x00000010696b7c24 */ /* 0x000fe2000f8e02ff */
[----:B------:R-:W-:Y:S01]  /*f6e0*/  LEA.HI.X.SX32 R70, R70, R62, 0x1, P3 ;  /* 0x0000003e46467211 */ /* 0x000fe200018f0eff */
[----:B------:R-:W1:Y:S01]  /*f6f0*/  S2R R105, SR_TID.X ;  /* 0x0000000000697919 */ /* 0x000e620000002100 */
[----:B------:R-:W-:Y:S02]  /*f700*/  IADD3 R45, P3, PT, R244, R72, RZ ;  /* 0x00000048f42d7210 */ /* 0x000fe40007f7e0ff */
[-C--:B------:R-:W-:Y:S02]  /*f710*/  LEA.HI.X.SX32 R92, R92, R62.reuse, 0x1, P6 ;  /* 0x0000003e5c5c7211 */ /* 0x080fe400030f0eff */
[----:B------:R-:W-:-:S02]  /*f720*/  LEA.HI.X.SX32 R94, R94, R62, 0x1, P4 ;  /* 0x0000003e5e5e7211 */ /* 0x000fc400020f0eff */
[C---:B------:R-:W-:Y:S02]  /*f730*/  IADD3 R67, P6, PT, R244.reuse, R96, RZ ;  /* 0x00000060f4437210 */ /* 0x040fe40007fde0ff */
[----:B------:R-:W-:Y:S02]  /*f740*/  IADD3 R69, P4, PT, R244, R98, RZ ;  /* 0x00000062f4457210 */ /* 0x000fe40007f9e0ff */
[----:B------:R-:W-:Y:S02]  /*f750*/  LEA.HI.X.SX32 R72, R72, R62, 0x1, P3 ;  /* 0x0000003e48487211 */ /* 0x000fe400018f0eff */
[----:B------:R-:W-:Y:S02]  /*f760*/  IADD3 R47, P3, PT, R244, R74, RZ ;  /* 0x0000004af42f7210 */ /* 0x000fe40007f7e0ff */
[-C--:B------:R-:W-:Y:S02]  /*f770*/  LEA.HI.X.SX32 R96, R96, R62.reuse, 0x1, P6 ;  /* 0x0000003e60607211 */ /* 0x080fe400030f0eff */
[----:B------:R-:W-:-:S02]  /*f780*/  LEA.HI.X.SX32 R98, R98, R62, 0x1, P4 ;  /* 0x0000003e62627211 */ /* 0x000fc400020f0eff */
[C---:B------:R-:W-:Y:S02]  /*f790*/  IADD3 R71, P6, PT, R244.reuse, R100, RZ ;  /* 0x00000064f4477210 */ /* 0x040fe40007fde0ff */
[----:B------:R-:W-:Y:S01]  /*f7a0*/  IADD3 R73, P4, PT, R244, R102, RZ ;  /* 0x00000066f4497210 */ /* 0x000fe20007f9e0ff */
[----:B------:R-:W1:Y:S01]  /*f7b0*/  S2R R119, SR_TID.X ;  /* 0x0000000000777919 */ /* 0x000e620000002100 */
[----:B------:R-:W-:Y:S02]  /*f7c0*/  LEA.HI.X.SX32 R74, R74, R62, 0x1, P3 ;  /* 0x0000003e4a4a7211 */ /* 0x000fe400018f0eff */
[----:B------:R-:W-:Y:S02]  /*f7d0*/  IADD3 R51, P3, PT, R244, R80, RZ ;  /* 0x00000050f4337210 */ /* 0x000fe40007f7e0ff */
[----:B------:R-:W-:Y:S02]  /*f7e0*/  LEA.HI.X.SX32 R100, R100, R62, 0x1, P6 ;  /* 0x0000003e64647211 */ /* 0x000fe400030f0eff */
[----:B------:R-:W-:-:S02]  /*f7f0*/  IADD3 R75, P5, PT, R244, R104, RZ ;  /* 0x00000068f44b7210 */ /* 0x000fc40007fbe0ff */
        /* <DEDUP_REMOVED lines=8> */
[----:B------:R-:W-:Y:S02]  /*f880*/  LEA.HI.X.SX32 R108, R108, R62, 0x1, P4 ;  /* 0x0000003e6c6c7211 */ /* 0x000fe400020f0eff */
[C---:B------:R-:W-:Y:S02]  /*f890*/  IADD3 R83, P6, PT, R244.reuse, R112, RZ ;  /* 0x00000070f4537210 */ /* 0x040fe40007fde0ff */
[----:B------:R-:W-:Y:S01]  /*f8a0*/  IADD3 R14, P4, PT, R244, R64, RZ ;  /* 0x00000040f40e7210 */ /* 0x000fe20007f9e0ff */
[----:B------:R-:W2:Y:S01]  /*f8b0*/  S2R R123, SR_TID.X ;  /* 0x00000000007b7919 */ /* 0x000ea20000002100 */
[----:B------:R-:W-:-:S02]  /*f8c0*/  LEA.HI.X.SX32 R84, R84, R62, 0x1, P3 ;  /* 0x0000003e54547211 */ /* 0x000fc400018f0eff */
[----:B------:R-:W-:Y:S02]  /*f8d0*/  SHF.R.U32.HI R238, RZ, 0x6, R238 ;  /* 0x00000006ffee7819 */ /* 0x000fe400000116ee */
[----:B------:R-:W-:Y:S02]  /*f8e0*/  IADD3 R12, P3, PT, R244, R60, RZ ;  /* 0x0000003cf40c7210 */ /* 0x000fe40007f7e0ff */
[----:B------:R-:W-:Y:S02]  /*f8f0*/  LEA.HI.X.SX32 R110, R110, R62, 0x1, P5 ;  /* 0x0000003e6e6e7211 */ /* 0x000fe400028f0eff */
[----:B------:R-:W-:Y:S02]  /*f900*/  IADD3 R85, P5, PT, R244, R116, RZ ;  /* 0x00000074f4557210 */ /* 0x000fe40007fbe0ff */
[-C--:B------:R-:W-:Y:S02]  /*f910*/  LEA.HI.X.SX32 R112, R112, R62.reuse, 0x1, P6 ;  /* 0x0000003e70707211 */ /* 0x080fe400030f0eff */
[----:B------:R-:W-:-:S02]  /*f920*/  LEA.HI.X.SX32 R64, R64, R62, 0x1, P4 ;  /* 0x0000003e40407211 */ /* 0x000fc400020f0eff */
[----:B------:R-:W-:Y:S02]  /*f930*/  SHF.R.U32.HI R36, RZ, 0x6, R36 ;  /* 0x00000006ff247819 */ /* 0x000fe40000011624 */
[----:B------:R-:W-:Y:S02]  /*f940*/  IADD3 R87, P6, PT, R244, R120, RZ ;  /* 0x00000078f4577210 */ /* 0x000fe40007fde0ff */
[----:B-1----:R-:W-:Y:S02]  /*f950*/  LEA.HI R32, R32, 0xe, RZ, 0x1a ;  /* 0x0000000e20207811 */ /* 0x002fe400078fd0ff */
[----:B------:R-:W-:Y:S02]  /*f960*/  SGXT.U32 R238, R238, 0x1 ;  /* 0x00000001eeee781a */ /* 0x000fe40000000000 */
[-C--:B------:R-:W-:Y:S02]  /*f970*/  LEA.HI.X.SX32 R60, R60, R62.reuse, 0x1, P3 ;  /* 0x0000003e3c3c7211 */ /* 0x080fe400018f0eff */
[----:B------:R-:W-:-:S02]  /*f980*/  LEA.HI.X.SX32 R116, R116, R62, 0x1, P5 ;  /* 0x0000003e74747211 */ /* 0x000fc400028f0eff */
[----:B------:R-:W-:Y:S01]  /*f990*/  IADD3 R18, P3, PT, R244, R17, RZ ;  /* 0x00000011f4127210 */ /* 0x000fe20007f7e0ff */
[----:B------:R-:W-:Y:S01]  /*f9a0*/  IMAD R32, R32, UR16, RZ ;  /* 0x0000001020207c24 */ /* 0x000fe2000f8e02ff */
[----:B------:R-:W-:Y:S02]  /*f9b0*/  SGXT.U32 R36, R36, 0x1 ;  /* 0x000000012424781a */ /* 0x000fe40000000000 */
[----:B------:R-:W-:Y:S02]  /*f9c0*/  IADD3 R89, P5, PT, R244, R127, RZ ;  /* 0x0000007ff4597210 */ /* 0x000fe40007fbe0ff */
[----:B------:R-:W-:Y:S02]  /*f9d0*/  LEA.HI.X.SX32 R120, R120, R62, 0x1, P6 ;  /* 0x0000003e78787211 */ /* 0x000fe400030f0eff */
[----:B--2---:R-:W-:Y:S02]  /*f9e0*/  IADD3 R22, P4, PT, R244, R30, RZ ;  /* 0x0000001ef4167210 */ /* 0x004fe40007f9e0ff */
[----:B------:R-:W-:-:S02]  /*f9f0*/  LOP3.LUT R238, R238, 0x34, RZ, 0xfc, !PT ;  /* 0x00000034eeee7812 */ /* 0x000fc400078efcff */
[----:B------:R-:W-:Y:S02]  /*fa00*/  LEA.HI.X.SX32 R21, R30, R62, 0x1, P4 ;  /* 0x0000003e1e157211 */ /* 0x000fe400020f0eff */
[C---:B------:R-:W-:Y:S02]  /*fa10*/  IADD3 R16, P6, PT, R244.reuse, R68, RZ ;  /* 0x00000044f4107210 */ /* 0x040fe40007fde0ff */
[----:B------:R-:W-:Y:S02]  /*fa20*/  SGXT.U32 R35, R35, 0x1 ;  /* 0x000000012323781a */ /* 0x000fe40000000000 */
[----:B------:R-:W-:Y:S02]  /*fa30*/  LEA.HI.X.SX32 R17, R17, R62, 0x1, P3 ;  /* 0x0000003e11117211 */ /* 0x000fe400018f0eff */
[----:B---3--:R-:W-:Y:S02]  /*fa40*/  IADD3 R30, P4, PT, R244, R93, RZ ;  /* 0x0000005df41e7210 */ /* 0x008fe40007f9e0ff */
[----:B------:R-:W-:-:S02]  /*fa50*/  LOP3.LUT R36, R36, 0x30, RZ, 0xfc, !PT ;  /* 0x0000003024247812 */ /* 0x000fc400078efcff */
[----:B------:R-:W-:Y:S02]  /*fa60*/  LEA.HI.X.SX32 R127, R127, R62, 0x1, P5 ;  /* 0x0000003e7f7f7211 */ /* 0x000fe400028f0eff */
[----:B------:R-:W-:Y:S01]  /*fa70*/  IADD3 R26, P3, PT, R244, R34, RZ ;  /* 0x00000022f41a7210 */ /* 0x000fe20007f7e0ff */
[----:B------:R-:W-:Y:S01]  /*fa80*/  IMAD R238, R238, UR16, RZ ;  /* 0x00000010eeee7c24 */ /* 0x000fe2000f8e02ff */
[----:B------:R-:W-:Y:S02]  /*fa90*/  IADD3 R20, P5, PT, R244, R76, RZ ;  /* 0x0000004cf4147210 */ /* 0x000fe40007fbe0ff */
[-C--:B------:R-:W-:Y:S02]  /*faa0*/  LEA.HI.X.SX32 R68, R68, R62.reuse, 0x1, P6 ;  /* 0x0000003e44447211 */ /* 0x080fe400030f0eff */
[----:B------:R-:W-:Y:S02]  /*fab0*/  LEA.HI.X.SX32 R29, R93, R62, 0x1, P4 ;  /* 0x0000003e5d1d7211 */ /* 0x000fe400020f0eff */
[----:B------:R-:W-:-:S02]  /*fac0*/  LOP3.LUT R35, R35, 0x2c, RZ, 0xfc, !PT ;  /* 0x0000002c23237812 */ /* 0x000fc400078efcff */
[C---:B------:R-:W-:Y:S02]  /*fad0*/  IADD3 R24, P6, PT, R244.reuse, R32, RZ ;  /* 0x00000020f4187210 */ /* 0x040fe40007fde0ff */
[----:B------:R-:W-:Y:S02]  /*fae0*/  IADD3 R93, P4, PT, R244, R118, RZ ;  /* 0x00000076f45d7210 */ /* 0x000fe40007f9e0ff */
[--C-:B------:R-:W-:Y:S02]  /*faf0*/  SHF.R.U32.HI R111, RZ, 0x6, R105.reuse ;  /* 0x00000006ff6f7819 */ /* 0x100fe40000011669 */
[--C-:B------:R-:W-:Y:S01]  /*fb00*/  SHF.R.U32.HI R109, RZ, 0x6, R105.reuse ;  /* 0x00000006ff6d7819 */ /* 0x100fe20000011669 */
[----:B------:R-:W-:Y:S01]  /*fb10*/  IMAD R36, R36, UR16, RZ ;  /* 0x0000001024247c24 */ /* 0x000fe2000f8e02ff */
[----:B------:R-:W-:Y:S02]  /*fb20*/  LEA.HI.X.SX32 R25, R34, R62, 0x1, P3 ;  /* 0x0000003e22197211 */ /* 0x000fe400018f0eff */
[----:B------:R-:W-:-:S02]  /*fb30*/  SHF.R.U32.HI R105, RZ, 0x6, R105 ;  /* 0x00000006ff697819 */ /* 0x000fc40000011669 */
[-C--:B------:R-:W-:Y:S02]  /*fb40*/  LEA.HI.X.SX32 R19, R76, R62.reuse, 0x1, P5 ;  /* 0x0000003e4c137211 */ /* 0x080fe400028f0eff */
[----:B----4-:R-:W-:Y:S01]  /*fb50*/  IADD3 R34, P3, PT, R244, R33, RZ ;  /* 0x00000021f4227210 */ /* 0x010fe20007f7e0ff */
[----:B------:R-:W-:Y:S01]  /*fb60*/  IMAD R35, R35, UR16, RZ ;  /* 0x0000001023237c24 */ /* 0x000fe2000f8e02ff */
[-C--:B------:R-:W-:Y:S02]  /*fb70*/  LEA.HI.X.SX32 R76, R32, R62.reuse, 0x1, P6 ;  /* 0x0000003e204c7211 */ /* 0x080fe400030f0eff */
[----:B------:R-:W-:Y:S02]  /*fb80*/  LEA.HI.X.SX32 R118, R118, R62, 0x1, P4 ;  /* 0x0000003e76767211 */ /* 0x000fe400020f0eff */
[----:B------:R-:W-:Y:S02]  /*fb90*/  SGXT.U32 R111, R111, 0x1 ;  /* 0x000000016f6f781a */ /* 0x000fe40000000000 */
[----:B------:R-:W-:-:S02]  /*fba0*/  IADD3 R32, P6, PT, R244, R31, RZ ;  /* 0x0000001ff4207210 */ /* 0x000fc40007fde0ff */
[C---:B------:R-:W-:Y:S02]  /*fbb0*/  IADD3 R97, P4, PT, R244.reuse, R238, RZ ;  /* 0x000000eef4617210 */ /* 0x040fe40007f9e0ff */
[----:B------:R-:W-:Y:S02]  /*fbc0*/  SGXT.U32 R105, R105, 0x1 ;  /* 0x000000016969781a */ /* 0x000fe40000000000 */
[C---:B------:R-:W-:Y:S02]  /*fbd0*/  IADD3 R28, P5, PT, R244.reuse, R91, RZ ;  /* 0x0000005bf41c7210 */ /* 0x040fe40007fbe0ff */
[----:B------:R-:W-:Y:S02]  /*fbe0*/  LEA.HI.X.SX32 R33, R33, R62, 0x1, P3 ;  /* 0x0000003e21217211 */ /* 0x000fe400018f0eff */
[----:B------:R-:W-:Y:S02]  /*fbf0*/  IADD3 R101, P3, PT, R244, R36, RZ ;  /* 0x00000024f4657210 */ /* 0x000fe40007f7e0ff */
[----:B------:R-:W-:-:S02]  /*fc00*/  SGXT.U32 R109, R109, 0x1 ;  /* 0x000000016d6d781a */ /* 0x000fc40000000000 */
[----:B------:R-:W-:Y:S02]  /*fc10*/  LOP3.LUT R111, R111, 0x26, RZ, 0xfc, !PT ;  /* 0x000000266f6f7812 */ /* 0x000fe400078efcff */
[-C--:B------:R-:W-:Y:S02]  /*fc20*/  LEA.HI.X.SX32 R31, R31, R62.reuse, 0x1, P6 ;  /* 0x0000003e1f1f7211 */ /* 0x080fe400030f0eff */
[----:B------:R-:W-:Y:S02]  /*fc30*/  LEA.HI.X.SX32 R238, R238, R62, 0x1, P4 ;  /* 0x0000003eeeee7211 */ /* 0x000fe400020f0eff */
[--C-:B------:R-:W-:Y:S02]  /*fc40*/  SHF.R.U32.HI R113, RZ, 0x6, R119.reuse ;  /* 0x00000006ff717819 */ /* 0x100fe40000011677 */
[--C-:B------:R-:W-:Y:S02]  /*fc50*/  SHF.R.U32.HI R115, RZ, 0x6, R119.reuse ;  /* 0x00000006ff737819 */ /* 0x100fe40000011677 */
[----:B------:R-:W-:-:S02]  /*fc60*/  SHF.R.U32.HI R117, RZ, 0x6, R119 ;  /* 0x00000006ff757819 */ /* 0x000fc40000011677 */
[C---:B------:R-:W-:Y:S02]  /*fc70*/  IADD3 R99, P6, PT, R244.reuse, R38, RZ ;  /* 0x00000026f4637210 */ /* 0x040fe40007fde0ff */
[C---:B------:R-:W-:Y:S02]  /*fc80*/  IADD3 R103, P4, PT, R244.reuse, R35, RZ ;  /* 0x00000023f4677210 */ /* 0x040fe40007f9e0ff */
[----:B------:R-:W-:Y:S02]  /*fc90*/  LOP3.LUT R105, R105, 0x28, RZ, 0xfc, !PT ;  /* 0x0000002869697812 */ /* 0x000fe400078efcff */
[----:B------:R-:W-:Y:S02]  /*fca0*/  SHF.R.U32.HI R119, RZ, 0x6, R119 ;  /* 0x00000006ff777819 */ /* 0x000fe40000011677 */
[----:B------:R-:W-:Y:S02]  /*fcb0*/  LEA.HI.X.SX32 R27, R91, R62, 0x1, P5 ;  /* 0x0000003e5b1b7211 */ /* 0x000fe400028f0eff */
[----:B------:R-:W-:-:S02]  /*fcc0*/  IADD3 R91, P5, PT, R244, R114, RZ ;  /* 0x00000072f45b7210 */ /* 0x000fc40007fbe0ff */
[-C--:B------:R-:W-:Y:S01]  /*fcd0*/  LEA.HI.X.SX32 R3, R36, R62.reuse, 0x1, P3 ;  /* 0x0000003e24037211 */ /* 0x080fe200018f0eff */
[----:B------:R-:W-:Y:S01]  /*fce0*/  IMAD R36, R111, UR16, RZ ;  /* 0x000000106f247c24 */ /* 0x000fe2000f8e02ff */
[----:B------:R-:W-:Y:S02]  /*fcf0*/  LOP3.LUT R109, R109, 0x24, RZ, 0xfc, !PT ;  /* 0x000000246d6d7812 */ /* 0x000fe400078efcff */
[-C--:B------:R-:W-:Y:S01]  /*fd00*/  LEA.HI.X.SX32 R245, R38, R62.reuse, 0x1, P6 ;  /* 0x0000003e26f57211 */ /* 0x080fe200030f0eff */
[----:B------:R-:W-:Y:S01]  /*fd10*/  IMAD R38, R105, UR16, RZ ;  /* 0x0000001069267c24 */ /* 0x000fe2000f8e02ff */
[-C--:B------:R-:W-:Y:S02]  /*fd20*/  LEA.HI.X.SX32 R0, R35, R62.reuse, 0x1, P4 ;  /* 0x0000003e23007211 */ /* 0x080fe400020f0eff */
[----:B------:R-:W-:Y:S02]  /*fd30*/  SGXT.U32 R119, R119, 0x1 ;  /* 0x000000017777781a */ /* 0x000fe40000000000 */
[----:B------:R-:W-:Y:S01]  /*fd40*/  SGXT.U32 R115, R115, 0x1 ;  /* 0x000000017373781a */ /* 0x000fe20000000000 */
[----:B------:R-:W-:Y:S01]  /*fd50*/  IMAD R35, R109, UR16, RZ ;  /* 0x000000106d237c24 */ /* 0x000fe2000f8e02ff */
[----:B------:R-:W-:-:S02]  /*fd60*/  LEA.HI.X.SX32 R114, R114, R62, 0x1, P5 ;  /* 0x0000003e72727211 */ /* 0x000fc400028f0eff */
[C---:B------:R-:W-:Y:S01]  /*fd70*/  IADD3 R105, P3, PT, R244.reuse, R107, RZ ;  /* 0x0000006bf4697210 */ /* 0x040fe20007f7e0ff */
[----:B------:R-:W-:Y:S01]  /*fd80*/  STL [R1+0x34], R3 ;  /* 0x0000340301007387 */ /* 0x000fe20000100800 */
[C---:B------:R-:W-:Y:S02]  /*fd90*/  IADD3 R95, P5, PT, R244.reuse, R122, RZ ;  /* 0x0000007af45f7210 */ /* 0x040fe40007fbe0ff */
[----:B------:R-:W-:Y:S01]  /*fda0*/  IADD3 R109, P4, PT, R244, R36, RZ ;  /* 0x00000024f46d7210 */ /* 0x000fe20007f9e0ff */
[----:B------:R1:W-:Y:S01]  /*fdb0*/  STL [R1+0x38], R0 ;  /* 0x0000380001007387 */ /* 0x0003e20000100800 */
[----:B------:R-:W-:Y:S02]  /*fdc0*/  SGXT.U32 R113, R113, 0x1 ;  /* 0x000000017171781a */ /* 0x000fe40000000000 */
[----:B------:R-:W-:Y:S02]  /*fdd0*/  LOP3.LUT R119, R119, 0x22, RZ, 0xfc, !PT ;  /* 0x0000002277777812 */ /* 0x000fe400078efcff */
[----:B------:R-:W-:-:S02]  /*fde0*/  SGXT.U32 R117, R117, 0x1 ;  /* 0x000000017575781a */ /* 0x000fc40000000000 */
[----:B------:R-:W-:Y:S02]  /*fdf0*/  LOP3.LUT R115, R115, 0x1c, RZ, 0xfc, !PT ;  /* 0x0000001c73737812 */ /* 0x000fe400078efcff */
[--C-:B------:R-:W-:Y:S02]  /*fe00*/  SHF.R.U32.HI R121, RZ, 0x6, R123.reuse ;  /* 0x00000006ff797819 */ /* 0x100fe4000001167b */
[-C--:B-1----:R-:W-:Y:S02]  /*fe10*/  LEA.HI.X.SX32 R0, R107, R62.reuse, 0x1, P3 ;  /* 0x0000003e6b007211 */ /* 0x082fe400018f0eff */
[----:B------:R-:W-:Y:S02]  /*fe20*/  LEA.HI.X.SX32 R122, R122, R62, 0x1, P5 ;  /* 0x0000003e7a7a7211 */ /* 0x000fe400028f0eff */
[----:B------:R-:W-:Y:S02]  /*fe30*/  IADD3 R107, P3, PT, R244, R38, RZ ;  /* 0x00000026f46b7210 */ /* 0x000fe40007f7e0ff */
[----:B------:R-:W-:-:S02]  /*fe40*/  SHF.R.U32.HI R123, RZ, 0x6, R123 ;  /* 0x00000006ff7b7819 */ /* 0x000fc4000001167b */
[----:B------:R-:W-:Y:S02]  /*fe50*/  IADD3 R111, P5, PT, R244, R35, RZ ;  /* 0x00000023f46f7210 */ /* 0x000fe40007fbe0ff */
[-C--:B------:R-:W-:Y:S01]  /*fe60*/  LEA.HI.X.SX32 R3, R36, R62.reuse, 0x1, P4 ;  /* 0x0000003e24037211 */ /* 0x080fe200020f0eff */
[----:B------:R-:W-:Y:S01]  /*fe70*/  IMAD R36, R119, UR16, RZ ;  /* 0x0000001077247c24 */ /* 0x000fe2000f8e02ff */
[----:B------:R-:W-:Y:S01]  /*fe80*/  LOP3.LUT R113, R113, 0x1a, RZ, 0xfc, !PT ;  /* 0x0000001a71717812 */ /* 0x000fe200078efcff */
[----:B------:R-:W-:Y:S01]  /*fe90*/  IMAD R119, R115, UR16, RZ ;  /* 0x0000001073777c24 */ /* 0x000fe2000f8e02ff */
[----:B------:R-:W-:Y:S01]  /*fea0*/  LOP3.LUT R117, R117, 0x20, RZ, 0xfc, !PT ;  /* 0x0000002075757812 */ /* 0x000fe200078efcff */
[----:B------:R1:W-:Y:S01]  /*feb0*/  STL [R1+0x3c], R0 ;  /* 0x00003c0001007387 */ /* 0x0003e20000100800 */
[----:B------:R-:W-:Y:S02]  /*fec0*/  LEA.HI.X.SX32 R4, R38, R62, 0x1, P3 ;  /* 0x0000003e26047211 */ /* 0x000fe400018f0eff */
[----:B------:R-:W-:-:S02]  /*fed0*/  SGXT.U32 R121, R121, 0x1 ;  /* 0x000000017979781a */ /* 0x000fc40000000000 */
[----:B------:R-:W-:Y:S01]  /*fee0*/  SGXT.U32 R123, R123, 0x1 ;  /* 0x000000017b7b781a */ /* 0x000fe20000000000 */
[----:B------:R-:W-:Y:S01]  /*fef0*/  IMAD R38, R117, UR16, RZ ;  /* 0x0000001075267c24 */ /* 0x000fe2000f8e02ff */
[----:B------:R-:W-:Y:S02]  /*ff00*/  LOP3.LUT R121, R121, 0x16, RZ, 0xfc, !PT ;  /* 0x0000001679797812 */ /* 0x000fe400078efcff */
[----:B-1----:R-:W-:Y:S01]  /*ff10*/  LEA.HI.X.SX32 R0, R35, R62, 0x1, P5 ;  /* 0x0000003e23007211 */ /* 0x002fe200028f0eff */
[----:B------:R-:W-:Y:S01]  /*ff20*/  IMAD R35, R113, UR16, RZ ;  /* 0x0000001071237c24 */ /* 0x000fe2000f8e02ff */
[C---:B------:R-:W-:Y:S01]  /*ff30*/  IADD3 R113, P3, PT, R244.reuse, R36, RZ ;  /* 0x00000024f4717210 */ /* 0x040fe20007f7e0ff */
[----:B------:R1:W-:Y:S01]  /*ff40*/  STL [R1+0x40], R4 ;  /* 0x0000400401007387 */ /* 0x0003e20000100800 */
[C---:B------:R-:W-:Y:S02]  /*ff50*/  IADD3 R117, P5, PT, R244.reuse, R119, RZ ;  /* 0x00000077f4757210 */ /* 0x040fe40007fbe0ff */
[----:B------:R-:W-:Y:S01]  /*ff60*/  LOP3.LUT R123, R123, 0x18, RZ, 0xfc, !PT ;  /* 0x000000187b7b7812 */ /* 0x000fe200078efcff */
[----:B------:R2:W-:Y:S01]  /*ff70*/  STL [R1+0x44], R3 ;  /* 0x0000440301007387 */ /* 0x0005e20000100800 */
[----:B------:R-:W-:Y:S01]  /*ff80*/  IADD3 R115, P4, PT, R244, R38, RZ ;  /* 0x00000026f4737210 */ /* 0x000fe20007f9e0ff */
[----:B------:R-:W-:-:S02]  /*ff90*/  IMAD R126, R121, UR16, RZ ;  /* 0x00000010797e7c24 */ /* 0x000fc4000f8e02ff */
[----:B------:R-:W-:Y:S01]  /*ffa0*/  IMAD R124, R123, UR16, RZ ;  /* 0x000000107b7c7c24 */ /* 0x000fe2000f8e02ff */
[-C--:B-1----:R-:W-:Y:S02]  /*ffb0*/  LEA.HI.X.SX32 R4, R119, R62.reuse, 0x1, P5 ;  /* 0x0000003e77047211 */ /* 0x082fe400028f0eff */
[----:B--2---:R-:W-:Y:S02]  /*ffc0*/  LEA.HI.X.SX32 R3, R36, R62, 0x1, P3 ;  /* 0x0000003e24037211 */ /* 0x004fe400018f0eff */
[C---:B------:R-:W-:Y:S01]  /*ffd0*/  IADD3 R119, P3, PT, R244.reuse, R35, RZ ;  /* 0x00000023f4777210 */ /* 0x040fe20007f7e0ff */
[----:B------:R1:W-:Y:S01]  /*ffe0*/  STL [R1+0x48], R0 ;  /* 0x0000480001007387 */ /* 0x0003e20000100800 */
[----:B------:R-:W-:-:S03]  /*fff0*/  IADD3 R36, P5, PT, R244, R2, RZ ;  /* 0x00000002f4247210 */ /* 0x000fc60007fbe0ff */
[----:B------:R2:W-:Y:S01]  /*10000*/  STL [R1+0x4c], R3 ;  /* 0x00004c0301007387 */ /* 0x0005e20000100800 */
[----:B-1----:R-:W-:Y:S02]  /*10010*/  LEA.HI.X.SX32 R0, R38, R62, 0x1, P4 ;  /* 0x0000003e26007211 */ /* 0x002fe400020f0eff */
[C---:B------:R-:W-:Y:S02]  /*10020*/  IADD3 R123, P4, PT, R244.reuse, R126, RZ ;  /* 0x0000007ef47b7210 */ /* 0x040fe40007f9e0ff */
[----:B--2---:R-:W-:Y:S02]  /*10030*/  LEA.HI.X.SX32 R3, R35, R62, 0x1, P3 ;  /* 0x0000003e23037211 */ /* 0x004fe400018f0eff */
[C---:B------:R-:W-:Y:S02]  /*10040*/  IADD3 R121, P3, PT, R244.reuse, R124, RZ ;  /* 0x0000007cf4797210 */ /* 0x040fe40007f7e0ff */
[----:B------:R-:W-:Y:S01]  /*10050*/  IADD3 R38, P6, PT, R244, R52, RZ ;  /* 0x00000034f4267210 */ /* 0x000fe20007fde0ff */
[----:B------:R1:W-:Y:S01]  /*10060*/  STL [R1+0x50], R0 ;  /* 0x0000500001007387 */ /* 0x0003e20000100800 */
[----:B------:R-:W-:-:S02]  /*10070*/  LEA.HI.X.SX32 R35, R2, R62, 0x1, P5 ;  /* 0x0000003e02237211 */ /* 0x000fc400028f0eff */
[-C--:B------:R-:W-:Y:S02]  /*10080*/  LEA.HI.X.SX32 R2, R126, R62.reuse, 0x1, P4 ;  /* 0x0000003e7e027211 */ /* 0x080fe400020f0eff */
[-C--:B-1----:R-:W-:Y:S02]  /*10090*/  LEA.HI.X.SX32 R0, R124, R62.reuse, 0x1, P3 ;  /* 0x0000003e7c007211 */ /* 0x082fe400018f0eff */
[----:B------:R-:W-:Y:S02]  /*100a0*/  LEA.HI.X.SX32 R62, R52, R62, 0x1, P6 ;  /* 0x0000003e343e7211 */ /* 0x000fe400030f0eff */
[----:B------:R-:W2:Y:S01]  /*100b0*/  LDL.LU R52, [R1+0x330] ;  /* 0x0003300001347983 */ /* 0x000ea20000300800 */
[----:B------:R-:W-:-:S05]  /*100c0*/  VIADD R244, R246, 0x7f ;  /* 0x0000007ff6f47836 */ /* 0x000fca0000000000 */
[----:B------:R-:W-:-:S04]  /*100d0*/  SHF.R.S32.HI R126, RZ, 0x1f, R244 ;  /* 0x0000001fff7e7819 */ /* 0x000fc800000114f4 */
[----:B------:R-:W-:Y:S02]  /*100e0*/  LEA.HI R126, R126, R244, RZ, 0x7 ;  /* 0x000000f47e7e7211 */ /* 0x000fe400078f38ff */
[----:B------:R-:W-:Y:S02]  /*100f0*/  SHF.L.U64.HI R56, R46, 0x2, R56 ;  /* 0x000000022e387819 */ /* 0x000fe40000010238 */
[----:B------:R-:W-:Y:S02]  /*10100*/  SHF.L.U64.HI R50, R40, 0x2, R50 ;  /* 0x0000000228327819 */ /* 0x000fe40000010232 */
[C---:B--2---:R-:W-:Y:S01]  /*10110*/  SHF.L.U64.HI R244, R52.reuse, 0x2, R58 ;  /* 0x0000000234f47819 */ /* 0x044fe2000001023a */
[----:B------:R-:W-:Y:S02]  /*10120*/  IMAD.SHL.U32 R58, R52, 0x4, RZ ;  /* 0x00000004343a7824 */ /* 0x000fe400078e00ff */
[----:B------:R-:W-:Y:S01]  /*10130*/  IMAD.SHL.U32 R52, R46, 0x4, RZ ;  /* 0x000000042e347824 */ /* 0x000fe200078e00ff */
[C---:B------:R-:W-:Y:S01]  /*10140*/  SHF.L.U64.HI R46, R42.reuse, 0x2, R54 ;  /* 0x000000022a2e7819 */ /* 0x040fe20000010236 */
[----:B------:R-:W-:Y:S01]  /*10150*/  STL [R1+0x2c], R244 ;  /* 0x00002cf401007387 */ /* 0x000fe20000100800 */
[----:B------:R-:W-:-:S03]  /*10160*/  IMAD.SHL.U32 R42, R42, 0x4, RZ ;  /* 0x000000042a2a7824 */ /* 0x000fc600078e00ff */
[----:B------:R-:W-:Y:S04]  /*10170*/  STL [R1+0x28], R58 ;  /* 0x0000283a01007387 */ /* 0x000fe80000100800 */
[----:B------:R-:W-:Y:S04]  /*10180*/  STL [R1+0x24], R56 ;  /* 0x0000243801007387 */ /* 0x000fe80000100800 */
[----:B------:R-:W-:Y:S04]  /*10190*/  STL [R1+0x20], R52 ;  /* 0x0000203401007387 */ /* 0x000fe80000100800 */
[----:B------:R1:W-:Y:S04]  /*101a0*/  STL [R1+0x1c], R46 ;  /* 0x00001c2e01007387 */ /* 0x0003e80000100800 */
[----:B------:R2:W-:Y:S01]  /*101b0*/  STL [R1+0x18], R42 ;  /* 0x0000182a01007387 */ /* 0x0005e20000100800 */
[----:B-1----:R-:W-:-:S02]  /*101c0*/  IMAD.SHL.U32 R46, R40, 0x4, RZ ;  /* 0x00000004282e7824 */ /* 0x002fc400078e00ff */
[C---:B------:R-:W-:Y:S01]  /*101d0*/  IMAD.SHL.U32 R40, R23.reuse, 0x4, RZ ;  /* 0x0000000417287824 */ /* 0x040fe200078e00ff */
[----:B--2---:R-:W-:Y:S01]  /*101e0*/  SHF.L.U64.HI R42, R23, 0x2, R48 ;  /* 0x00000002172a7819 */ /* 0x004fe20000010230 */
[----:B------:R-:W-:Y:S01]  /*101f0*/  STL [R1+0x14], R50 ;  /* 0x0000143201007387 */ /* 0x000fe20000100800 */
[C---:B------:R-:W-:Y:S01]  /*10200*/  SHF.L.U64.HI R23, R13.reuse, 0x2, R44 ;  /* 0x000000020d177819 */ /* 0x040fe2000001022c */
[----:B------:R-:W-:Y:S02]  /*10210*/  IMAD.MOV.U32 R58, RZ, RZ, R245 ;  /* 0x000000ffff3a7224 */ /* 0x000fe400078e00f5 */
[----:B------:R-:W-:Y:S01]  /*10220*/  STL [R1+0x10], R46 ;  /* 0x0000102e01007387 */ /* 0x000fe20000100800 */
[----:B------:R-:W-:-:S03]  /*10230*/  IMAD.SHL.U32 R13, R13, 0x4, RZ ;  /* 0x000000040d0d7824 */ /* 0x000fc600078e00ff */
[----:B------:R1:W-:Y:S04]  /*10240*/  STL [R1+0xc], R42 ;  /* 0x00000c2a01007387 */ /* 0x0003e80000100800 */
[----:B------:R-:W-:Y:S01]  /*10250*/  STL [R1+0x8], R40 ;  /* 0x0000082801007387 */ /* 0x000fe20000100800 */
[----:B------:R-:W-:-:S03]  /*10260*/  SHF.L.U64.HI R244, R243, 0x2, R15 ;  /* 0x00000002f3f47819 */ /* 0x000fc6000001020f */
[----:B------:R2:W-:Y:S01]  /*10270*/  STL [R1+0x4], R23 ;  /* 0x0000041701007387 */ /* 0x0005e20000100800 */
[----:B------:R-:W-:Y:S02]  /*10280*/  SHF.L.U64.HI R15, R16, 0x2, R68 ;  /* 0x00000002100f7819 */ /* 0x000fe40000010244 */
[----:B-1----:R-:W-:Y:S01]  /*10290*/  SHF.L.U64.HI R42, R43, 0x2, R70 ;  /* 0x000000022b2a7819 */ /* 0x002fe20000010246 */
[----:B------:R1:W-:Y:S01]  /*102a0*/  STL [R1], R13 ;  /* 0x0000000d01007387 */ /* 0x0003e20000100800 */
[----:B------:R-:W-:Y:S02]  /*102b0*/  SHF.L.U64.HI R44, R45, 0x2, R72 ;  /* 0x000000022d2c7819 */ /* 0x000fe40000010248 */
[----:B------:R-:W-:Y:S02]  /*102c0*/  SHF.L.U64.HI R70, R71, 0x2, R100 ;  /* 0x0000000247467819 */ /* 0x000fe40000010264 */
[----:B--2---:R-:W-:Y:S01]  /*102d0*/  SHF.L.U64.HI R23, R24, 0x2, R76 ;  /* 0x0000000218177819 */ /* 0x004fe2000001024c */
[----:B------:R-:W-:Y:S01]  /*102e0*/  IMAD.MOV.U32 R76, RZ, RZ, R58 ;  /* 0x000000ffff4c7224 */ /* 0x000fe200078e003a */
[----:B------:R-:W-:Y:S01]  /*102f0*/  SHF.L.U64.HI R46, R47, 0x2, R74 ;  /* 0x000000022f2e7819 */ /* 0x000fe2000001024a */
[----:B------:R-:W2:Y:S01]  /*10300*/  LDL R100, [R1+0x34] ;  /* 0x0000340001647983 */ /* 0x000ea20000100800 */
[----:B------:R-:W-:Y:S01]  /*10310*/  SHF.L.U64.HI R68, R69, 0x2, R98 ;  /* 0x0000000245447819 */ /* 0x000fe20000010262 */
[----:B------:R-:W-:Y:S01]  /*10320*/  IMAD.MOV.U32 R98, RZ, RZ, R76 ;  /* 0x000000ffff627224 */ /* 0x000fe200078e004c */
[----:B------:R-:W-:-:S02]  /*10330*/  SHF.L.U64.HI R72, R73, 0x2, R102 ;  /* 0x0000000249487819 */ /* 0x000fc40000010266 */
[----:B------:R-:W3:Y:S01]  /*10340*/  LDL.LU R102, [R1+0x38] ;  /* 0x0000380001667983 */ /* 0x000ee20000300800 */
[----:B------:R-:W-:Y:S02]  /*10350*/  SHF.L.U64.HI R74, R75, 0x2, R104 ;  /* 0x000000024b4a7819 */ /* 0x000fe40000010268 */
[----:B------:R-:W-:Y:S01]  /*10360*/  SHF.L.U64.HI R48, R49, 0x2, R78 ;  /* 0x0000000231307819 */ /* 0x000fe2000001024e */
[----:B------:R-:W4:Y:S01]  /*10370*/  LDL.LU R104, [R1+0x3c] ;  /* 0x00003c0001687983 */ /* 0x000f220000300800 */
[----:B------:R-:W-:Y:S02]  /*10380*/  SHF.L.U64.HI R76, R77, 0x2, R106 ;  /* 0x000000024d4c7819 */ /* 0x000fe4000001026a */
[----:B------:R-:W-:Y:S01]  /*10390*/  SHF.L.U64.HI R50, R51, 0x2, R80 ;  /* 0x0000000233327819 */ /* 0x000fe20000010250 */
[----:B------:R-:W4:Y:S01]  /*103a0*/  LDL.LU R106, [R1+0x40] ;  /* 0x00004000016a7983 */ /* 0x000f220000300800 */
[----:B------:R-:W-:Y:S02]  /*103b0*/  SHF.L.U64.HI R78, R79, 0x2, R108 ;  /* 0x000000024f4e7819 */ /* 0x000fe4000001026c */
[----:B------:R-:W-:Y:S01]  /*103c0*/  SHF.L.U64.HI R52, R53, 0x2, R82 ;  /* 0x0000000235347819 */ /* 0x000fe20000010252 */
[----:B------:R-:W4:Y:S01]  /*103d0*/  LDL.LU R108, [R1+0x44] ;  /* 0x00004400016c7983 */ /* 0x000f220000300800 */
[----:B------:R-:W-:-:S02]  /*103e0*/  SHF.L.U64.HI R80, R81, 0x2, R110 ;  /* 0x0000000251507819 */ /* 0x000fc4000001026e */
[----:B------:R-:W-:Y:S01]  /*103f0*/  SHF.L.U64.HI R54, R55, 0x2, R84 ;  /* 0x0000000237367819 */ /* 0x000fe20000010254 */
[----:B------:R-:W4:Y:S01]  /*10400*/  LDL.LU R110, [R1+0x48] ;  /* 0x00004800016e7983 */ /* 0x000f220000300800 */
[----:B------:R-:W-:Y:S02]  /*10410*/  SHF.L.U64.HI R82, R83, 0x2, R112 ;  /* 0x0000000253527819 */ /* 0x000fe40000010270 */
[----:B------:R-:W-:Y:S01]  /*10420*/  SHF.L.U64.HI R84, R85, 0x2, R116 ;  /* 0x0000000255547819 */ /* 0x000fe20000010274 */
[----:B------:R-:W4:Y:S04]  /*10430*/  LDL.LU R112, [R1+0x4c] ;  /* 0x00004c0001707983 */ /* 0x000f280000300800 */
[----:B------:R-:W4:Y:S01]  /*10440*/  LDL.LU R116, [R1+0x50] ;  /* 0x0000500001747983 */ /* 0x000f220000300800 */
[----:B-1----:R-:W-:-:S02]  /*10450*/  SHF.L.U64.HI R13, R14, 0x2, R64 ;  /* 0x000000020e0d7819 */ /* 0x002fc40000010240 */
[----:B------:R-:W-:Y:S02]  /*10460*/  SHF.L.U64.HI R64, R65, 0x2, R94 ;  /* 0x0000000241407819 */ /* 0x000fe4000001025e */
[----:B------:R-:W-:Y:S02]  /*10470*/  SHF.L.U64.HI R94, R95, 0x2, R122 ;  /* 0x000000025f5e7819 */ /* 0x000fe4000001027a */
[----:B------:R-:W-:Y:S02]  /*10480*/  SHF.L.U64.HI R122, R123, 0x2, R2 ;  /* 0x000000027b7a7819 */ /* 0x000fe40000010202 */
[----:B------:R-:W1:Y:S01]  /*10490*/  S2R R2, SR_TID.X ;  /* 0x0000000000027919 */ /* 0x000e620000002100 */
[----:B------:R-:W-:Y:S02]  /*104a0*/  SHF.R.S32.HI R126, RZ, 0x7, R126 ;  /* 0x00000007ff7e7819 */ /* 0x000fe4000001147e */
[----:B------:R-:W-:Y:S01]  /*104b0*/  SHF.L.U64.HI R58, R59, 0x2, R88 ;  /* 0x000000023b3a7819 */ /* 0x000fe20000010258 */
[----:B------:R-:W-:Y:S01]  /*104c0*/  VIADD R124, R246, 0xfffffe80 ;  /* 0xfffffe80f67c7836 */ /* 0x000fe20000000000 */
[----:B------:R-:W-:Y:S01]  /*104d0*/  SHF.L.U64.HI R88, R89, 0x2, R127 ;  /* 0x0000000259587819 */ /* 0x000fe2000001027f */
[----:B------:R-:W-:Y:S01]  /*104e0*/  IMAD.SHL.U32 R245, R11, 0x4, RZ ;  /* 0x000000040bf57824 */ /* 0x000fe200078e00ff */
[----:B------:R-:W-:-:S02]  /*104f0*/  VIMNMX R127, PT, PT, R126, 0x2, !PT ;  /* 0x000000027e7f7848 */ /* 0x000fc40007fe0100 */
[----:B------:R-:W-:Y:S02]  /*10500*/  SHF.L.U64.HI R246, R11, 0x2, R37 ;  /* 0x000000020bf67819 */ /* 0x000fe40000010225 */
[----:B------:R-:W-:Y:S02]  /*10510*/  SHF.L.U64.HI R11, R12, 0x2, R60 ;  /* 0x000000020c0b7819 */ /* 0x000fe4000001023c */
[----:B------:R-:W-:Y:S01]  /*10520*/  SHF.L.U64.HI R60, R61, 0x2, R90 ;  /* 0x000000023d3c7819 */ /* 0x000fe2000001025a */
[----:B------:R-:W-:Y:S01]  /*10530*/  VIADD R127, R127, 0xffffffff ;  /* 0xffffffff7f7f7836 */ /* 0x000fe20000000000 */
[----:B------:R-:W-:Y:S02]  /*10540*/  SHF.L.U64.HI R37, R38, 0x2, R62 ;  /* 0x0000000226257819 */ /* 0x000fe4000001023e */
[----:B------:R-:W-:Y:S02]  /*10550*/  SHF.L.U64.HI R90, R91, 0x2, R114 ;  /* 0x000000025b5a7819 */ /* 0x000fe40000010272 */
[----:B------:R-:W-:-:S02]  /*10560*/  SHF.L.U64.HI R62, R63, 0x2, R92 ;  /* 0x000000023f3e7819 */ /* 0x000fc4000001025c */
[----:B------:R-:W-:Y:S02]  /*10570*/  SHF.L.U64.HI R56, R57, 0x2, R86 ;  /* 0x0000000239387819 */ /* 0x000fe40000010256 */
[----:B------:R-:W-:Y:S02]  /*10580*/  SHF.L.U64.HI R92, R93, 0x2, R118 ;  /* 0x000000025d5c7819 */ /* 0x000fe40000010276 */
[----:B------:R-:W-:Y:S02]  /*10590*/  SHF.L.U64.HI R86, R87, 0x2, R120 ;  /* 0x0000000257567819 */ /* 0x000fe40000010278 */
[----:B------:R-:W-:Y:S02]  /*105a0*/  SHF.L.U64.HI R118, R119, 0x2, R3 ;  /* 0x0000000277767819 */ /* 0x000fe40000010203 */
[----:B------:R-:W-:Y:S01]  /*105b0*/  SHF.L.U64.HI R120, R121, 0x2, R0 ;  /* 0x0000000279787819 */ /* 0x000fe20000010200 */
[----:B------:R-:W-:Y:S01]  /*105c0*/  UIMAD.WIDE.U32 UR20, UR5, 0xc, UR26 ;  /* 0x0000000c051478a5 */ /* 0x000fe2000f8e001a */
[----:B------:R-:W-:Y:S01]  /*105d0*/  SHF.L.U64.HI R40, R41, 0x2, R66 ;  /* 0x0000000229287819 */ /* 0x000fe20000010242 */
[----:B------:R-:W-:Y:S01]  /*105e0*/  UIMAD.WIDE.U32 UR24, UR4, 0xc, UR24 ;  /* 0x0000000c041878a5 */ /* 0x000fe2000f8e0018 */
[----:B-1----:R-:W-:-:S02]  /*105f0*/  SHF.R.U32.HI R2, RZ, 0x6, R2 ;  /* 0x00000006ff027819 */ /* 0x002fc40000011602 */
[----:B------:R-:W-:Y:S01]  /*10600*/  SHF.L.U64.HI R66, R67, 0x2, R96 ;  /* 0x0000000243427819 */ /* 0x000fe20000010260 */
[----:B------:R-:W-:Y:S01]  /*10610*/  UIMAD UR17, UR15, 0xc, URZ ;  /* 0x0000000c0f1178a4 */ /* 0x000fe2000f8e02ff */
[----:B------:R-:W-:Y:S01]  /*10620*/  SHF.L.U64.HI R96, R97, 0x2, R238 ;  /* 0x0000000261607819 */ /* 0x000fe200000102ee */
[----:B------:R-:W-:Y:S01]  /*10630*/  UIMAD UR18, UR6, 0xc, URZ ;  /* 0x0000000c061278a4 */ /* 0x000fe2000f8e02ff */
[----:B------:R-:W-:Y:S01]  /*10640*/  SHF.L.U64.HI R252, R251, 0x2, R252 ;  /* 0x00000002fbfc7819 */ /* 0x000fe200000102fc */
[----:B------:R-:W-:Y:S01]  /*10650*/  VIADD R238, R126, 0xfffffffd ;  /* 0xfffffffd7eee7836 */ /* 0x000fe20000000000 */
[----:B------:R-:W-:Y:S01]  /*10660*/  SHF.L.U64.HI R250, R249, 0x2, R250 ;  /* 0x00000002f9fa7819 */ /* 0x000fe200000102fa */
[----:B------:R-:W-:Y:S01]  /*10670*/  IMAD.SHL.U32 R251, R251, 0x4, RZ ;  /* 0x00000004fbfb7824 */ /* 0x000fe200078e00ff */
        /* <DEDUP_REMOVED lines=144> */
[----:B------:R-:W-:Y:S01]  /*10f80*/  SGXT.U32 R2, R2, 0x1 ;  /* 0x000000010202781a */ /* 0x000fe20000000000 */
[----:B------:R-:W-:-:S02]  /*10f90*/  IMAD.SHL.U32 R36, R36, 0x4, RZ ;  /* 0x0000000424247824 */ /* 0x000fc400078e00ff */
[----:B------:R-:W-:Y:S02]  /*10fa0*/  IMAD.SHL.U32 R38, R38, 0x4, RZ ;  /* 0x0000000426267824 */ /* 0x000fe400078e00ff */
[----:B------:R-:W-:Y:S02]  /*10fb0*/  IMAD.SHL.U32 R132, R132, 0x4, RZ ;  /* 0x0000000484847824 */ /* 0x000fe400078e00ff */
[----:B------:R-:W-:Y:S02]  /*10fc0*/  IMAD.SHL.U32 R130, R130, 0x4, RZ ;  /* 0x0000000482827824 */ /* 0x000fe400078e00ff */
[----:B------:R-:W-:Y:S02]  /*10fd0*/  IMAD.SHL.U32 R128, R128, 0x4, RZ ;  /* 0x0000000480807824 */ /* 0x000fe400078e00ff */
[----:B------:R-:W-:Y:S02]  /*10fe0*/  IMAD.SHL.U32 R39, R39, 0x4, RZ ;  /* 0x0000000427277824 */ /* 0x000fe400078e00ff */
        /* <DEDUP_REMOVED lines=30> */
[----:B------:R-:W-:Y:S01]  /*111d0*/  IMAD.SHL.U32 R119, R119, 0x4, RZ ;  /* 0x0000000477777824 */ /* 0x000fe200078e00ff */
[C---:B--2---:R-:W-:Y:S01]  /*111e0*/  SHF.L.U64.HI R100, R101.reuse, 0x2, R100 ;  /* 0x0000000265647819 */ /* 0x044fe20000010264 */
[----:B------:R-:W-:-:S02]  /*111f0*/  IMAD.SHL.U32 R101, R101, 0x4, RZ ;  /* 0x0000000465657824 */ /* 0x000fc400078e00ff */
[----:B------:R-:W-:Y:S01]  /*11200*/  IMAD.SHL.U32 R121, R121, 0x4, RZ ;  /* 0x0000000479797824 */ /* 0x000fe200078e00ff */
[----:B---3--:R-:W-:Y:S02]  /*11210*/  SHF.L.U64.HI R102, R103, 0x2, R102 ;  /* 0x0000000267667819 */ /* 0x008fe40000010266 */
[----:B----4-:R-:W-:Y:S02]  /*11220*/  SHF.L.U64.HI R114, R115, 0x2, R116 ;  /* 0x0000000273727819 */ /* 0x010fe40000010274 */
[----:B------:R-:W-:Y:S02]  /*11230*/  SHF.L.U64.HI R116, R117, 0x2, R4 ;  /* 0x0000000275747819 */ /* 0x000fe40000010204 */
[----:B------:R1:W5:Y:S04]  /*11240*/  LDL.LU R4, [R1+0x32c] ;  /* 0x00032c0001047983 */ /* 0x0003680000300800 */
[----:B------:R1:W5:Y:S04]  /*11250*/  LDL.LU R3, [R1+0x328] ;  /* 0x0003280001037983 */ /* 0x0003680000300800 */
[----:B------:R1:W5:Y:S04]  /*11260*/  LDL.LU R0, [R1+0x324] ;  /* 0x0003240001007983 */ /* 0x0003680000300800 */
[----:B------:R1:W-:Y:S01]  /*11270*/  STL [R1+0x30], R127 ;  /* 0x0000307f01007387 */ /* 0x0003e20000100800 */
        /* <DEDUP_REMOVED lines=9> */
[----:B------:R-:W-:-:S02]  /*11310*/  IMAD.SHL.U32 R111, R111, 0x4, RZ ;  /* 0x000000046f6f7824 */ /* 0x000fc400078e00ff */
[----:B------:R-:W-:Y:S02]  /*11320*/  IMAD.SHL.U32 R113, R113, 0x4, RZ ;  /* 0x0000000471717824 */ /* 0x000fe400078e00ff */
[----:B------:R-:W-:Y:S02]  /*11330*/  IMAD.SHL.U32 R115, R115, 0x4, RZ ;  /* 0x0000000473737824 */ /* 0x000fe400078e00ff */
[----:B------:R-:W-:Y:S02]  /*11340*/  IMAD.SHL.U32 R117, R117, 0x4, RZ ;  /* 0x0000000475757824 */ /* 0x000fe400078e00ff */
[----:B------:R-:W-:Y:S02]  /*11350*/  IMAD.SHL.U32 R123, R123, 0x4, RZ ;  /* 0x000000047b7b7824 */ /* 0x000fe400078e00ff */
[----:B------:R-:W-:Y:S01]  /*11360*/  IMAD.MOV.U32 R126, RZ, RZ, RZ ;  /* 0x000000ffff7e7224 */ /* 0x000fe200078e00ff */
[----:B------:R-:W-:Y:S01]  /*11370*/  UMOV UR19, UR20 ;  /* 0x0000001400137c82 */ /* 0x000fe20008000000 */
[----:B------:R-:W-:Y:S01]  /*11380*/  UMOV UR15, 0x1 ;  /* 0x00000001000f7882 */ /* 0x000fe20000000000 */
[----:B------:R-:W-:Y:S01]  /*11390*/  UMOV UR16, 0x2 ;  /* 0x0000000200107882 */ /* 0x000fe20000000000 */
[----:B------:R-:W-:Y:S01]  /*113a0*/  UMOV UR4, URZ ;  /* 0x000000ff00047c82 */ /* 0x000fe20008000000 */
[----:B------:R-:W-:Y:S01]  /*113b0*/  UMOV UR5, URZ ;  /* 0x000000ff00057c82 */ /* 0x000fe20008000000 */
[----:B------:R-:W-:Y:S01]  /*113c0*/  UMOV UR6, URZ ;  /* 0x000000ff00067c82 */ /* 0x000fe20008000000 */
[----:B------:R-:W-:-:S02]  /*113d0*/  UIADD3 UR17, UPT, UPT, UR21, UR17, URZ ;  /* 0x0000001115117290 */ /* 0x000fc4000fffe0ff */
[----:B------:R-:W-:Y:S01]  /*113e0*/  UIADD3 UR18, UPT, UPT, UR25, UR18, URZ ;  /* 0x0000001219127290 */ /* 0x000fe2000fffe0ff */
[----:B-1----:R-:W-:-:S11]  /*113f0*/  UMOV UR20, UR24 ;  /* 0x0000001800147c82 */ /* 0x002fd60008000000 */
.L_x_10:
[----:B------:R-:W-:Y:S01]  /*11400*/  UIADD3 UR4, UPT, UPT, UR4, 0x1, URZ ;  /* 0x0000000104047890 */ /* 0x000fe2000fffe0ff */
[----:B------:R-:W-:-:S04]  /*11410*/  DEPBAR.LE SB0, 0x2 ;  /* 0x000080800000791a */ /* 0x000fc80000000000 */
[----:B------:R-:W-:Y:S01]  /*11420*/  ULEA UR9, UR15, UR7, 0x3 ;  /* 0x000000070f097291 */ /* 0x000fe2000f8e18ff */
[----:B------:R-:W-:Y:S01]  /*11430*/  IMAD.U32 R126, R126, -0x80000000, RZ ;  /* 0x800000007e7e7824 */ /* 0x000fe200078e00ff */
[----:B------:R-:W-:Y:S02]  /*11440*/  UISETP.GT.AND UP1, UPT, UR4, 0x2, UPT ;  /* 0x000000020400788c */ /* 0x000fe4000bf24270 */
[----:B------:R-:W-:Y:S02]  /*11450*/  UIADD3 UR9, UPT, UPT, UR9, 0x30000, URZ ;  /* 0x0003000009097890 */ /* 0x000fe4000fffe0ff */
[----:B------:R-:W-:Y:S01]  /*11460*/  USEL UR4, UR4, URZ, !UP1 ;  /* 0x000000ff04047287 */ /* 0x000fe2000c800000 */
[----:B------:R-:W-:Y:S06]  /*11470*/  BAR.SYNC.DEFER_BLOCKING 0x0 ;  /* 0x0000000000007b1d */ /* 0x000fec0000010000 */
[----:B------:R-:W-:Y:S05]  /*11480*/  @P1 BRA `(.L_x_8) ;  /* 0x0000000400c41947 */ /* 0x000fea0003800000 */
[----:B------:R-:W-:Y:S01]  /*11490*/  ULEA UR30, UR4, UR7, 0xf ;  /* 0x00000007041e7291 */ /* 0x000fe2000f8e78ff */
[----:B------:R-:W-:Y:S01]  /*114a0*/  UMOV UR21, URZ ;  /* 0x000000ff00157c82 */ /* 0x000fe20008000000 */
[----:B------:R-:W-:Y:S02]  /*114b0*/  UMOV UR34, UR9 ;  /* 0x0000000900227c82 */ /* 0x000fe40008000000 */
[----:B------:R-:W-:Y:S02]  /*114c0*/  USHF.R.U32.HI UR64, URZ, 0x4, UR30 ;  /* 0x00000004ff407899 */ /* 0x000fe4000801161e */
[----:B------:R-:W-:Y:S02]  /*114d0*/  UIADD3 UR30, UPT, UPT, UR30, 0x18000, URZ ;  /* 0x000180001e1e7890 */ /* 0x000fe4000fffe0ff */
[----:B------:R-:W-:Y:S02]  /*114e0*/  USGXT.U32 UR64, UR64, 0xe ;  /* 0x0000000e4040789a */ /* 0x000fe40008000000 */
[----:B------:R-:W-:-:S02]  /*114f0*/  USHF.R.U32.HI UR66, URZ, 0x4, UR30 ;  /* 0x00000004ff427899 */ /* 0x000fc4000801161e */
[----:B------:R-:W-:Y:S02]  /*11500*/  UIADD3 UR30, UP1, UPT, UR64, 0x2, URZ ;  /* 0x00000002401e7890 */ /* 0x000fe4000ff3e0ff */
[----:B------:R-:W-:Y:S02]  /*11510*/  USGXT.U32 UR66, UR66, 0xe ;  /* 0x0000000e4242789a */ /* 0x000fe40008000000 */
[----:B------:R-:W-:Y:S02]  /*11520*/  UIADD3.X UR31, UPT, UPT, UR21, 0x40004040, URZ, UP1, !UPT ;  /* 0x40004040151f7890 */ /* 0x000fe40008ffe4ff */
[----:B------:R-:W-:Y:S01]  /*11530*/  UIADD3 UR32, UP1, UPT, UR66, 0x2, URZ ;  /* 0x0000000242207890 */ /* 0x000fe2000ff3e0ff */
[----:B------:R-:W-:Y:S01]  /*11540*/  UMOV UR35, URZ ;  /* 0x000000ff00237c82 */ /* 0x000fe20008000000 */
[----:B------:R-:W-:Y:S01]  /*11550*/  UMOV UR33, URZ ;  /* 0x000000ff00217c82 */ /* 0x000fe20008000000 */
[----:B------:R-:W-:Y:S01]  /*11560*/  UMOV UR21, UR34 ;  /* 0x0000002200157c82 */ /* 0x000fe20008000000 */
[----:B------:R-:W-:-:S02]  /*11570*/  UIADD3 UR42, UP5, UPT, UR30, 0x202, URZ ;  /* 0x000002021e2a7890 */ /* 0x000fc4000ffbe0ff */
[----:B------:R-:W-:Y:S02]  /*11580*/  UIADD3.X UR33, UPT, UPT, UR33, 0x40004040, URZ, UP1, !UPT ;  /* 0x4000404021217890 */ /* 0x000fe40008ffe4ff */
[----:B------:R-:W-:Y:S02]  /*11590*/  UIADD3 UR34, UP3, UPT, UR30, 0x2, URZ ;  /* 0x000000021e227890 */ /* 0x000fe4000ff7e0ff */
[----:B------:R-:W-:Y:S01]  /*115a0*/  UIADD3 UR44, UP4, UPT, UR32, 0x2, URZ ;  /* 0x00000002202c7890 */ /* 0x000fe2000ff9e0ff */
[----:B------:R-:W-:Y:S01]  /*115b0*/  UMOV UR62, 0x0 ;  /* 0x00000000003e7882 */ /* 0x000fe20000000000 */
[----:B------:R-:W-:Y:S01]  /*115c0*/  UMOV UR63, 0x4100910 ;  /* 0x04100910003f7882 */ /* 0x000fe20000000000 */
[----:B------:R-:W-:Y:S01]  /*115d0*/  UMOV UR65, 0x40004040 ;  /* 0x4000404000417882 */ /* 0x000fe20000000000 */
[----:B------:R-:W-:Y:S01]  /*115e0*/  UMOV UR67, 0x40004040 ;  /* 0x4000404000437882 */ /* 0x000fe20000000000 */
[----:B------:R-:W-:Y:S01]  /*115f0*/  UIADD3 UR36, UP1, UPT, UR30, 0x4, URZ ;  /* 0x000000041e247890 */ /* 0x000fe2000ff3e0ff */
[----:B------:R1:W-:Y:S01]  /*11600*/  UTCHMMA gdesc[UR64], gdesc[UR66], tmem[UR8], tmem[UR62], idesc[UR63], UPT ;  /* 0x00ff3e42400075ea */ /* 0x0003e2000b800008 */
[----:B------:R-:W-:-:S02]  /*11610*/  UIADD3.X UR43, UPT, UPT, UR31, URZ, URZ, UP5, !UPT ;  /* 0x000000ff1f2b7290 */ /* 0x000fc4000affe4ff */
[----:B------:R-:W-:Y:S02]  /*11620*/  UIADD3.X UR35, UPT, UPT, UR31, URZ, URZ, UP3, !UPT ;  /* 0x000000ff1f237290 */ /* 0x000fe40009ffe4ff */
[----:B------:R-:W-:Y:S02]  /*11630*/  UIADD3.X UR45, UPT, UPT, UR33, URZ, URZ, UP4, !UPT ;  /* 0x000000ff212d7290 */ /* 0x000fe4000a7fe4ff */
[----:B------:R-:W-:Y:S02]  /*11640*/  UIADD3.X UR37, UPT, UPT, UR31, URZ, URZ, UP1, !UPT ;  /* 0x000000ff1f257290 */ /* 0x000fe40008ffe4ff */
[----:B------:R-:W-:Y:S02]  /*11650*/  UIADD3 UR48, UP1, UPT, UR32, 0x4, URZ ;  /* 0x0000000420307890 */ /* 0x000fe4000ff3e0ff */
[----:B-1----:R-:W-:Y:S01]  /*11660*/  UIADD3 UR66, UP5, UPT, UR32, 0x202, URZ ;  /* 0x0000020220427890 */ /* 0x002fe2000ffbe0ff */
[----:B------:R-:W-:Y:S01]  /*11670*/  UMOV UR60, 0x0 ;  /* 0x00000000003c7882 */ /* 0x000fe20000000000 */
[----:B------:R-:W-:-:S02]  /*11680*/  UMOV UR61, 0x4100910 ;  /* 0x04100910003d7882 */ /* 0x000fc40000000000 */
[----:B------:R-:W-:Y:S02]  /*11690*/  UIADD3.X UR67, UPT, UPT, UR33, URZ, URZ, UP5, !UPT ;  /* 0x000000ff21437290 */ /* 0x000fe4000affe4ff */
[----:B------:R-:W-:Y:S01]  /*116a0*/  UTCHMMA gdesc[UR30], gdesc[UR32], tmem[UR8], tmem[UR60], idesc[UR61], UPT ;  /* 0x00ff3c201e0075ea */ /* 0x000fe2000b800008 */
[----:B------:R-:W-:Y:S01]  /*116b0*/  UIADD3 UR62, UP5, UPT, UR32, 0x204, URZ ;  /* 0x00000204203e7890 */ /* 0x000fe2000ffbe0ff */
[----:B------:R-:W-:Y:S01]  /*116c0*/  UMOV UR24, 0x0 ;  /* 0x0000000000187882 */ /* 0x000fe20000000000 */
[----:B------:R-:W-:Y:S01]  /*116d0*/  UMOV UR25, 0x4100910 ;  /* 0x0410091000197882 */ /* 0x000fe20000000000 */
[----:B------:R-:W-:Y:S01]  /*116e0*/  UIADD3 UR40, UP2, UPT, UR30, 0x200, URZ ;  /* 0x000002001e287890 */ /* 0x000fe2000ff5e0ff */
[----:B------:R1:W-:Y:S01]  /*116f0*/  UTCHMMA gdesc[UR34], gdesc[UR44], tmem[UR8], tmem[UR24], idesc[UR25], UPT ;  /* 0x00ff182c220075ea */ /* 0x0003e2000b800008 */
[----:B------:R-:W-:Y:S02]  /*11700*/  UIADD3.X UR49, UPT, UPT, UR33, URZ, URZ, UP1, !UPT ;  /* 0x000000ff21317290 */ /* 0x000fe40008ffe4ff */
[----:B------:R-:W-:-:S02]  /*11710*/  UIADD3 UR38, UP6, UPT, UR30, 0x1fe, URZ ;  /* 0x000001fe1e267890 */ /* 0x000fc4000ffde0ff */
[----:B------:R-:W-:Y:S02]  /*11720*/  UIADD3 UR52, UP1, UPT, UR32, 0x1fe, URZ ;  /* 0x000001fe20347890 */ /* 0x000fe4000ff3e0ff */
[----:B------:R-:W-:Y:S02]  /*11730*/  UIADD3.X UR63, UPT, UPT, UR33, URZ, URZ, UP5, !UPT ;  /* 0x000000ff213f7290 */ /* 0x000fe4000affe4ff */
[----:B------:R-:W-:Y:S02]  /*11740*/  UIADD3.X UR41, UPT, UPT, UR31, URZ, URZ, UP2, !UPT ;  /* 0x000000ff1f297290 */ /* 0x000fe400097fe4ff */
[----:B-1----:R-:W-:Y:S02]  /*11750*/  UIADD3 UR24, UP5, UPT, UR32, 0x3fe, URZ ;  /* 0x000003fe20187890 */ /* 0x002fe4000ffbe0ff */
[----:B------:R-:W-:Y:S02]  /*11760*/  UIADD3 UR58, UP2, UPT, UR32, 0x200, URZ ;  /* 0x00000200203a7890 */ /* 0x000fe4000ff5e0ff */
[----:B------:R-:W-:-:S02]  /*11770*/  UIADD3 UR46, UP3, UPT, UR30, 0x204, URZ ;  /* 0x000002041e2e7890 */ /* 0x000fc4000ff7e0ff */
[----:B------:R-:W-:Y:S02]  /*11780*/  UIADD3.X UR39, UPT, UPT, UR31, URZ, URZ, UP6, !UPT ;  /* 0x000000ff1f277290 */ /* 0x000fe4000b7fe4ff */
[----:B------:R-:W-:Y:S02]  /*11790*/  UIADD3.X UR53, UPT, UPT, UR33, URZ, URZ, UP1, !UPT ;  /* 0x000000ff21357290 */ /* 0x000fe40008ffe4ff */
[----:B------:R-:W-:Y:S02]  /*117a0*/  UIADD3 UR50, UP4, UPT, UR30, 0x3fe, URZ ;  /* 0x000003fe1e327890 */ /* 0x000fe4000ff9e0ff */
[----:B------:R-:W-:Y:S02]  /*117b0*/  UIADD3.X UR25, UPT, UPT, UR33, URZ, URZ, UP5, !UPT ;  /* 0x000000ff21197290 */ /* 0x000fe4000affe4ff */
[----:B------:R-:W-:Y:S02]  /*117c0*/  UIADD3 UR54, UP6, UPT, UR30, 0x400, URZ ;  /* 0x000004001e367890 */ /* 0x000fe4000ffde0ff */
[----:B------:R-:W-:-:S02]  /*117d0*/  UIADD3 UR70, UP5, UPT, UR32, 0x400, URZ ;  /* 0x0000040020467890 */ /* 0x000fc4000ffbe0ff */
[----:B------:R-:W-:Y:S02]  /*117e0*/  UIADD3 UR56, UP1, UPT, UR30, 0x402, URZ ;  /* 0x000004021e387890 */ /* 0x000fe4000ff3e0ff */
[----:B------:R-:W-:Y:S01]  /*117f0*/  UIADD3.X UR59, UPT, UPT, UR33, URZ, URZ, UP2, !UPT ;  /* 0x000000ff213b7290 */ /* 0x000fe200097fe4ff */
[----:B------:R-:W-:Y:S01]  /*11800*/  UMOV UR26, 0x0 ;  /* 0x00000000001a7882 */ /* 0x000fe20000000000 */
[----:B------:R-:W-:Y:S01]  /*11810*/  UMOV UR27, 0x4100910 ;  /* 0x04100910001b7882 */ /* 0x000fe20000000000 */
[----:B------:R-:W-:Y:S01]  /*11820*/  UIADD3 UR64, UP2, UPT, UR30, 0x404, URZ ;  /* 0x000004041e407890 */ /* 0x000fe2000ff5e0ff */
[----:B------:R1:W-:Y:S01]  /*11830*/  UTCHMMA gdesc[UR36], gdesc[UR48], tmem[UR8], tmem[UR26], idesc[UR27], UPT ;  /* 0x00ff1a30240075ea */ /* 0x0003e2000b800008 */
[----:B------:R-:W-:Y:S02]  /*11840*/  UIADD3.X UR47, UPT, UPT, UR31, URZ, URZ, UP3, !UPT ;  /* 0x000000ff1f2f7290 */ /* 0x000fe40009ffe4ff */
[----:B------:R-:W-:Y:S02]  /*11850*/  UIADD3 UR60, UP3, UPT, UR30, 0x5fe, URZ ;  /* 0x000005fe1e3c7890 */ /* 0x000fe4000ff7e0ff */
[----:B------:R-:W-:-:S02]  /*11860*/  UIADD3.X UR51, UPT, UPT, UR31, URZ, URZ, UP4, !UPT ;  /* 0x000000ff1f337290 */ /* 0x000fc4000a7fe4ff */
[----:B------:R-:W-:Y:S02]  /*11870*/  UIADD3 UR34, UP4, UPT, UR30, 0x600, URZ ;  /* 0x000006001e227890 */ /* 0x000fe4000ff9e0ff */
[----:B------:R-:W-:Y:S02]  /*11880*/  UIADD3.X UR55, UPT, UPT, UR31, URZ, URZ, UP6, !UPT ;  /* 0x000000ff1f377290 */ /* 0x000fe4000b7fe4ff */
[----:B------:R-:W-:Y:S01]  /*11890*/  UIADD3.X UR71, UPT, UPT, UR33, URZ, URZ, UP5, !UPT ;  /* 0x000000ff21477290 */ /* 0x000fe2000affe4ff */
[----:B------:R-:W-:Y:S01]  /*118a0*/  UMOV UR68, 0x0 ;  /* 0x0000000000447882 */ /* 0x000fe20000000000 */
[----:B------:R-:W-:Y:S01]  /*118b0*/  UMOV UR69, 0x4100910 ;  /* 0x0410091000457882 */ /* 0x000fe20000000000 */
[----:B------:R-:W-:Y:S01]  /*118c0*/  UIADD3 UR44, UP6, UPT, UR30, 0x602, URZ ;  /* 0x000006021e2c7890 */ /* 0x000fe2000ffde0ff */
[----:B------:R2:W-:Y:S01]  /*118d0*/  UTCHMMA gdesc[UR38], gdesc[UR52], tmem[UR8], tmem[UR68], idesc[UR69], UPT ;  /* 0x00ff4434260075ea */ /* 0x0005e2000b800008 */
[----:B-1----:R-:W-:Y:S02]  /*118e0*/  UIADD3 UR26, UP5, UPT, UR30, 0x604, URZ ;  /* 0x000006041e1a7890 */ /* 0x002fe4000ffbe0ff */
[----:B------:R-:W-:-:S02]  /*118f0*/  UIADD3.X UR57, UPT, UPT, UR31, URZ, URZ, UP1, !UPT ;  /* 0x000000ff1f397290 */ /* 0x000fc40008ffe4ff */
[----:B------:R-:W-:Y:S02]  /*11900*/  UIADD3 UR30, UP1, UPT, UR32, 0x402, URZ ;  /* 0x00000402201e7890 */ /* 0x000fe4000ff3e0ff */
[----:B------:R-:W-:Y:S02]  /*11910*/  UIADD3.X UR65, UPT, UPT, UR31, URZ, URZ, UP2, !UPT ;  /* 0x000000ff1f417290 */ /* 0x000fe400097fe4ff */
[----:B------:R-:W-:Y:S02]  /*11920*/  UIADD3 UR36, UP2, UPT, UR32, 0x404, URZ ;  /* 0x0000040420247890 */ /* 0x000fe4000ff5e0ff */
[----:B------:R-:W-:Y:S01]  /*11930*/  UIADD3.X UR61, UPT, UPT, UR31, URZ, URZ, UP3, !UPT ;  /* 0x000000ff1f3d7290 */ /* 0x000fe20009ffe4ff */
[----:B------:R-:W-:Y:S01]  /*11940*/  UMOV UR28, 0x0 ;  /* 0x00000000001c7882 */ /* 0x000fe20000000000 */
[----:B------:R-:W-:Y:S01]  /*11950*/  UMOV UR29, 0x4100910 ;  /* 0x04100910001d7882 */ /* 0x000fe20000000000 */
[----:B--2---:R-:W-:Y:S01]  /*11960*/  UIADD3 UR38, UP3, UPT, UR32, 0x5fe, URZ ;  /* 0x000005fe20267890 */ /* 0x004fe2000ff7e0ff */
[----:B------:R1:W-:Y:S01]  /*11970*/  UTCHMMA gdesc[UR40], gdesc[UR58], tmem[UR8], tmem[UR28], idesc[UR29], UPT ;  /* 0x00ff1c3a280075ea */ /* 0x0003e2000b800008 */
[----:B------:R-:W-:-:S02]  /*11980*/  UIADD3.X UR35, UPT, UPT, UR31, URZ, URZ, UP4, !UPT ;  /* 0x000000ff1f237290 */ /* 0x000fc4000a7fe4ff */
[----:B------:R-:W-:Y:S02]  /*11990*/  UIADD3 UR52, UP4, UPT, UR32, 0x600, URZ ;  /* 0x0000060020347890 */ /* 0x000fe4000ff9e0ff */
[----:B------:R-:W-:Y:S02]  /*119a0*/  UIADD3.X UR45, UPT, UPT, UR31, URZ, URZ, UP6, !UPT ;  /* 0x000000ff1f2d7290 */ /* 0x000fe4000b7fe4ff */
[----:B------:R-:W-:Y:S02]  /*119b0*/  UIADD3.X UR27, UPT, UPT, UR31, URZ, URZ, UP5, !UPT ;  /* 0x000000ff1f1b7290 */ /* 0x000fe4000affe4ff */
[----:B------:R-:W-:Y:S02]  /*119c0*/  UIADD3 UR48, UP6, UPT, UR32, 0x602, URZ ;  /* 0x0000060220307890 */ /* 0x000fe4000ffde0ff */
[----:B------:R-:W-:Y:S02]  /*119d0*/  UIADD3.X UR31, UPT, UPT, UR33, URZ, URZ, UP1, !UPT ;  /* 0x000000ff211f7290 */ /* 0x000fe40008ffe4ff */
[----:B-1----:R-:W-:-:S02]  /*119e0*/  UIADD3 UR28, UP1, UPT, UR32, 0x604, URZ ;  /* 0x00000604201c7890 */ /* 0x002fc4000ff3e0ff */
[----:B------:R-:W-:Y:S02]  /*119f0*/  UIADD3.X UR37, UPT, UPT, UR33, URZ, URZ, UP2, !UPT ;  /* 0x000000ff21257290 */ /* 0x000fe400097fe4ff */
[----:B------:R-:W-:Y:S01]  /*11a00*/  UIADD3.X UR39, UPT, UPT, UR33, URZ, URZ, UP3, !UPT ;  /* 0x000000ff21277290 */ /* 0x000fe20009ffe4ff */
[----:B------:R-:W-:Y:S01]  /*11a10*/  UMOV UR72, 0x0 ;  /* 0x0000000000487882 */ /* 0x000fe20000000000 */
[----:B------:R-:W-:Y:S01]  /*11a20*/  UMOV UR73, 0x4100910 ;  /* 0x0410091000497882 */ /* 0x000fe20000000000 */
[----:B------:R-:W-:Y:S01]  /*11a30*/  UIADD3.X UR53, UPT, UPT, UR33, URZ, URZ, UP4, !UPT ;  /* 0x000000ff21357290 */ /* 0x000fe2000a7fe4ff */
[----:B------:R1:W-:Y:S01]  /*11a40*/  UTCHMMA gdesc[UR42], gdesc[UR66], tmem[UR8], tmem[UR72], idesc[UR73], UPT ;  /* 0x00ff48422a0075ea */ /* 0x0003e2000b800008 */
[----:B------:R-:W-:Y:S01]  /*11a50*/  UIADD3.X UR49, UPT, UPT, UR33, URZ, URZ, UP6, !UPT ;  /* 0x000000ff21317290 */ /* 0x000fe2000b7fe4ff */
[----:B------:R1:W-:Y:S01]  /*11a60*/  UTCHMMA gdesc[UR46], gdesc[UR62], tmem[UR8], tmem[UR68], idesc[UR69], UPT ;  /* 0x00ff443e2e0075ea */ /* 0x0003e2000b800008 */
[----:B------:R-:W-:Y:S01]  /*11a70*/  UMOV UR58, 0x0 ;  /* 0x00000000003a7882 */ /* 0x000fe20000000000 */
[----:B------:R-:W-:Y:S01]  /*11a80*/  UMOV UR59, 0x4100910 ;  /* 0x04100910003b7882 */ /* 0x000fe20000000000 */
[----:B------:R-:W-:Y:S01]  /*11a90*/  UIADD3.X UR29, UPT, UPT, UR33, URZ, URZ, UP1, !UPT ;  /* 0x000000ff211d7290 */ /* 0x000fe20008ffe4ff */
[----:B------:R1:W-:Y:S01]  /*11aa0*/  UTCHMMA gdesc[UR50], gdesc[UR24], tmem[UR8], tmem[UR58], idesc[UR59], UPT ;  /* 0x00ff3a18320075ea */ /* 0x0003e2000b800008 */
[----:B------:R1:W-:Y:S01]  /*11ab0*/  UTCHMMA gdesc[UR54], gdesc[UR70], tmem[UR8], tmem[UR68], idesc[UR69], UPT ;  /* 0x00ff4446360075ea */ /* 0x0003e2000b800008 */
        /* <DEDUP_REMOVED lines=10> */
[----:B------:R1:W-:Y:S01]  /*11b60*/  UTCHMMA gdesc[UR44], gdesc[UR48], tmem[UR8], tmem[UR76], idesc[UR77], UPT ;  /* 0x00ff4c302c0075ea */ /* 0x0003e2000b800008 */
[----:B------:R1:W-:Y:S01]  /*11b70*/  UTCHMMA gdesc[UR26], gdesc[UR28], tmem[UR8], tmem[UR74], idesc[UR75], UPT ;  /* 0x00ff4a1c1a0075ea */ /* 0x0003e2000b800008 */
[----:B------:R1:W-:Y:S01]  /*11b80*/  UTCBAR [UR21], URZ ;  /* 0x000000ff150073e9 */ /* 0x0003e200080000ff */
[----:B------:R-:W-:Y:S01]  /*11b90*/  NOP ;  /* 0x0000000000007918 */ /* 0x000fe20000000000 */
.L_x_8:
[----:B------:R-:W2:Y:S01]  /*11ba0*/  LDC R238, c[0x0][0x3a0] ;  /* 0x0000e800ffee7b82 */ /* 0x000ea20000000800 */
[----:B-1----:R-:W-:Y:S01]  /*11bb0*/  UMOV UR21, UR5 ;  /* 0x0000000500157c82 */ /* 0x002fe20008000000 */
[----:B------:R-:W1:Y:S01]  /*11bc0*/  SYNCS.PHASECHK.TRANS64.TRYWAIT P4, [UR14], R126 ;  /* 0x0000007eff0075a7 */ /* 0x000e62000808110e */
[----:B--2---:R-:W-:-:S05]  /*11bd0*/  VIADD R238, R238, 0x7f ;  /* 0x0000007feeee7836 */ /* 0x004fca0000000000 */
[----:B------:R-:W-:-:S04]  /*11be0*/  SHF.R.S32.HI R127, RZ, 0x1f, R238 ;  /* 0x0000001fff7f7819 */ /* 0x000fc800000114ee */
[----:B------:R-:W-:-:S04]  /*11bf0*/  LEA.HI R127, R127, R238, RZ, 0x7 ;  /* 0x000000ee7f7f7211 */ /* 0x000fc800078f38ff */
[----:B------:R-:W-:-:S05]  /*11c00*/  SHF.R.S32.HI R127, RZ, 0x7, R127 ;  /* 0x00000007ff7f7819 */ /* 0x000fca000001147f */
[----:B------:R-:W-:-:S05]  /*11c10*/  VIADD R127, R127, 0xfffffffd ;  /* 0xfffffffd7f7f7836 */ /* 0x000fca0000000000 */
[----:B------:R-:W-:Y:S01]  /*11c20*/  ISETP.LE.AND P3, PT, R127, UR6, PT ;  /* 0x000000067f007c0c */ /* 0x000fe2000bf63270 */
[----:B-1----:R-:W-:-:S12]  /*11c30*/  @!P4 BRA `(.L_x_9) ;  /* 0x000000440070c947 */ /* 0x002fd80003800000 */
.L_x_16:
[----:B------:R-:W-:Y:S01]  /*11c40*/  BAR.SYNC.DEFER_BLOCKING 0x0 ;  /* 0x0000000000007b1d */ /* 0x000fe20000010000 */
[----:B------:R-:W-:Y:S01]  /*11c50*/  ISETP.GE.AND P4, PT, R2, R124, PT ;  /* 0x0000007c0200720c */ /* 0x000fe20003f86270 */
[----:B------:R-:W-:-:S03]  /*11c60*/  UIADD3 UR16, UPT, UPT, UR16, 0x1, URZ ;  /* 0x0000000110107890 */ /* 0x000fc6000fffe0ff */
[----:B------:R-:W-:Y:S01]  /*11c70*/  SEL R126, RZ, 0x4, P4 ;  /* 0x00000004ff7e7807 */ /* 0x000fe20002000000 */
[----:B------:R-:W-:-:S03]  /*11c80*/  UISETP.GT.AND UP1, UPT, UR16, 0x2, UPT ;  /* 0x000000021000788c */ /* 0x000fc6000bf24270 */
[----:B------:R-:W-:Y:S01]  /*11c90*/  SEL R126, R126, RZ, !P3 ;  /* 0x000000ff7e7e7207 */ /* 0x000fe20005800000 */
[----:B------:R-:W-:-:S03]  /*11ca0*/  USEL UR16, UR16, URZ, !UP1 ;  /* 0x000000ff10107287 */ /* 0x000fc6000c800000 */
[----:B------:R-:W-:Y:S01]  /*11cb0*/  ISETP.NE.U32.AND P4, PT, R126, RZ, PT ;  /* 0x000000ff7e00720c */ /* 0x000fe20003f85070 */
[----:B------:R-:W-:Y:S01]  /*11cc0*/  ULEA UR5, UR16, UR7, 0xf ;  /* 0x0000000710057291 */ /* 0x000fe2000f8e78ff */
[----:B------:R-:W-:-:S04]  /*11cd0*/  IADD3 R126, P5, PT, R38, UR20, RZ ;  /* 0x00000014267e7c10 */ /* 0x000fc8000ffbe0ff */
[----:B------:R-:W-:Y:S01]  /*11ce0*/  IADD3.X R127, PT, PT, R37, UR18, RZ, P5, !PT ;  /* 0x00000012257f7c10 */ /* 0x000fe2000affe4ff */
[----:B-----5:R-:W-:-:S06]  /*11cf0*/  VIADD R238, R3, UR5 ;  /* 0x0000000503ee7c36 */ /* 0x020fcc0008000000 */
[----:B------:R-:W-:Y:S01]  /*11d00*/  @!PT LDS RZ, [RZ] ;  /* 0x00000000fffff984 */ /* 0x000fe20000000800 */
[----:B------:R-:W-:Y:S01]  /*11d10*/  @!PT LDS RZ, [RZ] ;  /* 0x00000000fffff984 */ /* 0x000fe20000000800 */
[----:B------:R-:W-:Y:S01]  /*11d20*/  @!PT LDS RZ, [RZ] ;  /* 0x00000000fffff984 */ /* 0x000fe20000000800 */
[----:B------:R1:W-:Y:S02]  /*11d30*/  LDGSTS.E [R238], desc[UR22][R126.64], P4 ;  /* 0x000000007eee7fae */ /* 0x0003e4000a1a1016 */
[----:B-1----:R-:W-:-:S04]  /*11d40*/  LOP3.LUT R127, R2, 0x2, RZ, 0xfc, !PT ;  /* 0x00000002027f7812 */ /* 0x002fc800078efcff */
[----:B------:R-:W-:-:S04]  /*11d50*/  ISETP.GE.AND P4, PT, R127, R124, PT ;  /* 0x0000007c7f00720c */ /* 0x000fc80003f86270 */
[----:B------:R-:W-:-:S04]  /*11d60*/  SEL R126, RZ, 0x4, P4 ;  /* 0x00000004ff7e7807 */ /* 0x000fc80002000000 */
[----:B------:R-:W-:-:S04]  /*11d70*/  SEL R126, R126, RZ, !P3 ;  /* 0x000000ff7e7e7207 */ /* 0x000fc80005800000 */
[----:B------:R-:W-:Y:S02]  /*11d80*/  ISETP.NE.U32.AND P4, PT, R126, RZ, PT ;  /* 0x000000ff7e00720c */ /* 0x000fe40003f85070 */
[----:B------:R-:W-:-:S04]  /*11d90*/  IADD3 R126, P5, PT, R36, UR20, RZ ;  /* 0x00000014247e7c10 */ /* 0x000fc8000ffbe0ff */
[----:B------:R-:W-:-:S07]  /*11da0*/  IADD3.X R127, PT, PT, R35, UR18, RZ, P5, !PT ;  /* 0x00000012237f7c10 */ /* 0x000fce000affe4ff */
[----:B------:R1:W-:Y:S02]  /*11db0*/  LDGSTS.E [R238+0x8], desc[UR22][R126.64], P4 ;  /* 0x000080007eee7fae */ /* 0x0003e4000a1a1016 */
        /* <DEDUP_REMOVED lines=48> */
[----:B-1----:R-:W-:Y:S02]  /*120c0*/  LOP3.LUT R127, R2, 0x4, RZ, 0xfc, !PT ;  /* 0x00000004027f7812 */ /* 0x002fe400078efcff */
[----:B------:R-:W-:Y:S02]  /*120d0*/  LOP3.LUT R238, R3, 0x10, RZ, 0x3c, !PT ;  /* 0x0000001003ee7812 */ /* 0x000fe400078e3cff */
[----:B------:R-:W-:-:S03]  /*120e0*/  ISETP.GE.AND P4, PT, R127, R124, PT ;  /* 0x0000007c7f00720c */ /* 0x000fc60003f86270 */
[----:B------:R-:W-:Y:S01]  /*120f0*/  VIADD R238, R238, UR5 ;  /* 0x00000005eeee7c36 */ /* 0x000fe20008000000 */
[----:B------:R-:W-:-:S04]  /*12100*/  SEL R126, RZ, 0x4, P4 ;  /* 0x00000004ff7e7807 */ /* 0x000fc80002000000 */
[----:B------:R-:W-:-:S04]  /*12110*/  SEL R126, R126, RZ, !P3 ;  /* 0x000000ff7e7e7207 */ /* 0x000fc80005800000 */
[----:B------:R-:W-:Y:S02]  /*12120*/  ISETP.NE.U32.AND P4, PT, R126, RZ, PT ;  /* 0x000000ff7e00720c */ /* 0x000fe40003f85070 */
[----:B------:R-:W-:-:S04]  /*12130*/  IADD3 R126, P5, PT, R34, UR20, RZ ;  /* 0x00000014227e7c10 */ /* 0x000fc8000ffbe0ff */
[----:B------:R-:W-:-:S07]  /*12140*/  IADD3.X R127, PT, PT, R33, UR18, RZ, P5, !PT ;  /* 0x00000012217f7c10 */ /* 0x000fce000affe4ff */
        /* <DEDUP_REMOVED lines=133> */
[----:B-1----:R-:W1:Y:S02]  /*129a0*/  S2R R127, SR_TID.X ;  /* 0x00000000007f7919 */ /* 0x002e640000002100 */
[----:B-1----:R-:W-:-:S04]  /*129b0*/  LEA.HI R127, R127, 0xe, RZ, 0x1a ;  /* 0x0000000e7f7f7811 */ /* 0x002fc800078fd0ff */
        /* <DEDUP_REMOVED lines=325> */
[----:B------:R1:W-:Y:S04]  /*13e10*/  LDGSTS.E [R238+0x6008], desc[UR22][R126.64], P4 ;  /* 0x060080007eee7fae */ /* 0x0003e8000a1a1016 */
[----:B------:R-:W0:Y:S01]  /*13e20*/  LDGDEPBAR ;  /* 0x00000000000079af */ /* 0x000e220000000000 */
[----:B-1----:R-:W1:Y:S01]  /*13e30*/  S2R R127, SR_TID.X ;  /* 0x00000000007f7919 */ /* 0x002e620000002100 */
[----:B------:R-:W-:Y:S01]  /*13e40*/  VIADD R238, R4, UR5 ;  /* 0x0000000504ee7c36 */ /* 0x000fe20008000000 */
        /* <DEDUP_REMOVED lines=8> */
[----:B-1----:R-:W-:-:S04]  /*13ed0*/  IADD3 R126, P4, PT, R152, UR19, RZ ;  /* 0x00000013987e7c10 */ /* 0x002fc8000ff9e0ff */
[----:B------:R-:W-:-:S05]  /*13ee0*/  IADD3.X R127, PT, PT, R153, UR17, RZ, P4, !PT ;  /* 0x00000011997f7c10 */ /* 0x000fca000a7fe4ff */
        /* <DEDUP_REMOVED lines=19> */
[----:B-1----:R-:W-:Y:S02]  /*14020*/  LOP3.LUT R238, R4, 0x10, RZ, 0x3c, !PT ;  /* 0x0000001004ee7812 */ /* 0x002fe400078e3cff */
[----:B------:R-:W-:-:S03]  /*14030*/  IADD3 R126, P4, PT, R138, UR19, RZ ;  /* 0x000000138a7e7c10 */ /* 0x000fc6000ff9e0ff */
[----:B------:R-:W-:Y:S01]  /*14040*/  VIADD R238, R238, UR5 ;  /* 0x00000005eeee7c36 */ /* 0x000fe20008000000 */
        /* <DEDUP_REMOVED lines=45> */
[----:B------:R1:W-:Y:S04]  /*14320*/  LDGSTS.E [R238+0x19900], desc[UR22][R126.64], P3 ;  /* 0x199000007eee7fae */ /* 0x0003e800099a1016 */
[----:B------:R-:W1:Y:S02]  /*14330*/  LDL R127, [R1] ;  /* 0x00000000017f7983 */ /* 0x000e640000100800 */
[----:B-1----:R-:W-:Y:S02]  /*14340*/  IADD3 R126, P4, PT, R127, UR19, RZ ;  /* 0x000000137f7e7c10 */ /* 0x002fe4000ff9e0ff */
[----:B------:R-:W2:Y:S02]  /*14350*/  LDL R127, [R1+0x4] ;  /* 0x00000400017f7983 */ /* 0x000ea40000100800 */
[----:B--2---:R-:W-:-:S05]  /*14360*/  IADD3.X R127, PT, PT, R127, UR17, RZ, P4, !PT ;  /* 0x000000117f7f7c10 */ /* 0x004fca000a7fe4ff */
        /* <DEDUP_REMOVED lines=24> */
[----:B------:R-:W1:Y:S02]  /*144f0*/  LDL R127, [R1+0x8] ;  /* 0x00000800017f7983 */ /* 0x000e640000100800 */
        /* <DEDUP_REMOVED lines=115> */
[----:B------:R1:W-:Y:S01]  /*14c30*/  LDGSTS.E [R238+0x19f80], desc[UR22][R126.64], P3 ;  /* 0x19f800007eee7fae */ /* 0x0003e200099a1016 */
[----:B------:R-:W-:Y:S02]  /*14c40*/  UIADD3 UR6, UPT, UPT, UR6, 0x1, URZ ;  /* 0x0000000106067890 */ /* 0x000fe4000fffe0ff */
[----:B------:R-:W-:Y:S01]  /*14c50*/  UIADD3 UR15, UPT, UPT, UR15, 0x1, URZ ;  /* 0x000000010f0f7890 */ /* 0x000fe2000fffe0ff */
[----:B------:R-:W0:Y:S04]  /*14c60*/  LDGDEPBAR ;  /* 0x00000000000079af */ /* 0x000e280000000000 */
[----:B------:R-:W2:Y:S01]  /*14c70*/  LDL R127, [R1+0x30] ;  /* 0x00003000017f7983 */ /* 0x000ea20000100800 */
[----:B------:R-:W-:Y:S01]  /*14c80*/  UISETP.GT.AND UP1, UPT, UR15, 0x1, UPT ;  /* 0x000000010f00788c */ /* 0x000fe2000bf24270 */
[----:B-1----:R-:W-:Y:S01]  /*14c90*/  IMAD.U32 R126, RZ, RZ, UR21 ;  /* 0x00000015ff7e7e24 */ /* 0x002fe2000f8e00ff */
[----:B------:R-:W-:Y:S01]  /*14ca0*/  UIADD3 UR19, UP2, UPT, UR19, UR12, URZ ;  /* 0x0000000c13137290 */ /* 0x000fe2000ff5e0ff */
[----:B------:R-:W-:Y:S01]  /*14cb0*/  VIADD R124, R124, 0xffffff80 ;  /* 0xffffff807c7c7836 */ /* 0x000fe20000000000 */
[----:B------:R-:W-:-:S02]  /*14cc0*/  UIADD3 UR20, UP3, UPT, UR20, UR10, URZ ;  /* 0x0000000a14147290 */ /* 0x000fc4000ff7e0ff */
[----:B------:R-:W-:Y:S02]  /*14cd0*/  USEL UR5, URZ, 0x1, !UP1 ;  /* 0x00000001ff057887 */ /* 0x000fe4000c800000 */
[----:B------:R-:W-:Y:S02]  /*14ce0*/  UIADD3.X UR17, UPT, UPT, UR17, UR13, URZ, UP2, !UPT ;  /* 0x0000000d11117290 */ /* 0x000fe400097fe4ff */
[----:B------:R-:W-:Y:S02]  /*14cf0*/  UIADD3.X UR18, UPT, UPT, UR18, UR11, URZ, UP3, !UPT ;  /* 0x0000000b12127290 */ /* 0x000fe40009ffe4ff */
[----:B------:R-:W-:Y:S02]  /*14d00*/  USEL UR15, UR15, URZ, !UP1 ;  /* 0x000000ff0f0f7287 */ /* 0x000fe4000c800000 */
[----:B------:R-:W-:Y:S01]  /*14d10*/  ULOP3.LUT UR5, UR21, UR5, URZ, 0x3c, !UPT ;  /* 0x0000000515057292 */ /* 0x000fe2000f8e3cff */
[----:B------:R-:W-:Y:S01]  /*14d20*/  UMOV UR14, UR9 ;  /* 0x00000009000e7c82 */ /* 0x000fe20008000000 */
[----:B--2---:R-:W-:-:S13]  /*14d30*/  ISETP.NE.U32.AND P3, PT, R127, UR6, PT ;  /* 0x000000067f007c0c */ /* 0x004fda000bf65070 */
[----:B------:R-:W-:Y:S05]  /*14d40*/  @P3 BRA `(.L_x_10) ;  /* 0xffffffc400ac3947 */ /* 0x000fea000383ffff */
.L_x_7:
[----:B------:R-:W-:Y:S05]  /*14d50*/  @!P2 BRA `(.L_x_11) ;  /* 0x000000000010a947 */ /* 0x000fea0003800000 */
[----:B------:R-:W-:-:S06]  /*14d60*/  USHF.L.U32 UR21, UR21, 0x1f, URZ ;  /* 0x0000001f15157899 */ /* 0x000fcc00080006ff */
[----:B------:R-:W-:-:S04]  /*14d70*/  IMAD.U32 R3, RZ, RZ, UR21 ;  /* 0x00000015ff037e24 */ /* 0x000fc8000f8e00ff */
[----:B------:R-:W1:Y:S02]  /*14d80*/  SYNCS.PHASECHK.TRANS64.TRYWAIT P1, [UR9], R3 ;  /* 0x00000003ff0075a7 */ /* 0x000e640008021109 */
[----:B-1----:R-:W-:Y:S05]  /*14d90*/  @!P1 BRA `(.L_x_12) ;  /* 0x0000001400249947 */ /* 0x002fea0003800000 */
.L_x_11:
[----:B------:R-:W3:Y:S01]  /*14da0*/  LDL.LU R4, [R1+0x2fc] ;  /* 0x0002fc0001047983 */ /* 0x000ee20000300800 */
[----:B------:R-:W-:-:S04]  /*14db0*/  DEPBAR.LE SB0, 0x0 ;  /* 0x000080000000791a */ /* 0x000fc80000000000 */
[----:B--2---:R-:W2:Y:S01]  /*14dc0*/  LDL.LU R56, [R1+0x2d4] ;  /* 0x0002d40001387983 */ /* 0x004ea20000300800 */
[----:B------:R-:W2:Y:S01]  /*14dd0*/  LDCU.128 UR12, c[0x0][0x390] ;  /* 0x00007200ff0c77ac */ /* 0x000ea20008000c00 */
[----:B------:R-:W-:Y:S06]  /*14de0*/  BAR.SYNC.DEFER_BLOCKING 0x0 ;  /* 0x0000000000007b1d */ /* 0x000fec0000010000 */
[----:B------:R-:W1:Y:S01]  /*14df0*/  LDCU UR5, c[0x0][0x3b8] ;  /* 0x00007700ff0577ac */ /* 0x000e620008000800 */
[----:B------:R-:W4:Y:S01]  /*14e00*/  S2R R39, SR_TID.X ;  /* 0x0000000000277919 */ /* 0x000f220000002100 */
[----:B------:R-:W1:Y:S02]  /*14e10*/  @!P0 SYNCS.CCTL.IV [UR7+0x30000] ;  /* 0x03000000ff0089b1 */ /* 0x000e640008000007 */
[----:B-1----:R-:W-:Y:S01]  /*14e20*/  BAR.SYNC.DEFER_BLOCKING 0x0 ;  /* 0x0000000000007b1d */ /* 0x002fe20000010000 */
[----:B----4-:R-:W-:-:S02]  /*14e30*/  IMAD.SHL.U32 R3, R39, 0x10, RZ ;  /* 0x0000001027037824 */ /* 0x010fc400078e00ff */
[----:B------:R-:W-:-:S03]  /*14e40*/  IMAD.SHL.U32 R36, R39, 0x200, RZ ;  /* 0x0000020027247824 */ /* 0x000fc600078e00ff */
[----:B------:R-:W-:Y:S02]  /*14e50*/  LOP3.LUT R3, R3, 0xf0, RZ, 0xc0, !PT ;  /* 0x000000f003037812 */ /* 0x000fe400078ec0ff */
[----:B------:R-:W-:Y:S02]  /*14e60*/  LOP3.LUT R36, R36, 0x2000, RZ, 0xc0, !PT ;  /* 0x0000200024247812 */ /* 0x000fe400078ec0ff */
[----:B------:R-:W-:Y:S01]  /*14e70*/  LOP3.LUT R38, R39, 0x60, RZ, 0xc0, !PT ;  /* 0x0000006027267812 */ /* 0x000fe200078ec0ff */
[----:B------:R-:W1:Y:S01]  /*14e80*/  @!P0 SYNCS.CCTL.IV [UR7+0x30008] ;  /* 0x03000800ff0089b1 */ /* 0x000e620008000007 */
[----:B------:R-:W-:-:S05]  /*14e90*/  IADD3 R3, PT, PT, R3, UR7, R36 ;  /* 0x0000000703037c10 */ /* 0x000fca000fffe024 */
[----:B------:R-:W-:Y:S01]  /*14ea0*/  IMAD R36, R38, 0x8, R3 ;  /* 0x0000000826247824 */ /* 0x000fe200078e0203 */
[C---:B------:R-:W-:Y:S02]  /*14eb0*/  LOP3.LUT R37, R39.reuse, 0x40, RZ, 0xc0, !PT ;  /* 0x0000004027257812 */ /* 0x040fe400078ec0ff */
[----:B------:R-:W-:Y:S02]  /*14ec0*/  LOP3.LUT R38, R39, 0x3f, RZ, 0xc0, !PT ;  /* 0x0000003f27267812 */ /* 0x000fe400078ec0ff */
[----:B------:R-:W-:-:S05]  /*14ed0*/  LEA R3, R37, UR7, 0x6 ;  /* 0x0000000725037c11 */ /* 0x000fca000f8e30ff */
[----:B------:R-:W-:Y:S01]  /*14ee0*/  IMAD R37, R38, 0x10, R3 ;  /* 0x0000001026257824 */ /* 0x000fe200078e0203 */
[----:B---3--:R-:W-:-:S13]  /*14ef0*/  R2UR UR4, R4 ;  /* 0x00000000040472ca */ /* 0x008fda00000e0000 */
[----:B------:R-:W-:Y:S01]  /*14f00*/  LDTM.16dp32bit_t0_t15.x32 R4, tmem[UR4] ;  /* 0x00000004000479ee */ /* 0x000fe20008a80000 */
[----:B------:R-:W3:Y:S01]  /*14f10*/  LDTM.16dp32bit_t16_t31.x32 R4, tmem[UR4+0x20] ;  /* 0x00002004000479ee */ /* 0x000ee20008aa0000 */
[----:B------:R-:W-:Y:S01]  /*14f20*/  NOP ;  /* 0x0000000000007918 */ /* 0x000fe20000000000 */
[----:B------:R-:W4:Y:S01]  /*14f30*/  LDCU UR4, c[0x0][0x3b4] ;  /* 0x00007680ff0477ac */ /* 0x000f220008000800 */
[----:B---3--:R-:W-:Y:S02]  /*14f40*/  IMAD.MOV.U32 R40, RZ, RZ, R4 ;  /* 0x000000ffff287224 */ /* 0x008fe400078e0004 */
[----:B------:R-:W-:Y:S02]  /*14f50*/  IMAD.MOV.U32 R4, RZ, RZ, R5 ;  /* 0x000000ffff047224 */ /* 0x000fe400078e0005 */
[----:B------:R-:W-:Y:S02]  /*14f60*/  IMAD.MOV.U32 R41, RZ, RZ, R6 ;  /* 0x000000ffff297224 */ /* 0x000fe400078e0006 */
[----:B------:R-:W-:-:S02]  /*14f70*/  IMAD.MOV.U32 R5, RZ, RZ, R7 ;  /* 0x000000ffff057224 */ /* 0x000fc400078e0007 */
[----:B------:R-:W-:Y:S02]  /*14f80*/  IMAD.MOV.U32 R42, RZ, RZ, R8 ;  /* 0x000000ffff2a7224 */ /* 0x000fe400078e0008 */
[----:B------:R-:W-:Y:S02]  /*14f90*/  IMAD.MOV.U32 R43, RZ, RZ, R10 ;  /* 0x000000ffff2b7224 */ /* 0x000fe400078e000a */
[----:B------:R-:W-:Y:S02]  /*14fa0*/  IMAD.MOV.U32 R6, RZ, RZ, R9 ;  /* 0x000000ffff067224 */ /* 0x000fe400078e0009 */
[----:B------:R-:W-:Y:S01]  /*14fb0*/  IMAD.MOV.U32 R7, RZ, RZ, R11 ;  /* 0x000000ffff077224 */ /* 0x000fe200078e000b */
[----:B-1----:R-:W-:Y:S04]  /*14fc0*/  STS.128 [R36], R40 ;  /* 0x0000002824007388 */ /* 0x002fe80000000c00 */
[----:B------:R1:W-:Y:S01]  /*14fd0*/  STS.128 [R36+0x1000], R4 ;  /* 0x0010000424007388 */ /* 0x0003e20000000c00 */
[----:B------:R-:W-:Y:S01]  /*14fe0*/  BAR.SYNC.DEFER_BLOCKING 0x0 ;  /* 0x0000000000007b1d */ /* 0x000fe20000010000 */
[----:B------:R-:W-:-:S02]  /*14ff0*/  IMAD.MOV.U32 R8, RZ, RZ, R12 ;  /* 0x000000ffff087224 */ /* 0x000fc400078e000c */
[----:B------:R-:W-:Y:S02]  /*15000*/  IMAD.MOV.U32 R9, RZ, RZ, R14 ;  /* 0x000000ffff097224 */ /* 0x000fe400078e000e */
[----:B------:R-:W-:Y:S02]  /*15010*/  IMAD.MOV.U32 R44, RZ, RZ, R13 ;  /* 0x000000ffff2c7224 */ /* 0x000fe400078e000d */
[----:B------:R-:W-:Y:S01]  /*15020*/  IMAD.MOV.U32 R45, RZ, RZ, R15 ;  /* 0x000000ffff2d7224 */ /* 0x000fe200078e000f */
[----:B------:R-:W3:Y:S04]  /*15030*/  LDS.128 R40, [R37] ;  /* 0x0000000025287984 */ /* 0x000ee80000000c00 */
[----:B------:R-:W-:Y:S01]  /*15040*/  LDS.128 R12, [R37+0x2000] ;  /* 0x00200000250c7984 */ /* 0x000fe20000000c00 */
[----:B------:R-:W-:-:S02]  /*15050*/  IMAD.MOV.U32 R10, RZ, RZ, R16 ;  /* 0x000000ffff0a7224 */ /* 0x000fc400078e0010 */
[----:B------:R-:W-:Y:S01]  /*15060*/  IMAD.MOV.U32 R11, RZ, RZ, R18 ;  /* 0x000000ffff0b7224 */ /* 0x000fe200078e0012 */
[----:B------:R-:W-:Y:S01]  /*15070*/  BAR.SYNC.DEFER_BLOCKING 0x0 ;  /* 0x0000000000007b1d */ /* 0x000fe20000010000 */
[----:B------:R-:W-:Y:S02]  /*15080*/  IMAD.MOV.U32 R46, RZ, RZ, R17 ;  /* 0x000000ffff2e7224 */ /* 0x000fe400078e0011 */
[----:B------:R-:W-:-:S03]  /*15090*/  IMAD.MOV.U32 R47, RZ, RZ, R19 ;  /* 0x000000ffff2f7224 */ /* 0x000fc600078e0013 */
[----:B------:R-:W-:Y:S04]  /*150a0*/  STS.128 [R36], R8 ;  /* 0x0000000824007388 */ /* 0x000fe80000000c00 */
[----:B------:R-:W-:Y:S01]  /*150b0*/  STS.128 [R36+0x1000], R44 ;  /* 0x0010002c24007388 */ /* 0x000fe20000000c00 */
[----:B------:R-:W-:Y:S01]  /*150c0*/  BAR.SYNC.DEFER_BLOCKING 0x0 ;  /* 0x0000000000007b1d */ /* 0x000fe20000010000 */
[----:B-1----:R-:W-:Y:S02]  /*150d0*/  IMAD.MOV.U32 R4, RZ, RZ, R20 ;  /* 0x000000ffff047224 */ /* 0x002fe400078e0014 */
[----:B------:R-:W-:-:S03]  /*150e0*/  IMAD.MOV.U32 R5, RZ, RZ, R22 ;  /* 0x000000ffff057224 */ /* 0x000fc600078e0016 */
[----:B------:R-:W1:Y:S04]  /*150f0*/  LDS.128 R44, [R37] ;  /* 0x00000000252c7984 */ /* 0x000e680000000c00 */
[----:B------:R-:W-:Y:S01]  /*15100*/  LDS.128 R8, [R37+0x2000] ;  /* 0x0020000025087984 */ /* 0x000fe20000000c00 */
[----:B------:R-:W-:Y:S02]  /*15110*/  IMAD.MOV.U32 R6, RZ, RZ, R24 ;  /* 0x000000ffff067224 */ /* 0x000fe400078e0018 */
[----:B------:R-:W-:Y:S01]  /*15120*/  IMAD.MOV.U32 R7, RZ, RZ, R26 ;  /* 0x000000ffff077224 */ /* 0x000fe200078e001a */
[----:B------:R-:W-:Y:S01]  /*15130*/  BAR.SYNC.DEFER_BLOCKING 0x0 ;  /* 0x0000000000007b1d */ /* 0x000fe20000010000 */
[----:B------:R-:W-:Y:S02]  /*15140*/  IMAD.MOV.U32 R16, RZ, RZ, R21 ;  /* 0x000000ffff107224 */ /* 0x000fe400078e0015 */
[----:B------:R-:W-:-:S02]  /*15150*/  IMAD.MOV.U32 R17, RZ, RZ, R23 ;  /* 0x000000ffff117224 */ /* 0x000fc400078e0017 */
[----:B------:R-:W-:Y:S02]  /*15160*/  IMAD.MOV.U32 R18, RZ, RZ, R25 ;  /* 0x000000ffff127224 */ /* 0x000fe400078e0019 */
[----:B------:R-:W-:Y:S01]  /*15170*/  IMAD.MOV.U32 R19, RZ, RZ, R27 ;  /* 0x000000ffff137224 */ /* 0x000fe200078e001b */
[----:B------:R-:W-:Y:S04]  /*15180*/  STS.128 [R36], R4 ;  /* 0x0000000424007388 */ /* 0x000fe80000000c00 */
[----:B------:R-:W-:Y:S01]  /*15190*/  STS.128 [R36+0x1000], R16 ;  /* 0x0010001024007388 */ /* 0x000fe20000000c00 */
[----:B------:R-:W-:Y:S01]  /*151a0*/  BAR.SYNC.DEFER_BLOCKING 0x0 ;  /* 0x0000000000007b1d */ /* 0x000fe20000010000 */
[----:B------:R-:W-:Y:S01]  /*151b0*/  IMAD.MOV.U32 R48, RZ, RZ, R28 ;  /* 0x000000ffff307224 */ /* 0x000fe200078e001c */
[----:B--2---:R-:W-:Y:S01]  /*151c0*/  ISETP.GE.AND P0, PT, R56, UR14, PT ;  /* 0x0000000e38007c0c */ /* 0x004fe2000bf06270 */
[----:B------:R-:W-:-:S03]  /*151d0*/  IMAD.MOV.U32 R49, RZ, RZ, R30 ;  /* 0x000000ffff317224 */ /* 0x000fc600078e001e */
[----:B------:R-:W2:Y:S04]  /*151e0*/  LDS.128 R16, [R37] ;  /* 0x0000000025107984 */ /* 0x000ea80000000c00 */
[----:B------:R-:W-:Y:S01]  /*151f0*/  LDS.128 R4, [R37+0x2000] ;  /* 0x0020000025047984 */ /* 0x000fe20000000c00 */
[----:B------:R-:W-:Y:S02]  /*15200*/  IMAD.MOV.U32 R50, RZ, RZ, R32 ;  /* 0x000000ffff327224 */ /* 0x000fe400078e0020 */
[----:B------:R-:W-:Y:S01]  /*15210*/  IMAD.MOV.U32 R51, RZ, RZ, R34 ;  /* 0x000000ffff337224 */ /* 0x000fe200078e0022 */
[----:B------:R-:W-:Y:S01]  /*15220*/  BAR.SYNC.DEFER_BLOCKING 0x0 ;  /* 0x0000000000007b1d */ /* 0x000fe20000010000 */
[----:B------:R-:W-:Y:S02]  /*15230*/  IMAD.MOV.U32 R52, RZ, RZ, R29 ;  /* 0x000000ffff347224 */ /* 0x000fe400078e001d */
[----:B------:R-:W-:-:S02]  /*15240*/  IMAD.MOV.U32 R53, RZ, RZ, R31 ;  /* 0x000000ffff357224 */ /* 0x000fc400078e001f */
[----:B------:R-:W-:Y:S02]  /*15250*/  IMAD.MOV.U32 R54, RZ, RZ, R33 ;  /* 0x000000ffff367224 */ /* 0x000fe400078e0021 */
[----:B------:R-:W-:Y:S02]  /*15260*/  IMAD.MOV.U32 R55, RZ, RZ, R35 ;  /* 0x000000ffff377224 */ /* 0x000fe400078e0023 */
[----:B----4-:R-:W-:Y:S02]  /*15270*/  IMAD R3, R56, UR4, RZ ;  /* 0x0000000438037c24 */ /* 0x010fe4000f8e02ff */
[----:B------:R-:W4:Y:S01]  /*15280*/  S2R R56, SR_TID.X ;  /* 0x0000000000387919 */ /* 0x000f220000002100 */
[C---:B-----5:R-:W-:Y:S02]  /*15290*/  LOP3.LUT R21, R0.reuse, R2, RZ, 0xfc, !PT ;  /* 0x0000000200157212 */ /* 0x060fe400078efcff */
[C-C-:B------:R-:W-:Y:S02]  /*152a0*/  LOP3.LUT R23, R0.reuse, 0x2, R2.reuse, 0xfe, !PT ;  /* 0x0000000200177812 */ /* 0x140fe400078efe02 */
[C---:B------:R-:W-:Y:S01]  /*152b0*/  ISETP.LT.AND P4, PT, R21.reuse, UR15, !P0 ;  /* 0x0000000f15007c0c */ /* 0x040fe2000c781270 */
[----:B------:R1:W-:Y:S04]  /*152c0*/  STS.128 [R36], R48 ;  /* 0x0000003024007388 */ /* 0x0003e80000000c00 */
[----:B------:R-:W-:Y:S01]  /*152d0*/  STS.128 [R36+0x1000], R52 ;  /* 0x0010003424007388 */ /* 0x000fe20000000c00 */
[C-C-:B------:R-:W-:Y:S01]  /*152e0*/  LOP3.LUT R25, R0.reuse, 0x4, R2.reuse, 0xfe, !PT ;  /* 0x0000000400197812 */ /* 0x140fe200078efe02 */
[----:B------:R-:W-:Y:S01]  /*152f0*/  IMAD R21, R21, UR5, RZ ;  /* 0x0000000515157c24 */ /* 0x000fe2000f8e02ff */
[C---:B------:R-:W-:Y:S01]  /*15300*/  ISETP.LT.AND P1, PT, R23.reuse, UR15, !P0 ;  /* 0x0000000f17007c0c */ /* 0x040fe2000c721270 */
[----:B------:R-:W-:Y:S01]  /*15310*/  IMAD R23, R23, UR5, RZ ;  /* 0x0000000517177c24 */ /* 0x000fe2000f8e02ff */
[----:B------:R-:W-:Y:S01]  /*15320*/  LOP3.LUT R24, R0, 0x6, R2, 0xfe, !PT ;  /* 0x0000000600187812 */ /* 0x000fe200078efe02 */
[----:B------:R-:W-:Y:S01]  /*15330*/  BAR.SYNC.DEFER_BLOCKING 0x0 ;  /* 0x0000000000007b1d */ /* 0x000fe20000010000 */
[C---:B------:R-:W-:Y:S01]  /*15340*/  ISETP.LT.AND P2, PT, R25.reuse, UR15, !P0 ;  /* 0x0000000f19007c0c */ /* 0x040fe2000c741270 */
[----:B------:R-:W-:Y:S01]  /*15350*/  IMAD R25, R25, UR5, RZ ;  /* 0x0000000519197c24 */ /* 0x000fe2000f8e02ff */
[----:B-1----:R-:W-:-:S04]  /*15360*/  LEA R48, P3, R3, UR12, 0x2 ;  /* 0x0000000c03307c11 */ /* 0x002fc8000f8610ff */
[----:B------:R-:W-:Y:S02]  /*15370*/  LEA.HI.X.SX32 R50, R3, UR13, 0x2, P3 ;  /* 0x0000000d03327c11 */ /* 0x000fe400098f16ff */
[-C--:B------:R-:W-:Y:S01]  /*15380*/  LEA R20, P5, R21, R48.reuse, 0x2 ;  /* 0x0000003015147211 */ /* 0x080fe200078a10ff */
[----:B------:R-:W-:Y:S01]  /*15390*/  IMAD R3, R24, UR5, RZ ;  /* 0x0000000518037c24 */ /* 0x000fe2000f8e02ff */
[----:B------:R-:W-:Y:S02]  /*153a0*/  LOP3.LUT R30, R0, 0xa, R2, 0xfe, !PT ;  /* 0x0000000a001e7812 */ /* 0x000fe400078efe02 */
[----:B------:R-:W-:Y:S02]  /*153b0*/  ISETP.LT.AND P3, PT, R24, UR15, !P0 ;  /* 0x0000000f18007c0c */ /* 0x000fe4000c761270 */
[----:B------:R-:W-:Y:S02]  /*153c0*/  LEA R22, P6, R23, R48, 0x2 ;  /* 0x0000003017167211 */ /* 0x000fe400078c10ff */
[----:B------:R-:W-:-:S02]  /*153d0*/  LEA.HI.X.SX32 R21, R21, R50, 0x2, P5 ;  /* 0x0000003215157211 */ /* 0x000fc400028f16ff */
[----:B------:R-:W-:Y:S02]  /*153e0*/  LOP3.LUT R29, R0, 0x8, R2, 0xfe, !PT ;  /* 0x00000008001d7812 */ /* 0x000fe400078efe02 */
[----:B------:R-:W-:Y:S01]  /*153f0*/  LEA R24, P5, R25, R48, 0x2 ;  /* 0x0000003019187211 */ /* 0x000fe200078a10ff */
[C---:B------:R-:W-:Y:S01]  /*15400*/  IMAD R31, R30.reuse, UR5, RZ ;  /* 0x000000051e1f7c24 */ /* 0x040fe2000f8e02ff */
[-C--:B------:R-:W-:Y:S02]  /*15410*/  LEA.HI.X.SX32 R23, R23, R50.reuse, 0x2, P6 ;  /* 0x0000003217177211 */ /* 0x080fe400030f16ff */
[C---:B------:R-:W-:Y:S01]  /*15420*/  ISETP.LT.AND P6, PT, R29.reuse, UR15, !P0 ;  /* 0x0000000f1d007c0c */ /* 0x040fe2000c7c1270 */
[----:B------:R-:W-:Y:S01]  /*15430*/  IMAD R29, R29, UR5, RZ ;  /* 0x000000051d1d7c24 */ /* 0x000fe2000f8e02ff */
[----:B------:R-:W-:Y:S02]  /*15440*/  LEA.HI.X.SX32 R25, R25, R50, 0x2, P5 ;  /* 0x0000003219197211 */ /* 0x000fe400028f16ff */
[----:B------:R-:W-:Y:S01]  /*15450*/  LEA R26, P5, R3, R48, 0x2 ;  /* 0x00000030031a7211 */ /* 0x000fe200078a10ff */
[----:B---3--:R1:W-:Y:S01]  /*15460*/  @P4 STG.E desc[UR22][R20.64], R40 ;  /* 0x0000002814004986 */ /* 0x0083e2000c101916 */
[----:B------:R-:W-:-:S02]  /*15470*/  ISETP.LT.AND P4, PT, R30, UR15, !P0 ;  /* 0x0000000f1e007c0c */ /* 0x000fc4000c781270 */
[----:B------:R-:W-:Y:S01]  /*15480*/  LEA.HI.X.SX32 R27, R3, R50, 0x2, P5 ;  /* 0x00000032031b7211 */ /* 0x000fe200028f16ff */
[----:B------:R3:W-:Y:S01]  /*15490*/  @P1 STG.E desc[UR22][R22.64], R41 ;  /* 0x0000002916001986 */ /* 0x0007e2000c101916 */
[-C--:B------:R-:W-:Y:S02]  /*154a0*/  LEA R30, P1, R31, R48.reuse, 0x2 ;  /* 0x000000301f1e7211 */ /* 0x080fe400078210ff */
[----:B------:R-:W-:Y:S02]  /*154b0*/  LEA R28, P5, R29, R48, 0x2 ;  /* 0x000000301d1c7211 */ /* 0x000fe400078a10ff */
[----:B----4-:R-:W-:Y:S02]  /*154c0*/  LEA.HI R32, R56, 0xe, RZ, 0x1a ;  /* 0x0000000e38207811 */ /* 0x010fe400078fd0ff */
[----:B------:R-:W-:Y:S02]  /*154d0*/  LOP3.LUT R3, R0, 0xc, R2, 0xfe, !PT ;  /* 0x0000000c00037812 */ /* 0x000fe400078efe02 */
[----:B------:R-:W-:-:S02]  /*154e0*/  LEA.HI.X.SX32 R31, R31, R50, 0x2, P1 ;  /* 0x000000321f1f7211 */ /* 0x000fc400008f16ff */
[----:B------:R-:W-:Y:S02]  /*154f0*/  LEA.HI.X.SX32 R29, R29, R50, 0x2, P5 ;  /* 0x000000321d1d7211 */ /* 0x000fe400028f16ff */
[C---:B------:R-:W-:Y:S02]  /*15500*/  LOP3.LUT R32, R0.reuse, R32, RZ, 0xfc, !PT ;  /* 0x0000002000207212 */ /* 0x040fe400078efcff */
[C-C-:B-1----:R-:W-:Y:S02]  /*15510*/  LOP3.LUT R20, R0.reuse, 0x10, R2.reuse, 0xfe, !PT ;  /* 0x0000001000147812 */ /* 0x142fe400078efe02 */
[C---:B------:R-:W-:Y:S01]  /*15520*/  ISETP.LT.AND P1, PT, R3.reuse, UR15, !P0 ;  /* 0x0000000f03007c0c */ /* 0x040fe2000c721270 */
[----:B------:R-:W-:Y:S01]  /*15530*/  IMAD R3, R3, UR5, RZ ;  /* 0x0000000503037c24 */ /* 0x000fe2000f8e02ff */
[----:B------:R1:W-:Y:S01]  /*15540*/  @P2 STG.E desc[UR22][R24.64], R42 ;  /* 0x0000002a18002986 */ /* 0x0003e2000c101916 */
[----:B------:R-:W-:Y:S01]  /*15550*/  LOP3.LUT R21, R0, 0x12, R2, 0xfe, !PT ;  /* 0x0000001200157812 */ /* 0x000fe200078efe02 */
[----:B---3--:R-:W-:Y:S01]  /*15560*/  IMAD R23, R32, UR5, RZ ;  /* 0x0000000520177c24 */ /* 0x008fe2000f8e02ff */
[----:B------:R-:W-:Y:S01]  /*15570*/  ISETP.LT.AND P2, PT, R20, UR15, !P0 ;  /* 0x0000000f14007c0c */ /* 0x000fe2000c741270 */
[----:B------:R3:W-:Y:S01]  /*15580*/  @P3 STG.E desc[UR22][R26.64], R43 ;  /* 0x0000002b1a003986 */ /* 0x0007e2000c101916 */
[----:B------:R-:W-:-:S03]  /*15590*/  ISETP.LT.AND P3, PT, R32, UR15, !P0 ;  /* 0x0000000f20007c0c */ /* 0x000fc6000c761270 */
[----:B------:R4:W-:Y:S01]  /*155a0*/  @P6 STG.E desc[UR22][R28.64], R44 ;  /* 0x0000002c1c006986 */ /* 0x0009e2000c101916 */
[----:B-1----:R-:W-:Y:S01]  /*155b0*/  IMAD R25, R20, UR5, RZ ;  /* 0x0000000514197c24 */ /* 0x002fe2000f8e02ff */
[-C--:B------:R-:W-:Y:S02]  /*155c0*/  LEA R20, P6, R3, R48.reuse, 0x2 ;  /* 0x0000003003147211 */ /* 0x080fe400078c10ff */
[----:B------:R-:W-:Y:S01]  /*155d0*/  @P4 STG.E desc[UR22][R30.64], R45 ;  /* 0x0000002d1e004986 */ /* 0x000fe2000c101916 */
[C---:B------:R-:W-:Y:S01]  /*155e0*/  ISETP.LT.AND P4, PT, R21.reuse, UR15, !P0 ;  /* 0x0000000f15007c0c */ /* 0x040fe2000c781270 */
[----:B---3--:R-:W-:Y:S01]  /*155f0*/  IMAD R27, R21, UR5, RZ ;  /* 0x00000005151b7c24 */ /* 0x008fe2000f8e02ff */
[----:B------:R-:W-:Y:S01]  /*15600*/  LEA R22, P5, R23, R48, 0x2 ;  /* 0x0000003017167211 */ /* 0x000fe200078a10ff */
[----:B------:R-:W1:Y:S01]  /*15610*/  LDS.128 R32, [R37] ;  /* 0x0000000025207984 */ /* 0x000e620000000c00 */
[----:B------:R-:W-:Y:S02]  /*15620*/  LEA.HI.X.SX32 R21, R3, R50, 0x2, P6 ;  /* 0x0000003203157211 */ /* 0x000fe400030f16ff */
[----:B------:R-:W-:-:S02]  /*15630*/  LEA R24, P6, R25, R48, 0x2 ;  /* 0x0000003019187211 */ /* 0x000fc400078c10ff */
[-C--:B------:R-:W-:Y:S02]  /*15640*/  LEA.HI.X.SX32 R23, R23, R50.reuse, 0x2, P5 ;  /* 0x0000003217177211 */ /* 0x080fe400028f16ff */
[----:B------:R-:W-:Y:S01]  /*15650*/  LEA.HI.X.SX32 R25, R25, R50, 0x2, P6 ;  /* 0x0000003219197211 */ /* 0x000fe200030f16ff */
[----:B------:R3:W-:Y:S01]  /*15660*/  @P1 STG.E desc[UR22][R20.64], R46 ;  /* 0x0000002e14001986 */ /* 0x0007e2000c101916 */
[----:B------:R-:W-:-:S03]  /*15670*/  LOP3.LUT R3, R0, 0x14, R2, 0xfe, !PT ;  /* 0x0000001400037812 */ /* 0x000fc600078efe02 */
[----:B------:R3:W-:Y:S04]  /*15680*/  @P3 STG.E desc[UR22][R22.64], R47 ;  /* 0x0000002f16003986 */ /* 0x0007e8000c101916 */
[----:B--2---:R2:W-:Y:S01]  /*15690*/  @P2 STG.E desc[UR22][R24.64], R16 ;  /* 0x0000001018002986 */ /* 0x0045e2000c101916 */
[C---:B------:R-:W-:Y:S01]  /*156a0*/  ISETP.LT.AND P2, PT, R3.reuse, UR15, !P0 ;  /* 0x0000000f03007c0c */ /* 0x040fe2000c741270 */
[----:B------:R-:W-:Y:S01]  /*156b0*/  IMAD R3, R3, UR5, RZ ;  /* 0x0000000503037c24 */ /* 0x000fe2000f8e02ff */
[----:B------:R-:W-:Y:S02]  /*156c0*/  LEA R26, P5, R27, R48, 0x2 ;  /* 0x000000301b1a7211 */ /* 0x000fe400078a10ff */
[C-C-:B----4-:R-:W-:Y:S02]  /*156d0*/  LOP3.LUT R28, R0.reuse, 0x16, R2.reuse, 0xfe, !PT ;  /* 0x00000016001c7812 */ /* 0x150fe400078efe02 */
[----:B------:R-:W-:-:S02]  /*156e0*/  LOP3.LUT R29, R0, 0x1a, R2, 0xfe, !PT ;  /* 0x0000001a001d7812 */ /* 0x000fc400078efe02 */
[----:B---3--:R-:W-:Y:S02]  /*156f0*/  LEA R20, P1, R3, R48, 0x2 ;  /* 0x0000003003147211 */ /* 0x008fe400078210ff */
[-C--:B------:R-:W-:Y:S02]  /*15700*/  LEA.HI.X.SX32 R27, R27, R50.reuse, 0x2, P5 ;  /* 0x000000321b1b7211 */ /* 0x080fe400028f16ff */
[----:B------:R-:W-:Y:S02]  /*15710*/  LOP3.LUT R30, R0, 0x18, R2, 0xfe, !PT ;  /* 0x00000018001e7812 */ /* 0x000fe400078efe02 */
[C---:B------:R-:W-:Y:S01]  /*15720*/  ISETP.LT.AND P3, PT, R28.reuse, UR15, !P0 ;  /* 0x0000000f1c007c0c */ /* 0x040fe2000c761270 */
[----:B------:R-:W-:Y:S01]  /*15730*/  IMAD R28, R28, UR5, RZ ;  /* 0x000000051c1c7c24 */ /* 0x000fe2000f8e02ff */
[----:B------:R-:W-:Y:S01]  /*15740*/  LEA.HI.X.SX32 R21, R3, R50, 0x2, P1 ;  /* 0x0000003203157211 */ /* 0x000fe200008f16ff */
[----:B------:R-:W-:Y:S01]  /*15750*/  IMAD R3, R29, UR5, RZ ;  /* 0x000000051d037c24 */ /* 0x000fe2000f8e02ff */
[----:B------:R3:W-:Y:S01]  /*15760*/  @P4 STG.E desc[UR22][R26.64], R17 ;  /* 0x000000111a004986 */ /* 0x0007e2000c101916 */
[C---:B------:R-:W-:Y:S01]  /*15770*/  IMAD R23, R30.reuse, UR5, RZ ;  /* 0x000000051e177c24 */ /* 0x040fe2000f8e02ff */
[----:B------:R-:W-:-:S02]  /*15780*/  ISETP.LT.AND P4, PT, R30, UR15, !P0 ;  /* 0x0000000f1e007c0c */ /* 0x000fc4000c781270 */
[----:B------:R4:W-:Y:S01]  /*15790*/  @P2 STG.E desc[UR22][R20.64], R18 ;  /* 0x0000001214002986 */ /* 0x0009e2000c101916 */
[-C--:B--2---:R-:W-:Y:S02]  /*157a0*/  LEA R16, P5, R28, R48.reuse, 0x2 ;  /* 0x000000301c107211 */ /* 0x084fe400078a10ff */
[-C--:B------:R-:W-:Y:S02]  /*157b0*/  LEA R24, P2, R3, R48.reuse, 0x2 ;  /* 0x0000003003187211 */ /* 0x080fe400078410ff */
[----:B------:R-:W-:Y:S02]  /*157c0*/  ISETP.LT.AND P1, PT, R29, UR15, !P0 ;  /* 0x0000000f1d007c0c */ /* 0x000fe4000c721270 */
[----:B---3--:R-:W-:Y:S02]  /*157d0*/  LOP3.LUT R27, R0, 0x1c, R2, 0xfe, !PT ;  /* 0x0000001c001b7812 */ /* 0x008fe400078efe02 */
[----:B------:R-:W-:Y:S02]  /*157e0*/  LEA R22, P6, R23, R48, 0x2 ;  /* 0x0000003017167211 */ /* 0x000fe400078c10ff */
[----:B------:R-:W-:-:S02]  /*157f0*/  LEA.HI.X.SX32 R17, R28, R50, 0x2, P5 ;  /* 0x000000321c117211 */ /* 0x000fc400028f16ff */
[----:B------:R-:W-:Y:S02]  /*15800*/  LEA.HI R36, R56, 0x1e, RZ, 0x1a ;  /* 0x0000001e38247811 */ /* 0x000fe400078fd0ff */
[-C--:B------:R-:W-:Y:S01]  /*15810*/  LEA.HI.X.SX32 R25, R3, R50.reuse, 0x2, P2 ;  /* 0x0000003203197211 */ /* 0x080fe200010f16ff */
[C---:B------:R-:W-:Y:S01]  /*15820*/  IMAD R3, R27.reuse, UR5, RZ ;  /* 0x000000051b037c24 */ /* 0x040fe2000f8e02ff */
[----:B------:R-:W-:Y:S01]  /*15830*/  ISETP.LT.AND P2, PT, R27, UR15, !P0 ;  /* 0x0000000f1b007c0c */ /* 0x000fe2000c741270 */
[----:B------:R2:W-:Y:S01]  /*15840*/  @P3 STG.E desc[UR22][R16.64], R19 ;  /* 0x0000001310003986 */ /* 0x0005e2000c101916 */
[----:B------:R-:W-:Y:S02]  /*15850*/  LEA.HI.X.SX32 R23, R23, R50, 0x2, P6 ;  /* 0x0000003217177211 */ /* 0x000fe400030f16ff */
[C---:B------:R-:W-:Y:S02]  /*15860*/  LOP3.LUT R26, R0.reuse, R36, RZ, 0xfc, !PT ;  /* 0x00000024001a7212 */ /* 0x040fe400078efcff */
[--C-:B----4-:R-:W-:Y:S01]  /*15870*/  LOP3.LUT R18, R0, 0x20, R2.reuse, 0xfe, !PT ;  /* 0x0000002000127812 */ /* 0x110fe200078efe02 */
[----:B-1----:R1:W-:Y:S02]  /*15880*/  @P4 STG.E desc[UR22][R22.64], R32 ;  /* 0x0000002016004986 */ /* 0x0023e4000c101916 */
[----:B------:R-:W-:Y:S01]  /*15890*/  IMAD R21, R26, UR5, RZ ;  /* 0x000000051a157c24 */ /* 0x000fe2000f8e02ff */
[----:B--2---:R-:W-:-:S02]  /*158a0*/  LOP3.LUT R19, R0, 0x22, R2, 0xfe, !PT ;  /* 0x0000002200137812 */ /* 0x004fc400078efe02 */
[C---:B------:R-:W-:Y:S01]  /*158b0*/  LEA R16, P5, R3.reuse, R48, 0x2 ;  /* 0x0000003003107211 */ /* 0x040fe200078a10ff */
[----:B------:R2:W-:Y:S01]  /*158c0*/  @P1 STG.E desc[UR22][R24.64], R33 ;  /* 0x0000002118001986 */ /* 0x0005e2000c101916 */
[----:B-1----:R-:W-:Y:S02]  /*158d0*/  IMAD R23, R18, UR5, RZ ;  /* 0x0000000512177c24 */ /* 0x002fe4000f8e02ff */
[----:B------:R-:W-:Y:S01]  /*158e0*/  LEA.HI.X.SX32 R17, R3, R50, 0x2, P5 ;  /* 0x0000003203117211 */ /* 0x000fe200028f16ff */
[----:B------:R-:W-:Y:S01]  /*158f0*/  IMAD R3, R19, UR5, RZ ;  /* 0x0000000513037c24 */ /* 0x000fe2000f8e02ff */
[----:B------:R-:W-:Y:S02]  /*15900*/  ISETP.LT.AND P1, PT, R26, UR15, !P0 ;  /* 0x0000000f1a007c0c */ /* 0x000fe4000c721270 */
[----:B------:R-:W-:Y:S01]  /*15910*/  ISETP.LT.AND P3, PT, R18, UR15, !P0 ;  /* 0x0000000f12007c0c */ /* 0x000fe2000c761270 */
[----:B------:R1:W-:Y:S01]  /*15920*/  @P2 STG.E desc[UR22][R16.64], R34 ;  /* 0x0000002210002986 */ /* 0x0003e2000c101916 */
[----:B------:R-:W-:-:S02]  /*15930*/  LEA R18, P4, R21, R48, 0x2 ;  /* 0x0000003015127211 */ /* 0x000fc400078810ff */
[-C--:B------:R-:W-:Y:S02]  /*15940*/  LEA R20, P6, R23, R48.reuse, 0x2 ;  /* 0x0000003017147211 */ /* 0x080fe400078c10ff */
[----:B------:R-:W-:Y:S02]  /*15950*/  LEA R22, P2, R3, R48, 0x2 ;  /* 0x0000003003167211 */ /* 0x000fe400078410ff */
[----:B--2---:R-:W-:Y:S02]  /*15960*/  LOP3.LUT R24, R0, 0x24, R2, 0xfe, !PT ;  /* 0x0000002400187812 */ /* 0x004fe400078efe02 */
[----:B------:R-:W-:Y:S02]  /*15970*/  ISETP.LT.AND P5, PT, R19, UR15, !P0 ;  /* 0x0000000f13007c0c */ /* 0x000fe4000c7a1270 */
[-C--:B------:R-:W-:Y:S02]  /*15980*/  LEA.HI.X.SX32 R19, R21, R50.reuse, 0x2, P4 ;  /* 0x0000003215137211 */ /* 0x080fe400020f16ff */
[----:B------:R-:W-:-:S02]  /*15990*/  LEA.HI.X.SX32 R21, R23, R50, 0x2, P6 ;  /* 0x0000003217157211 */ /* 0x000fc400030f16ff */
[----:B------:R-:W-:Y:S01]  /*159a0*/  LEA.HI.X.SX32 R23, R3, R50, 0x2, P2 ;  /* 0x0000003203177211 */ /* 0x000fe200010f16ff */
[C---:B------:R-:W-:Y:S01]  /*159b0*/  IMAD R3, R24.reuse, UR5, RZ ;  /* 0x0000000518037c24 */ /* 0x040fe2000f8e02ff */
[----:B------:R-:W-:Y:S02]  /*159c0*/  ISETP.LT.AND P4, PT, R24, UR15, !P0 ;  /* 0x0000000f18007c0c */ /* 0x000fe4000c781270 */
[C-C-:B------:R-:W-:Y:S01]  /*159d0*/  LOP3.LUT R27, R0.reuse, 0x26, R2.reuse, 0xfe, !PT ;  /* 0x00000026001b7812 */ /* 0x140fe200078efe02 */
[----:B------:R2:W-:Y:S01]  /*159e0*/  @P1 STG.E desc[UR22][R18.64], R35 ;  /* 0x0000002312001986 */ /* 0x0005e2000c101916 */
[C-C-:B------:R-:W-:Y:S02]  /*159f0*/  LOP3.LUT R26, R0.reuse, 0x28, R2.reuse, 0xfe, !PT ;  /* 0x00000028001a7812 */ /* 0x140fe400078efe02 */
[----:B-1----:R-:W-:Y:S01]  /*15a00*/  LEA R16, P2, R3, R48, 0x2 ;  /* 0x0000003003107211 */ /* 0x002fe200078410ff */
[----:B------:R1:W-:Y:S01]  /*15a10*/  @P3 STG.E desc[UR22][R20.64], R12 ;  /* 0x0000000c14003986 */ /* 0x0003e2000c101916 */
[----:B------:R-:W-:-:S02]  /*15a20*/  LOP3.LUT R25, R0, 0x2a, R2, 0xfe, !PT ;  /* 0x0000002a00197812 */ /* 0x000fc400078efe02 */
[----:B------:R-:W-:Y:S01]  /*15a30*/  LEA.HI.X.SX32 R17, R3, R50, 0x2, P2 ;  /* 0x0000003203117211 */ /* 0x000fe200010f16ff */
[----:B------:R-:W-:Y:S02]  /*15a40*/  IMAD R3, R26, UR5, RZ ;  /* 0x000000051a037c24 */ /* 0x000fe4000f8e02ff */
[C---:B--2---:R-:W-:Y:S01]  /*15a50*/  IMAD R19, R27.reuse, UR5, RZ ;  /* 0x000000051b137c24 */ /* 0x044fe2000f8e02ff */
[----:B------:R-:W-:Y:S01]  /*15a60*/  LOP3.LUT R24, R0, 0x2c, R2, 0xfe, !PT ;  /* 0x0000002c00187812 */ /* 0x000fe200078efe02 */
[----:B------:R2:W-:Y:S01]  /*15a70*/  @P5 STG.E desc[UR22][R22.64], R13 ;  /* 0x0000000d16005986 */ /* 0x0005e2000c101916 */
[----:B------:R-:W-:Y:S02]  /*15a80*/  ISETP.LT.AND P1, PT, R27, UR15, !P0 ;  /* 0x0000000f1b007c0c */ /* 0x000fe4000c721270 */
[----:B-1----:R-:W-:Y:S01]  /*15a90*/  LEA R12, P6, R19, R48, 0x2 ;  /* 0x00000030130c7211 */ /* 0x002fe200078c10ff */
[C---:B------:R-:W-:Y:S01]  /*15aa0*/  IMAD R21, R25.reuse, UR5, RZ ;  /* 0x0000000519157c24 */ /* 0x040fe2000f8e02ff */
[----:B------:R-:W-:Y:S01]  /*15ab0*/  ISETP.LT.AND P3, PT, R26, UR15, !P0 ;  /* 0x0000000f1a007c0c */ /* 0x000fe2000c761270 */
[----:B------:R1:W-:Y:S01]  /*15ac0*/  @P4 STG.E desc[UR22][R16.64], R14 ;  /* 0x0000000e10004986 */ /* 0x0003e2000c101916 */
[----:B------:R-:W-:-:S02]  /*15ad0*/  ISETP.LT.AND P2, PT, R25, UR15, !P0 ;  /* 0x0000000f19007c0c */ /* 0x000fc4000c741270 */
[----:B------:R-:W-:Y:S01]  /*15ae0*/  LEA R18, P4, R3, R48, 0x2 ;  /* 0x0000003003127211 */ /* 0x000fe200078810ff */
[C---:B--2---:R-:W-:Y:S01]  /*15af0*/  IMAD R23, R24.reuse, UR5, RZ ;  /* 0x0000000518177c24 */ /* 0x044fe2000f8e02ff */
[----:B------:R-:W-:Y:S02]  /*15b00*/  LEA.HI.X.SX32 R13, R19, R50, 0x2, P6 ;  /* 0x00000032130d7211 */ /* 0x000fe400030f16ff */
[----:B------:R-:W-:Y:S02]  /*15b10*/  ISETP.LT.AND P6, PT, R24, UR15, !P0 ;  /* 0x0000000f18007c0c */ /* 0x000fe4000c7c1270 */
[----:B------:R-:W-:Y:S02]  /*15b20*/  LEA.HI R28, R39, 0x2e, RZ, 0x1a ;  /* 0x0000002e271c7811 */ /* 0x000fe400078fd0ff */
[----:B------:R-:W-:Y:S02]  /*15b30*/  LEA R20, P5, R21, R48, 0x2 ;  /* 0x0000003015147211 */ /* 0x000fe400078a10ff */
[----:B------:R-:W-:-:S02]  /*15b40*/  LEA.HI.X.SX32 R19, R3, R50, 0x2, P4 ;  /* 0x0000003203137211 */ /* 0x000fc400020f16ff */
[----:B------:R-:W-:Y:S02]  /*15b50*/  LEA R22, P4, R23, R48, 0x2 ;  /* 0x0000003017167211 */ /* 0x000fe400078810ff */
[C---:B------:R-:W-:Y:S02]  /*15b60*/  LOP3.LUT R3, R0.reuse, R28, RZ, 0xfc, !PT ;  /* 0x0000001c00037212 */ /* 0x040fe400078efcff */
[-C--:B------:R-:W-:Y:S02]  /*15b70*/  LEA.HI.X.SX32 R21, R21, R50.reuse, 0x2, P5 ;  /* 0x0000003215157211 */ /* 0x080fe400028f16ff */
[C-C-:B-1----:R-:W-:Y:S02]  /*15b80*/  LOP3.LUT R16, R0.reuse, 0x30, R2.reuse, 0xfe, !PT ;  /* 0x0000003000107812 */ /* 0x142fe400078efe02 */
[----:B------:R-:W-:Y:S02]  /*15b90*/  LEA.HI R29, R39, 0x3e, RZ, 0x1a ;  /* 0x0000003e271d7811 */ /* 0x000fe400078fd0ff */
[----:B------:R-:W-:Y:S01]  /*15ba0*/  LEA.HI.X.SX32 R23, R23, R50, 0x2, P4 ;  /* 0x0000003217177211 */ /* 0x000fe200020f16ff */
[----:B------:R-:W1:Y:S01]  /*15bb0*/  LDS.128 R36, [R37+0x2000] ;  /* 0x0020000025247984 */ /* 0x000e620000000c00 */
[----:B------:R-:W-:-:S02]  /*15bc0*/  LOP3.LUT R14, R0, 0x32, R2, 0xfe, !PT ;  /* 0x00000032000e7812 */ /* 0x000fc400078efe02 */
[C---:B------:R-:W-:Y:S01]  /*15bd0*/  ISETP.LT.AND P4, PT, R3.reuse, UR15, !P0 ;  /* 0x0000000f03007c0c */ /* 0x040fe2000c781270 */
[----:B------:R2:W-:Y:S01]  /*15be0*/  @P1 STG.E desc[UR22][R12.64], R15 ;  /* 0x0000000f0c001986 */ /* 0x0005e2000c101916 */
[----:B------:R-:W-:Y:S01]  /*15bf0*/  IMAD R3, R3, UR5, RZ ;  /* 0x0000000503037c24 */ /* 0x000fe2000f8e02ff */
[C---:B------:R-:W-:Y:S02]  /*15c00*/  ISETP.LT.AND P5, PT, R16.reuse, UR15, !P0 ;  /* 0x0000000f10007c0c */ /* 0x040fe4000c7a1270 */
[----:B------:R3:W-:Y:S04]  /*15c10*/  @P3 STG.E desc[UR22][R18.64], R8 ;  /* 0x0000000812003986 */ /* 0x0007e8000c101916 */
[----:B------:R4:W-:Y:S01]  /*15c20*/  @P2 STG.E desc[UR22][R20.64], R9 ;  /* 0x0000000914002986 */ /* 0x0009e2000c101916 */
[----:B--2---:R-:W-:-:S03]  /*15c30*/  IMAD R13, R16, UR5, RZ ;  /* 0x00000005100d7c24 */ /* 0x004fc6000f8e02ff */
[----:B------:R2:W-:Y:S01]  /*15c40*/  @P6 STG.E desc[UR22][R22.64], R10 ;  /* 0x0000000a16006986 */ /* 0x0005e2000c101916 */
[C---:B------:R-:W-:Y:S01]  /*15c50*/  IMAD R15, R14.reuse, UR5, RZ ;  /* 0x000000050e0f7c24 */ /* 0x040fe2000f8e02ff */
[----:B------:R-:W-:Y:S02]  /*15c60*/  ISETP.LT.AND P6, PT, R14, UR15, !P0 ;  /* 0x0000000f0e007c0c */ /* 0x000fe4000c7c1270 */
[-C--:B---3--:R-:W-:Y:S02]  /*15c70*/  LEA R8, P1, R3, R48.reuse, 0x2 ;  /* 0x0000003003087211 */ /* 0x088fe400078210ff */
[----:B------:R-:W-:Y:S02]  /*15c80*/  LEA R12, P2, R13, R48, 0x2 ;  /* 0x000000300d0c7211 */ /* 0x000fe400078410ff */
[C-C-:B------:R-:W-:Y:S02]  /*15c90*/  LOP3.LUT R25, R0.reuse, 0x34, R2.reuse, 0xfe, !PT ;  /* 0x0000003400197812 */ /* 0x140fe400078efe02 */
[----:B------:R-:W-:-:S02]  /*15ca0*/  LOP3.LUT R24, R0, 0x36, R2, 0xfe, !PT ;  /* 0x0000003600187812 */ /* 0x000fc400078efe02 */
[----:B------:R-:W-:Y:S02]  /*15cb0*/  LEA R14, P3, R15, R48, 0x2 ;  /* 0x000000300f0e7211 */ /* 0x000fe400078610ff */
[-C--:B----4-:R-:W-:Y:S02]  /*15cc0*/  LEA.HI.X.SX32 R9, R3, R50.reuse, 0x2, P1 ;  /* 0x0000003203097211 */ /* 0x090fe400008f16ff */
[----:B------:R-:W-:Y:S01]  /*15cd0*/  LEA.HI.X.SX32 R13, R13, R50, 0x2, P2 ;  /* 0x000000320d0d7211 */ /* 0x000fe200010f16ff */
[----:B--2---:R-:W-:Y:S01]  /*15ce0*/  IMAD R10, R24, UR5, RZ ;  /* 0x00000005180a7c24 */ /* 0x004fe2000f8e02ff */
[C---:B------:R-:W-:Y:S02]  /*15cf0*/  LOP3.LUT R17, R0.reuse, R29, RZ, 0xfc, !PT ;  /* 0x0000001d00117212 */ /* 0x040fe400078efcff */
[C-C-:B------:R-:W-:Y:S02]  /*15d00*/  LOP3.LUT R16, R0.reuse, 0x38, R2.reuse, 0xfe, !PT ;  /* 0x0000003800107812 */ /* 0x140fe400078efe02 */
[----:B------:R-:W-:-:S02]  /*15d10*/  LOP3.LUT R19, R0, 0x3a, R2, 0xfe, !PT ;  /* 0x0000003a00137812 */ /* 0x000fc400078efe02 */
[----:B------:R-:W-:Y:S01]  /*15d20*/  LOP3.LUT R18, R0, 0x3c, R2, 0xfe, !PT ;  /* 0x0000003c00127812 */ /* 0x000fe200078efe02 */
[----:B------:R-:W-:Y:S01]  /*15d30*/  IMAD R0, R25, UR5, RZ ;  /* 0x0000000519007c24 */ /* 0x000fe2000f8e02ff */
[----:B------:R-:W-:Y:S01]  /*15d40*/  LEA.HI.X.SX32 R15, R15, R50, 0x2, P3 ;  /* 0x000000320f0f7211 */ /* 0x000fe200018f16ff */
[----:B------:R2:W-:Y:S01]  /*15d50*/  @P4 STG.E desc[UR22][R8.64], R11 ;  /* 0x0000000b08004986 */ /* 0x0005e2000c101916 */
[C---:B------:R-:W-:Y:S01]  /*15d60*/  ISETP.LT.AND P3, PT, R16.reuse, UR15, !P0 ;  /* 0x0000000f10007c0c */ /* 0x040fe2000c761270 */
[----:B------:R-:W-:Y:S02]  /*15d70*/  IMAD R16, R16, UR5, RZ ;  /* 0x0000000510107c24 */ /* 0x000fe4000f8e02ff */
[----:B------:R3:W-:Y:S04]  /*15d80*/  @P5 STG.E desc[UR22][R12.64], R4 ;  /* 0x000000040c005986 */ /* 0x0007e8000c101916 */
[----:B------:R4:W-:Y:S01]  /*15d90*/  @P6 STG.E desc[UR22][R14.64], R5 ;  /* 0x000000050e006986 */ /* 0x0009e2000c101916 */
[-C--:B------:R-:W-:Y:S01]  /*15da0*/  LEA R2, P6, R0, R48.reuse, 0x2 ;  /* 0x0000003000027211 */ /* 0x080fe200078c10ff */
[----:B--2---:R-:W-:Y:S01]  /*15db0*/  IMAD R11, R19, UR5, RZ ;  /* 0x00000005130b7c24 */ /* 0x004fe2000f8e02ff */
[----:B------:R-:W-:-:S02]  /*15dc0*/  LEA R8, P1, R10, R48, 0x2 ;  /* 0x000000300a087211 */ /* 0x000fc400078210ff */
[-C--:B------:R-:W-:Y:S01]  /*15dd0*/  LEA.HI.X.SX32 R3, R0, R50.reuse, 0x2, P6 ;  /* 0x0000003200037211 */ /* 0x080fe200030f16ff */
[----:B---3--:R-:W-:Y:S01]  /*15de0*/  IMAD R13, R18, UR5, RZ ;  /* 0x00000005120d7c24 */ /* 0x008fe2000f8e02ff */
[----:B------:R-:W-:Y:S02]  /*15df0*/  LEA.HI.X.SX32 R9, R10, R50, 0x2, P1 ;  /* 0x000000320a097211 */ /* 0x000fe400008f16ff */
[-C--:B------:R-:W-:Y:S02]  /*15e00*/  LEA R4, P6, R16, R48.reuse, 0x2 ;  /* 0x0000003010047211 */ /* 0x080fe400078c10ff */
[----:B------:R-:W-:Y:S02]  /*15e10*/  LEA R10, P1, R11, R48, 0x2 ;  /* 0x000000300b0a7211 */ /* 0x000fe400078210ff */
[----:B------:R-:W-:Y:S02]  /*15e20*/  ISETP.LT.AND P5, PT, R25, UR15, !P0 ;  /* 0x0000000f19007c0c */ /* 0x000fe4000c7a1270 */
[----:B------:R-:W-:Y:S01]  /*15e30*/  ISETP.LT.AND P4, PT, R24, UR15, !P0 ;  /* 0x0000000f18007c0c */ /* 0x000fe2000c781270 */
[----:B------:R-:W-:Y:S01]  /*15e40*/  IMAD R0, R17, UR5, RZ ;  /* 0x0000000511007c24 */ /* 0x000fe2000f8e02ff */
[----:B------:R-:W-:-:S02]  /*15e50*/  ISETP.LT.AND P2, PT, R19, UR15, !P0 ;  /* 0x0000000f13007c0c */ /* 0x000fc4000c741270 */
[-C--:B----4-:R-:W-:Y:S02]  /*15e60*/  LEA.HI.X.SX32 R5, R16, R50.reuse, 0x2, P6 ;  /* 0x0000003210057211 */ /* 0x090fe400030f16ff */
[----:B------:R-:W-:Y:S02]  /*15e70*/  LEA.HI.X.SX32 R11, R11, R50, 0x2, P1 ;  /* 0x000000320b0b7211 */ /* 0x000fe400008f16ff */
[----:B------:R-:W-:Y:S02]  /*15e80*/  LEA R12, P6, R13, R48, 0x2 ;  /* 0x000000300d0c7211 */ /* 0x000fe400078c10ff */
[----:B------:R-:W-:Y:S02]  /*15e90*/  ISETP.LT.AND P1, PT, R18, UR15, !P0 ;  /* 0x0000000f12007c0c */ /* 0x000fe4000c721270 */
[----:B------:R-:W-:Y:S02]  /*15ea0*/  ISETP.LT.AND P0, PT, R17, UR15, !P0 ;  /* 0x0000000f11007c0c */ /* 0x000fe4000c701270 */
[----:B------:R-:W-:-:S02]  /*15eb0*/  LEA.HI.X.SX32 R13, R13, R50, 0x2, P6 ;  /* 0x000000320d0d7211 */ /* 0x000fc400030f16ff */
[C---:B------:R-:W-:Y:S01]  /*15ec0*/  LEA R14, P6, R0.reuse, R48, 0x2 ;  /* 0x00000030000e7211 */ /* 0x040fe200078c10ff */
[----:B------:R2:W-:Y:S03]  /*15ed0*/  @P5 STG.E desc[UR22][R2.64], R6 ;  /* 0x0000000602005986 */ /* 0x0005e6000c101916 */
[----:B------:R-:W-:Y:S01]  /*15ee0*/  LEA.HI.X.SX32 R15, R0, R50, 0x2, P6 ;  /* 0x00000032000f7211 */ /* 0x000fe200030f16ff */
[----:B------:R2:W-:Y:S04]  /*15ef0*/  @P4 STG.E desc[UR22][R8.64], R7 ;  /* 0x0000000708004986 */ /* 0x0005e8000c101916 */
[----:B-1----:R2:W-:Y:S04]  /*15f00*/  @P3 STG.E desc[UR22][R4.64], R36 ;  /* 0x0000002404003986 */ /* 0x0025e8000c101916 */
[----:B------:R2:W-:Y:S04]  /*15f10*/  @P2 STG.E desc[UR22][R10.64], R37 ;  /* 0x000000250a002986 */ /* 0x0005e8000c101916 */
[----:B------:R2:W-:Y:S04]  /*15f20*/  @P1 STG.E desc[UR22][R12.64], R38 ;  /* 0x000000260c001986 */ /* 0x0005e8000c101916 */
[----:B------:R2:W-:Y:S01]  /*15f30*/  @P0 STG.E desc[UR22][R14.64], R39 ;  /* 0x000000270e000986 */ /* 0x0005e2000c101916 */
[----:B------:R-:W-:Y:S06]  /*15f40*/  BAR.SYNC.DEFER_BLOCKING 0x0 ;  /* 0x0000000000007b1d */ /* 0x000fec0000010000 */
[----:B------:R-:W-:Y:S05]  /*15f50*/  BRA.U UP0, `(.L_x_13) ;  /* 0x0000000100a07547 */ /* 0x000fea000b800000 */
[----:B------:R-:W1:Y:S01]  /*15f60*/  S2UR UR5, SR_CgaCtaId ;  /* 0x00000000000579c3 */ /* 0x000e620000008800 */
[----:B------:R-:W-:Y:S01]  /*15f70*/  NOP ;  /* 0x0000000000007918 */ /* 0x000fe20000000000 */
[----:B------:R-:W-:Y:S01]  /*15f80*/  UMOV UR4, 0x50 ;  /* 0x0000005000047882 */ /* 0x000fe20000000000 */
[----:B------:R-:W-:Y:S02]  /*15f90*/  IMAD.U32 R0, RZ, RZ, UR8 ;  /* 0x00000008ff007e24 */ /* 0x000fe4000f8e00ff */
[----:B--2---:R-:W-:Y:S02]  /*15fa0*/  IMAD.MOV.U32 R3, RZ, RZ, 0x3 ;  /* 0x00000003ff037424 */ /* 0x004fe400078e00ff */
[----:B------:R-:W-:Y:S01]  /*15fb0*/  IMAD.MOV.U32 R7, RZ, RZ, 0x1 ;  /* 0x00000001ff077424 */ /* 0x000fe200078e00ff */
[----:B------:R-:W-:-:S04]  /*15fc0*/  LOP3.LUT R0, R0, 0xffff, RZ, 0xc0, !PT ;  /* 0x0000ffff00007812 */ /* 0x000fc800078ec0ff */
[----:B------:R-:W-:-:S05]  /*15fd0*/  SHF.R.U32.HI R0, RZ, 0x5, R0 ;  /* 0x00000005ff007819 */ /* 0x000fca0000011600 */
[----:B------:R-:W-:Y:S01]  /*15fe0*/  VIADD R2, R0, 0x10 ;  /* 0x0000001000027836 */ /* 0x000fe20000000000 */
[----:B------:R-:W-:Y:S01]  /*15ff0*/  SHF.L.U32 R0, R3, R0, RZ ;  /* 0x0000000003007219 */ /* 0x000fe200000006ff */
[----:B-1----:R-:W-:-:S03]  /*16000*/  ULEA UR6, UR5, UR4, 0x18 ;  /* 0x0000000405067291 */ /* 0x002fc6000f8ec0ff */
[----:B------:R-:W-:-:S04]  /*16010*/  SHF.L.U32 R3, R7, R2, RZ ;  /* 0x0000000207037219 */ /* 0x000fc800000006ff */
[----:B------:R-:W-:Y:S02]  /*16020*/  LOP3.LUT R0, R3, R0, RZ, 0xfc, !PT ;  /* 0x0000000003007212 */ /* 0x000fe400078efcff */
[----:B------:R-:W1:Y:S02]  /*16030*/  LDS R5, [UR6] ;  /* 0x00000006ff057984 */ /* 0x000e640008000800 */
[C---:B------:R-:W-:Y:S02]  /*16040*/  LOP3.LUT R2, R0.reuse, 0xffff, RZ, 0xc0, !PT ;  /* 0x0000ffff00027812 */ /* 0x040fe400078ec0ff */
[----:B-1----:R-:W-:-:S04]  /*16050*/  LOP3.LUT R3, R0, 0xffff, R5, 0x80, !PT ;  /* 0x0000ffff00037812 */ /* 0x002fc800078e8005 */
[----:B------:R-:W-:-:S13]  /*16060*/  ISETP.NE.AND P0, PT, R3, R2, PT ;  /* 0x000000020300720c */ /* 0x000fda0003f05270 */
[----:B------:R-:W-:Y:S05]  /*16070*/  @P0 BRA `(.L_x_14) ;  /* 0x0000000000500947 */ /* 0x000fea0003800000 */
[----:B------:R-:W-:Y:S02]  /*16080*/  SHF.R.U32.HI R5, RZ, 0x10, R5 ;  /* 0x00000010ff057819 */ /* 0x000fe40000011605 */
[----:B------:R-:W-:-:S04]  /*16090*/  SHF.R.U32.HI R2, RZ, 0x10, R0 ;  /* 0x00000010ff027819 */ /* 0x000fc80000011600 */
[----:B------:R-:W-:-:S04]  /*160a0*/  LOP3.LUT R5, R5, R2, RZ, 0xc0, !PT ;  /* 0x0000000205057212 */ /* 0x000fc800078ec0ff */
[----:B------:R-:W-:-:S13]  /*160b0*/  ISETP.NE.AND P0, PT, R5, R2, PT ;  /* 0x000000020500720c */ /* 0x000fda0003f05270 */
[----:B------:R-:W-:Y:S05]  /*160c0*/  @P0 BRA `(.L_x_15) ;  /* 0x0000000000300947 */ /* 0x000fea0003800000 */
[----:B------:R-:W-:Y:S01]  /*160d0*/  R2UR UR4, R0 ;  /* 0x00000000000472ca */ /* 0x000fe200000e0000 */
[----:B------:R-:W-:Y:S01]  /*160e0*/  VOTEU.ANY UR5, UPT, PT ;  /* 0x0000000000057886 */ /* 0x000fe200038e0100 */
[----:B------:R-:W1:Y:S01]  /*160f0*/  S2R R0, SR_LANEID ;  /* 0x0000000000007919 */ /* 0x000e620000000000 */
[----:B------:R-:W-:-:S10]  /*16100*/  UFLO.U32 UR5, UR5 ;  /* 0x00000005000572bd */ /* 0x000fd400080e0000 */
[----:B------:R-:W-:-:S06]  /*16110*/  ULOP3.LUT UR4, URZ, UR4, URZ, 0x33, !UPT ;  /* 0x00000004ff047292 */ /* 0x000fcc000f8e33ff */
[----:B------:R-:W-:-:S04]  /*16120*/  IMAD.U32 R2, RZ, RZ, UR4 ;  /* 0x00000004ff027e24 */ /* 0x000fc8000f8e00ff */
[----:B------:R-:W2:Y:S02]  /*16130*/  REDUX UR7, R2 ;  /* 0x00000000020773c4 */ /* 0x000ea40000000000 */
[----:B------:R3:W-:Y:S01]  /*16140*/  UTCATOMSWS.AND URZ, UR4 ;  /* 0x0000000400ff79e3 */ /* 0x0007e20008000000 */
[----:B-1----:R-:W-:Y:S01]  /*16150*/  ISETP.EQ.U32.AND P0, PT, R0, UR5, PT ;  /* 0x0000000500007c0c */ /* 0x002fe2000bf02070 */
[----:B--2---:R-:W-:-:S12]  /*16160*/  IMAD.U32 R0, RZ, RZ, UR7 ;  /* 0x00000007ff007e24 */ /* 0x004fd8000f8e00ff */
[----:B------:R3:W-:Y:S01]  /*16170*/  @P0 ATOMS.AND RZ, [UR6], R0 ;  /* 0x00000000ffff098c */ /* 0x0007e2000a800006 */
[----:B------:R-:W-:Y:S05]  /*16180*/  BRA `(.L_x_13) ;  /* 0x0000000000147947 */ /* 0x000fea0003800000 */
.L_x_15:
[----:B------:R-:W-:-:S07]  /*16190*/  MOV R2, 0x161b0 ;  /* 0x000161b000027802 */ /* 0x000fce0000000f00 */
[----:B------:R-:W-:Y:S05]  /*161a0*/  CALL.REL.NOINC `($__internal_0_$__cuda_sm10x_tcgen05_guardrail_trap_col_being_dealloced_not_returned_by_alloc) ;  /* 0x00000000002c7944 */ /* 0x000fea0003c00000 */
[----:B------:R-:W-:Y:S05]  /*161b0*/  BRA `(.L_x_13) ;  /* 0x0000000000087947 */ /* 0x000fea0003800000 */
.L_x_14:
[----:B------:R-:W-:-:S07]  /*161c0*/  MOV R2, 0x161e0 ;  /* 0x000161e000027802 */ /* 0x000fce0000000f00 */
[----:B------:R-:W-:Y:S05]  /*161d0*/  CALL.REL.NOINC `($__internal_2_$__cuda_sm10x_tcgen05_guardrail_trap_unallocated_columns_being_dealloced) ;  /* 0x0000000000387944 */ /* 0x000fea0003c00000 */
.L_x_13:
[----:B------:R-:W-:Y:S01]  /*161e0*/  NOP ;  /* 0x0000000000007918 */ /* 0x000fe20000000000 */
[----:B---3--:R-:W-:Y:S05]  /*161f0*/  EXIT ;  /* 0x000000000000794d */ /* 0x008fea0003800000 */
.L_x_9:
[----:B------:R-:W1:Y:S02]  /*16200*/  SYNCS.PHASECHK.TRANS64.TRYWAIT P4, [UR14], R126 ;  /* 0x0000007eff0075a7 */ /* 0x000e64000808110e */
[----:B-1----:R-:W-:Y:S05]  /*16210*/  @!P4 BRA `(.L_x_9) ;  /* 0xfffffffc00f8c947 */ /* 0x002fea000383ffff */
[----:B------:R-:W-:Y:S05]  /*16220*/  BRA `(.L_x_16) ;  /* 0xffffffb800847947 */ /* 0x000fea000383ffff */
.L_x_12:
[----:B------:R-:W1:Y:S02]  /*16230*/  SYNCS.PHASECHK.TRANS64.TRYWAIT P1, [UR9], R3 ;  /* 0x00000003ff0075a7 */ /* 0x000e640008021109 */
[----:B-1----:R-:W-:Y:S05]  /*16240*/  @!P1 BRA `(.L_x_12) ;  /* 0xfffffffc00f89947 */ /* 0x002fea000383ffff */
[----:B------:R-:W-:Y:S05]  /*16250*/  BRA `(.L_x_11) ;  /* 0xffffffe800d07947 */ /* 0x000fea000383ffff */
        .weak           $__internal_0_$__cuda_sm10x_tcgen05_guardrail_trap_col_being_dealloced_not_returned_by_alloc
        .type           $__internal_0_$__cuda_sm10x_tcgen05_guardrail_trap_col_being_dealloced_not_returned_by_alloc,@function
        .size           $__internal_0_$__cuda_sm10x_tcgen05_guardrail_trap_col_being_dealloced_not_returned_by_alloc,($__internal_1_$__cuda_sm10x_tcgen05_guardrail_trap_phase_invalid_during_alloc - $__internal_0_$__cuda_sm10x_tcgen05_guardrail_trap_col_being_dealloced_not_returned_by_alloc)
$__internal_0_$__cuda_sm10x_tcgen05_guardrail_trap_col_being_dealloced_not_returned_by_alloc:
[----:B------:R-:W-:Y:S05]  /*16260*/  BPT.TRAP 0x1 ;  /* 0x000000040000795c */ /* 0x000fea0000300000 */
[----:B------:R-:W-:-:S04]  /*16270*/  IMAD.MOV.U32 R3, RZ, RZ, 0x0 ;  /* 0x00000000ff037424 */ /* 0x000fc800078e00ff */
[----:B------:R-:W-:Y:S05]  /*16280*/  RET.REL.NODEC R2 `(matmul_kernel) ;  /* 0xfffffe9c025c7950 */ /* 0x000fea0003c3ffff */
        .weak           $__internal_1_$__cuda_sm10x_tcgen05_guardrail_trap_phase_invalid_during_alloc
        .type           $__internal_1_$__cuda_sm10x_tcgen05_guardrail_trap_phase_invalid_during_alloc,@function
        .size           $__internal_1_$__cuda_sm10x_tcgen05_guardrail_trap_phase_invalid_during_alloc,($__internal_2_$__cuda_sm10x_tcgen05_guardrail_trap_unallocated_columns_being_dealloced - $__internal_1_$__cuda_sm10x_tcgen05_guardrail_trap_phase_invalid_during_alloc)
$__internal_1_$__cuda_sm10x_tcgen05_guardrail_trap_phase_invalid_during_alloc:
[----:B------:R-:W-:Y:S05]  /*16290*/  BPT.TRAP 0x1 ;  /* 0x000000040000795c */ /* 0x000fea0000300000 */
[----:B------:R-:W-:-:S04]  /*162a0*/  IMAD.MOV.U32 R3, RZ, RZ, 0x0 ;  /* 0x00000000ff037424 */ /* 0x000fc800078e00ff */
[----:B------:R-:W-:Y:S05]  /*162b0*/  RET.REL.NODEC R2 `(matmul_kernel) ;  /* 0xfffffe9c02507950 */ /* 0x000fea0003c3ffff */
        .weak           $__internal_2_$__cuda_sm10x_tcgen05_guardrail_trap_unallocated_columns_being_dealloced
        .type           $__internal_2_$__cuda_sm10x_tcgen05_guardrail_trap_unallocated_columns_being_dealloced,@function
        .size           $__internal_2_$__cuda_sm10x_tcgen05_guardrail_trap_unallocated_columns_being_dealloced,(.L_x_20 - $__internal_2_$__cuda_sm10x_tcgen05_guardrail_trap_unallocated_columns_being_dealloced)
$__internal_2_$__cuda_sm10x_tcgen05_guardrail_trap_unallocated_columns_being_dealloced:
[----:B------:R-:W-:Y:S05]  /*162c0*/  BPT.TRAP 0x1 ;  /* 0x000000040000795c */ /* 0x000fea0000300000 */
[----:B------:R-:W-:-:S04]  /*162d0*/  IMAD.MOV.U32 R3, RZ, RZ, 0x0 ;  /* 0x00000000ff037424 */ /* 0x000fc800078e00ff */
[----:B------:R-:W-:Y:S05]  /*162e0*/  RET.REL.NODEC R2 `(matmul_kernel) ;  /* 0xfffffe9c02447950 */ /* 0x000fea0003c3ffff */
.L_x_17:
[----:B------:R-:W-:-:S00]  /*162f0*/  BRA `(.L_x_17) ;  /* 0xfffffffc00fc7947 */ /* 0x000fc0000383ffff */
[----:B------:R-:W-:-:S00]  /*16300*/  NOP ;  /* 0x0000000000007918 */ /* 0x000fc00000000000 */
[----:B------:R-:W-:-:S00]  /*16310*/  NOP ;  /* 0x0000000000007918 */ /* 0x000fc00000000000 */
[----:B------:R-:W-:-:S00]  /*16320*/  NOP ;  /* 0x0000000000007918 */ /* 0x000fc00000000000 */
[----:B------:R-:W-:-:S00]  /*16330*/  NOP ;  /* 0x0000000000007918 */ /* 0x000fc00000000000 */
[----:B------:R-:W-:-:S00]  /*16340*/  NOP ;  /* 0x0000000000007918 */ /* 0x000fc00000000000 */
[----:B------:R-:W-:-:S00]  /*16350*/  NOP ;  /* 0x0000000000007918 */ /* 0x000fc00000000000 */
[----:B------:R-:W-:-:S00]  /*16360*/  NOP ;  /* 0x0000000000007918 */ /* 0x000fc00000000000 */
[----:B------:R-:W-:-:S00]  /*16370*/  NOP ;  /* 0x0000000000007918 */ /* 0x000fc00000000000 */
.L_x_20:


//--------------------- .nv.shared.matmul_kernel  --------------------------
	.section	.nv.shared.matmul_kernel,"aw",@nobits
	.sectionflags	@""
	.align	16
	.zero		1024


//--------------------- .nv.shared.reserved.0     --------------------------
	.section	.nv.shared.reserved.0,"aw",@nobits
	.align	8
	.weak		__nv_reservedSMEM_offset_0_alias
	.size		__nv_reservedSMEM_offset_0_alias, 0, 64
	.other		__nv_reservedSMEM_offset_0_alias,@"STO_CUDA_RESERVED_SHARED STV_DEFAULT"
__nv_reservedSMEM_offset_0_alias:
	.zero		0
.nv.shared.reserved.0:
	.zero		64
	.weak		__nv_reservedSMEM_allocation_phase
	.type		__nv_reservedSMEM_allocation_phase,@object
	.size		__nv_reservedSMEM_allocation_phase,(.L_0 - __nv_reservedSMEM_allocation_phase)
__nv_reservedSMEM_allocation_phase:
	.zero		1
.L_0:
	.zero		7
	.weak		__nv_reservedSMEM_devtool_atexit_pc
	.type		__nv_reservedSMEM_devtool_atexit_pc,@object
	.size		__nv_reservedSMEM_devtool_atexit_pc,(__nv_reservedSMEM_allocation_mask - __nv_reservedSMEM_devtool_atexit_pc)
__nv_reservedSMEM_devtool_atexit_pc:
	.zero		8
	.weak		__nv_reservedSMEM_allocation_mask
	.type		__nv_reservedSMEM_allocation_mask,@object
	.size		__nv_reservedSMEM_allocation_mask,(.L_2 - __nv_reservedSMEM_allocation_mask)
__nv_reservedSMEM_allocation_mask:
	.zero		4
.L_2:


//--------------------- .nv.constant0.matmul_kernel --------------------------
	.section	.nv.constant0.matmul_kernel,"a",@progbits
	.sectionflags	@""
	.align	4
.nv.constant0.matmul_kernel:
	.zero		976


//--------------------- SYMBOLS --------------------------

	.type		.nv.reservedSmem.offset0,@object
	.size		.nv.reservedSmem.offset0,0x4
	.type		.nv.reservedSmem.cap,@object
	.size		.nv.reservedSmem.cap,0x4
